def matmul_kernel(
    a_ptr,
    b_ptr,
    c_ptr,
    M,
    N,
    K,
    stride_am,
    stride_ak,
    stride_bk,
    stride_bn,
    stride_cm,
    stride_cn,
    BLOCK_M: tl.constexpr,
    BLOCK_N: tl.constexpr,
    BLOCK_K: tl.constexpr,
    GROUP_M: tl.constexpr,
):
    pid = tl.program_id(axis=0)
    num_pid_m = tl.cdiv(M, BLOCK_M)
    num_pid_n = tl.cdiv(N, BLOCK_N)
    num_pid_in_group = GROUP_M * num_pid_n
    group_id = pid // num_pid_in_group
    first_pid_m = group_id * GROUP_M
    group_size_m = min(num_pid_m - first_pid_m, GROUP_M)
    pid_m = first_pid_m + ((pid % num_pid_in_group) % group_size_m)
    pid_n = (pid % num_pid_in_group) // group_size_m

    offs_am = (pid_m * BLOCK_M + tl.arange(0, BLOCK_M)) % M
    offs_bn = (pid_n * BLOCK_N + tl.arange(0, BLOCK_N)) % N
    offs_k = tl.arange(0, BLOCK_K)
    a_ptrs = a_ptr + offs_am[:, None] * stride_am + offs_k[None, :] * stride_ak
    b_ptrs = b_ptr + offs_k[:, None] * stride_bk + offs_bn[None, :] * stride_bn

    acc = tl.zeros((BLOCK_M, BLOCK_N), dtype=tl.float32)
    for kk in range(0, tl.cdiv(K, BLOCK_K)):
        a = tl.load(a_ptrs, mask=offs_k[None, :] < K - kk * BLOCK_K, other=0.0)
        b = tl.load(b_ptrs, mask=offs_k[:, None] < K - kk * BLOCK_K, other=0.0)
        acc = tl.dot(a, b, acc)
        a_ptrs += BLOCK_K * stride_ak
        b_ptrs += BLOCK_K * stride_bk

    c = acc.to(c_ptr.dtype.element_ty)
    offs_cm = pid_m * BLOCK_M + tl.arange(0, BLOCK_M)
    offs_cn = pid_n * BLOCK_N + tl.arange(0, BLOCK_N)
    c_ptrs = c_ptr + offs_cm[:, None] * stride_cm + offs_cn[None, :] * stride_cn
    mask = (offs_cm[:, None] < M) & (offs_cn[None, :] < N)
    tl.store(c_ptrs, c, mask=mask)

# config = {"BLOCK_K": 256, "BLOCK_M": 512, "BLOCK_N": 32, "GROUP_M": 8, "arch": "sm_80", "dtype": "fp16", "num_ctas": 1, "num_stages": 3, "num_warps": 4}
# arch = sm_80


// ===== COMPILED SASS (sm_80) =====

	.target	sm_80

	.elftype	@"ET_EXEC"


//--------------------- .note.nv.tkinfo           --------------------------
	.section	.note.nv.tkinfo,"",@"SHT_NOTE"
	.sectionflags	@"SHF_NOTE_NV_TKINFO"
	.tkinfo
        /*0018*/ 	.word	0x00000002
        /*0030*/ 	.string	""
        /*0030*/ 	.string	"ptxas"
        /*0030*/ 	.string	"Cuda compilation tools, release 13.0, V13.0.88"
        /*0030*/ 	.string	"Build cuda_13.0.r13.0/compiler.36424714_0"
        /*0030*/ 	.string	"-v  -suppress-debug-info  -lineinfo  -arch sm_80 "



//--------------------- .note.nv.cuinfo           --------------------------
	.section	.note.nv.cuinfo,"",@"SHT_NOTE"
	.sectionflags	@"SHF_NOTE_NV_CUINFO"
        /*0018*/ 	.short	0x0002
        /*001a*/ 	.short	0x0050
        /*001c*/ 	.short	0x0082
	.zero		2


//--------------------- .nv.info                  --------------------------
	.section	.nv.info,"",@"SHT_CUDA_INFO"
	.align	4


	//----- nvinfo : EIATTR_REGCOUNT
	.align		4
        /*0000*/ 	.byte	0x04, 0x2f
        /*0002*/ 	.short	(.L_1 - .L_0)
	.align		4
.L_0:
        /*0004*/ 	.word	index@(matmul_kernel)
        /*0008*/ 	.word	0x00000020


	//----- nvinfo : EIATTR_FRAME_SIZE
	.align		4
.L_1:
        /*000c*/ 	.byte	0x04, 0x11
        /*000e*/ 	.short	(.L_3 - .L_2)
	.align		4
.L_2:
        /*0010*/ 	.word	index@(matmul_kernel)
        /*0014*/ 	.word	0x000059d8


	//----- nvinfo : EIATTR_MIN_STACK_SIZE
	.align		4
.L_3:
        /*0018*/ 	.byte	0x04, 0x12
        /*001a*/ 	.short	(.L_5 - .L_4)
	.align		4
.L_4:
        /*001c*/ 	.word	index@(matmul_kernel)
        /*0020*/ 	.word	0x000059d8
.L_5:


//--------------------- .nv.info.matmul_kernel    --------------------------
	.section	.nv.info.matmul_kernel,"",@"SHT_CUDA_INFO"
	.sectionflags	@""
	.align	4


	//----- nvinfo : EIATTR_CUDA_API_VERSION
	.align		4
        /*0000*/ 	.byte	0x04, 0x37
        /*0002*/ 	.short	(.L_7 - .L_6)
.L_6:
        /*0004*/ 	.word	0x00000082


	//----- nvinfo : EIATTR_SW2861232_WAR
	.align		4
.L_7:
        /*0008*/ 	.byte	0x01, 0x35
	.zero		2


	//----- nvinfo : EIATTR_PARAM_CBANK
	.align		4
        /*000c*/ 	.byte	0x04, 0x0a
        /*000e*/ 	.short	(.L_9 - .L_8)
	.align		4
.L_8:
        /*0010*/ 	.word	index@(.nv.constant0.matmul_kernel)
        /*0014*/ 	.short	0x0160
        /*0016*/ 	.short	0x0050


	//----- nvinfo : EIATTR_CBANK_PARAM_SIZE
	.align		4
.L_9:
        /*0018*/ 	.byte	0x03, 0x19
        /*001a*/ 	.short	0x0050


	//----- nvinfo : EIATTR_KPARAM_INFO
	.align		4
        /*001c*/ 	.byte	0x04, 0x17
        /*001e*/ 	.short	(.L_11 - .L_10)
.L_10:
        /*0020*/ 	.word	0x00000000
        /*0024*/ 	.short	0x000d
        /*0026*/ 	.short	0x0048
        /*0028*/ 	.byte	0x00, 0xf4, 0x21, 0x00


	//----- nvinfo : EIATTR_KPARAM_INFO
	.align		4
.L_11:
        /*002c*/ 	.byte	0x04, 0x17
        /*002e*/ 	.short	(.L_13 - .L_12)
.L_12:
        /*0030*/ 	.word	0x00000000
        /*0034*/ 	.short	0x000c
        /*0036*/ 	.short	0x0040
        /*0038*/ 	.byte	0x00, 0xf4, 0x21, 0x00


	//----- nvinfo : EIATTR_KPARAM_INFO
	.align		4
.L_13:
        /*003c*/ 	.byte	0x04, 0x17
        /*003e*/ 	.short	(.L_15 - .L_14)
.L_14:
        /*0040*/ 	.word	0x00000000
        /*0044*/ 	.short	0x000b
        /*0046*/ 	.short	0x0038
        /*0048*/ 	.byte	0x00, 0xf0, 0x11, 0x00


	//----- nvinfo : EIATTR_KPARAM_INFO
	.align		4
.L_15:
        /*004c*/ 	.byte	0x04, 0x17
        /*004e*/ 	.short	(.L_17 - .L_16)
.L_16:
        /*0050*/ 	.word	0x00000000
        /*0054*/ 	.short	0x000a
        /*0056*/ 	.short	0x0034
        /*0058*/ 	.byte	0x00, 0xf0, 0x11, 0x00


	//----- nvinfo : EIATTR_KPARAM_INFO
	.align		4
.L_17:
        /*005c*/ 	.byte	0x04, 0x17
        /*005e*/ 	.short	(.L_19 - .L_18)
.L_18:
        /*0060*/ 	.word	0x00000000
        /*0064*/ 	.short	0x0009
        /*0066*/ 	.short	0x0030
        /*0068*/ 	.byte	0x00, 0xf0, 0x11, 0x00


	//----- nvinfo : EIATTR_KPARAM_INFO
	.align		4
.L_19:
        /*006c*/ 	.byte	0x04, 0x17
        /*006e*/ 	.short	(.L_21 - .L_20)
.L_20:
        /*0070*/ 	.word	0x00000000
        /*0074*/ 	.short	0x0008
        /*0076*/ 	.short	0x002c
        /*0078*/ 	.byte	0x00, 0xf0, 0x11, 0x00


	//----- nvinfo : EIATTR_KPARAM_INFO
	.align		4
.L_21:
        /*007c*/ 	.byte	0x04, 0x17
        /*007e*/ 	.short	(.L_23 - .L_22)
.L_22:
        /*0080*/ 	.word	0x00000000
        /*0084*/ 	.short	0x0007
        /*0086*/ 	.short	0x0028
        /*0088*/ 	.byte	0x00, 0xf0, 0x11, 0x00


	//----- nvinfo : EIATTR_KPARAM_INFO
	.align		4
.L_23:
        /*008c*/ 	.byte	0x04, 0x17
        /*008e*/ 	.short	(.L_25 - .L_24)
.L_24:
        /*0090*/ 	.word	0x00000000
        /*0094*/ 	.short	0x0006
        /*0096*/ 	.short	0x0024
        /*0098*/ 	.byte	0x00, 0xf0, 0x11, 0x00


	//----- nvinfo : EIATTR_KPARAM_INFO
	.align		4
.L_25:
        /*009c*/ 	.byte	0x04, 0x17
        /*009e*/ 	.short	(.L_27 - .L_26)
.L_26:
        /*00a0*/ 	.word	0x00000000
        /*00a4*/ 	.short	0x0005
        /*00a6*/ 	.short	0x0020
        /*00a8*/ 	.byte	0x00, 0xf0, 0x11, 0x00


	//----- nvinfo : EIATTR_KPARAM_INFO
	.align		4
.L_27:
        /*00ac*/ 	.byte	0x04, 0x17
        /*00ae*/ 	.short	(.L_29 - .L_28)
.L_28:
        /*00b0*/ 	.word	0x00000000
        /*00b4*/ 	.short	0x0004
        /*00b6*/ 	.short	0x001c
        /*00b8*/ 	.byte	0x00, 0xf0, 0x11, 0x00


	//----- nvinfo : EIATTR_KPARAM_INFO
	.align		4
.L_29:
        /*00bc*/ 	.byte	0x04, 0x17
        /*00be*/ 	.short	(.L_31 - .L_30)
.L_30:
        /*00c0*/ 	.word	0x00000000
        /*00c4*/ 	.short	0x0003
        /*00c6*/ 	.short	0x0018
        /*00c8*/ 	.byte	0x00, 0xf0, 0x11, 0x00


	//----- nvinfo : EIATTR_KPARAM_INFO
	.align		4
.L_31:
        /*00cc*/ 	.byte	0x04, 0x17
        /*00ce*/ 	.short	(.L_33 - .L_32)
.L_32:
        /*00d0*/ 	.word	0x00000000
        /*00d4*/ 	.short	0x0002
        /*00d6*/ 	.short	0x0010
        /*00d8*/ 	.byte	0x00, 0xf4, 0x21, 0x00


	//----- nvinfo : EIATTR_KPARAM_INFO
	.align		4
.L_33:
        /*00dc*/ 	.byte	0x04, 0x17
        /*00de*/ 	.short	(.L_35 - .L_34)
.L_34:
        /*00e0*/ 	.word	0x00000000
        /*00e4*/ 	.short	0x0001
        /*00e6*/ 	.short	0x0008
        /*00e8*/ 	.byte	0x00, 0xf4, 0x21, 0x00


	//----- nvinfo : EIATTR_KPARAM_INFO
	.align		4
.L_35:
        /*00ec*/ 	.byte	0x04, 0x17
        /*00ee*/ 	.short	(.L_37 - .L_36)
.L_36:
        /*00f0*/ 	.word	0x00000000
        /*00f4*/ 	.short	0x0000
        /*00f6*/ 	.short	0x0000
        /*00f8*/ 	.byte	0x00, 0xf4, 0x21, 0x00


	//----- nvinfo : EIATTR_MAXREG_COUNT
	.align		4
.L_37:
        /*00fc*/ 	.byte	0x03, 0x1b
        /*00fe*/ 	.short	0x00ff


	//----- nvinfo : EIATTR_NUM_BARRIERS
	.align		4
        /*0100*/ 	.byte	0x02, 0x4c
        /*0102*/ 	.byte	0x01
	.zero		1


	//----- nvinfo : EIATTR_ANNOTATIONS
	.align		4
        /*0104*/ 	.byte	0x04, 0x55
        /*0106*/ 	.short	(.L_39 - .L_38)


	//   ....[0]....
.L_38:
        /*0108*/ 	.word	0x00000001
        /*010c*/ 	.byte	0x70, 0x00, 0x00, 0x00, 0x01, 0x00, 0x00, 0x00, 0xb0, 0x00, 0x00, 0x00, 0x01, 0x00, 0x00, 0x00
        /* <DEDUP_REMOVED lines=1815> */
        /*728c*/ 	.byte	0x90, 0x64, 0x01, 0x00


	//----- nvinfo : EIATTR_MERCURY_ISA_VERSION
	.align		4
.L_39:
        /*7290*/ 	.byte	0x03, 0x5f
        /*7292*/ 	.short	0x0000


	//----- nvinfo : EIATTR_EXIT_INSTR_OFFSETS
	.align		4
        /*7294*/ 	.byte	0x04, 0x1c
        /*7296*/ 	.short	(.L_41 - .L_40)


	//   ....[0]....
.L_40:
        /*7298*/ 	.word	0x000847e0


	//   ....[1]....
        /*729c*/ 	.word	0x00084810


	//----- nvinfo : EIATTR_REQNTID
	.align		4
.L_41:
        /*72a0*/ 	.byte	0x04, 0x10
        /*72a2*/ 	.short	(.L_43 - .L_42)
.L_42:
        /*72a4*/ 	.word	0x00000080
        /*72a8*/ 	.word	0x00000001
        /*72ac*/ 	.word	0x00000001
.L_43:


//--------------------- .nv.callgraph             --------------------------
	.section	.nv.callgraph,"",@"SHT_CUDA_CALLGRAPH"
	.align	4
	.sectionentsize	8
	.align		4
        /*0000*/ 	.word	0x00000000
	.align		4
        /*0004*/ 	.word	0xffffffff
	.align		4
        /*0008*/ 	.word	0x00000000
	.align		4
        /*000c*/ 	.word	0xfffffffe
	.align		4
        /*0010*/ 	.word	0x00000000
	.align		4
        /*0014*/ 	.word	0xfffffffd
	.align		4
        /*0018*/ 	.word	0x00000000
	.align		4
        /*001c*/ 	.word	0xfffffffc


//--------------------- .nv.rel.action            --------------------------
	.section	.nv.rel.action,"",@"SHT_CUDA_RELOCINFO"
	.align	8
	.sectionentsize	8
        /*0000*/ 	.byte	0x73, 0x00, 0x00, 0x00, 0x00, 0x00, 0x00, 0x00, 0x00, 0x00, 0x00, 0x11, 0x25, 0x00, 0x05, 0x36


//--------------------- .nv.constant0.matmul_kernel --------------------------
	.section	.nv.constant0.matmul_kernel,"a",@progbits
	.sectionflags	@""
	.align	4
.nv.constant0.matmul_kernel:
	.zero		432


//--------------------- .text.matmul_kernel       --------------------------
	.section	.text.matmul_kernel,"ax",@progbits
	.sectioninfo	@"SHI_REGISTERS=32"
	.align	128
        .global         matmul_kernel
        .type           matmul_kernel,@function
        .size           matmul_kernel,(.L_x_4 - matmul_kernel)
        .other          matmul_kernel,@"STO_CUDA_ENTRY STV_DEFAULT"
matmul_kernel:
.text.matmul_kernel:
[----:B------:R-:W-:-:S04]  /*0000*/  IMAD.MOV.U32 R1, RZ, RZ, c[0x0][0x28] ;  /* 0x00000a00ff017624 */ /* 0x000fc800078e00ff */
[----:B------:R-:W-:Y:S01]  /*0010*/  IMAD.MOV.U32 R0, RZ, RZ, 0x1f ;  /* 0x0000001fff007424 */ /* 0x000fe200078e00ff */
[----:B------:R-:W-:Y:S01]  /*0020*/  IADD3 R1, R1, -0x59d8, RZ ;  /* 0xffffa62801017810 */ /* 0x000fe20007ffe0ff */
[----:B------:R-:W-:Y:S01]  /*0030*/  CS2R R12, SRZ ;  /* 0x00000000000c7805 */ /* 0x000fe2000001ff00 */
[----:B------:R-:W-:Y:S01]  /*0040*/  CS2R R14, SRZ ;  /* 0x00000000000e7805 */ /* 0x000fe2000001ff00 */
[----:B------:R-:W-:Y:S01]  /*0050*/  CS2R R16, SRZ ;  /* 0x0000000000107805 */ /* 0x000fe2000001ff00 */
[----:B------:R-:W-:Y:S01]  /*0060*/  IADD3 R0, R0, c[0x0][0x17c], RZ ;  /* 0x00005f0000007a10 */ /* 0x000fe20007ffe0ff */
[----:B------:R-:W-:Y:S01]  /*0070*/  STL [R1+0x90], RZ ;  /* 0x000090ff01007387 */ /* 0x000fe20000100800 */
[----:B------:R-:W-:Y:S01]  /*0080*/  CS2R R18, SRZ ;  /* 0x0000000000127805 */ /* 0x000fe2000001ff00 */
[----:B------:R-:W-:Y:S01]  /*0090*/  CS2R R20, SRZ ;  /* 0x0000000000147805 */ /* 0x000fe2000001ff00 */
[----:B------:R-:W-:Y:S01]  /*00a0*/  SHF.R.S32.HI R3, RZ, 0x1f, R0 ;  /* 0x0000001fff037819 */ /* 0x000fe20000011400 */
[----:B------:R-:W-:Y:S01]  /*00b0*/  STL [R1+0x94], RZ ;  /* 0x000094ff01007387 */ /* 0x000fe20000100800 */
[----:B------:R-:W-:Y:S01]  /*00c0*/  CS2R R22, SRZ ;  /* 0x0000000000167805 */ /* 0x000fe2000001ff00 */
[----:B------:R-:W-:Y:S01]  /*00d0*/  CS2R R24, SRZ ;  /* 0x0000000000187805 */ /* 0x000fe2000001ff00 */
[----:B------:R-:W-:Y:S01]  /*00e0*/  LEA.HI R3, R3, R0, RZ, 0x5 ;  /* 0x0000000003037211 */ /* 0x000fe200078f28ff */
[----:B------:R-:W-:Y:S01]  /*00f0*/  STL [R1+0x98], RZ ;  /* 0x000098ff01007387 */ /* 0x000fe20000100800 */
[----:B------:R-:W-:-:S02]  /*0100*/  CS2R R26, SRZ ;  /* 0x00000000001a7805 */ /* 0x000fc4000001ff00 */
[----:B------:R-:W-:Y:S01]  /*0110*/  SHF.R.S32.HI R0, RZ, 0x5, R3 ;  /* 0x00000005ff007819 */ /* 0x000fe20000011403 */
[----:B------:R-:W-:Y:S04]  /*0120*/  STL [R1+0x9c], RZ ;  /* 0x00009cff01007387 */ /* 0x000fe80000100800 */
[----:B------:R-:W-:Y:S01]  /*0130*/  IMAD.SHL.U32 R0, R0, 0x8, RZ ;  /* 0x0000000800007824 */ /* 0x000fe200078e00ff */
[----:B------:R-:W0:Y:S04]  /*0140*/  S2R R3, SR_CTAID.X ;  /* 0x0000000000037919 */ /* 0x000e280000002500 */
[-C--:B------:R-:W-:Y:S01]  /*0150*/  IABS R7, R0.reuse ;  /* 0x0000000000077213 */ /* 0x080fe20000000000 */
[----:B------:R-:W-:Y:S01]  /*0160*/  STL [R1+0x80], RZ ;  /* 0x000080ff01007387 */ /* 0x000fe20000100800 */
[----:B------:R-:W-:-:S02]  /*0170*/  IABS R10, R0 ;  /* 0x00000000000a7213 */ /* 0x000fc40000000000 */
[----:B------:R-:W1:Y:S01]  /*0180*/  I2F.RP R2, R7 ;  /* 0x0000000700027306 */ /* 0x000e620000209400 */
[----:B------:R-:W-:Y:S04]  /*0190*/  STL [R1+0x84], RZ ;  /* 0x000084ff01007387 */ /* 0x000fe80000100800 */
[----:B------:R-:W-:Y:S04]  /*01a0*/  STL [R1+0x88], RZ ;  /* 0x000088ff01007387 */ /* 0x000fe80000100800 */
[----:B------:R-:W-:Y:S04]  /*01b0*/  STL [R1+0x8c], RZ ;  /* 0x00008cff01007387 */ /* 0x000fe80000100800 */
[----:B------:R-:W-:Y:S01]  /*01c0*/  STL [R1+0x70], RZ ;  /* 0x000070ff01007387 */ /* 0x000fe20000100800 */
[----:B-1----:R-:W1:Y:S01]  /*01d0*/  MUFU.RCP R2, R2 ;  /* 0x0000000200027308 */ /* 0x002e620000001000 */
[----:B0-----:R-:W-:-:S02]  /*01e0*/  IABS R8, R3 ;  /* 0x0000000300087213 */ /* 0x001fc40000000000 */
[----:B------:R-:W-:Y:S04]  /*01f0*/  STL [R1+0x74], RZ ;  /* 0x000074ff01007387 */ /* 0x000fe80000100800 */
[----:B------:R-:W-:Y:S04]  /*0200*/  STL [R1+0x78], RZ ;  /* 0x000078ff01007387 */ /* 0x000fe80000100800 */
[----:B------:R-:W-:Y:S04]  /*0210*/  STL [R1+0x7c], RZ ;  /* 0x00007cff01007387 */ /* 0x000fe80000100800 */
[----:B------:R-:W-:Y:S01]  /*0220*/  STL [R1+0x60], RZ ;  /* 0x000060ff01007387 */ /* 0x000fe20000100800 */
[----:B-1----:R-:W-:Y:S01]  /*0230*/  IADD3 R4, R2, 0xffffffe, RZ ;  /* 0x0ffffffe02047810 */ /* 0x002fe20007ffe0ff */
[----:B------:R-:W-:-:S02]  /*0240*/  IMAD.MOV R2, RZ, RZ, -R10 ;  /* 0x000000ffff027224 */ /* 0x000fc400078e0a0a */
[----:B------:R-:W-:Y:S01]  /*0250*/  STL [R1+0x64], RZ ;  /* 0x000064ff01007387 */ /* 0x000fe20000100800 */
[----:B------:R0:W1:Y:S03]  /*0260*/  F2I.FTZ.U32.TRUNC.NTZ R5, R4 ;  /* 0x0000000400057305 */ /* 0x000066000021f000 */
[----:B------:R-:W-:Y:S04]  /*0270*/  STL [R1+0x68], RZ ;  /* 0x000068ff01007387 */ /* 0x000fe80000100800 */
[----:B------:R-:W-:Y:S01]  /*0280*/  STL [R1+0x6c], RZ ;  /* 0x00006cff01007387 */ /* 0x000fe20000100800 */
[----:B0-----:R-:W-:-:S03]  /*0290*/  IMAD.MOV.U32 R4, RZ, RZ, RZ ;  /* 0x000000ffff047224 */ /* 0x001fc600078e00ff */
[----:B------:R-:W-:Y:S04]  /*02a0*/  STL [R1+0x50], RZ ;  /* 0x000050ff01007387 */ /* 0x000fe80000100800 */
[----:B------:R-:W-:Y:S01]  /*02b0*/  STL [R1+0x54], RZ ;  /* 0x000054ff01007387 */ /* 0x000fe20000100800 */
[----:B-1----:R-:W-:-:S03]  /*02c0*/  IMAD.MOV R6, RZ, RZ, -R5 ;  /* 0x000000ffff067224 */ /* 0x002fc600078e0a05 */
[----:B------:R-:W-:Y:S01]  /*02d0*/  STL [R1+0x58], RZ ;  /* 0x000058ff01007387 */ /* 0x000fe20000100800 */
[----:B------:R-:W-:Y:S02]  /*02e0*/  IMAD R9, R6, R7, RZ ;  /* 0x0000000706097224 */ /* 0x000fe400078e02ff */
[----:B------:R-:W-:Y:S01]  /*02f0*/  IMAD.MOV.U32 R6, RZ, RZ, R8 ;  /* 0x000000ffff067224 */ /* 0x000fe200078e0008 */
[----:B------:R-:W-:Y:S01]  /*0300*/  STL [R1+0x5c], RZ ;  /* 0x00005cff01007387 */ /* 0x000fe20000100800 */
[----:B------:R-:W-:-:S03]  /*0310*/  IMAD.HI.U32 R5, R5, R9, R4 ;  /* 0x0000000905057227 */ /* 0x000fc600078e0004 */
[----:B------:R-:W-:Y:S03]  /*0320*/  STL [R1+0x40], RZ ;  /* 0x000040ff01007387 */ /* 0x000fe60000100800 */
[----:B------:R-:W-:Y:S01]  /*0330*/  IMAD.HI.U32 R5, R5, R6, RZ ;  /* 0x0000000605057227 */ /* 0x000fe200078e00ff */
[----:B------:R-:W-:Y:S03]  /*0340*/  STL [R1+0x44], RZ ;  /* 0x000044ff01007387 */ /* 0x000fe60000100800 */
[----:B------:R-:W-:Y:S01]  /*0350*/  IMAD R2, R5, R2, R6 ;  /* 0x0000000205027224 */ /* 0x000fe200078e0206 */
[----:B------:R-:W-:Y:S04]  /*0360*/  STL [R1+0x48], RZ ;  /* 0x000048ff01007387 */ /* 0x000fe80000100800 */
[----:B------:R-:W-:Y:S01]  /*0370*/  ISETP.GT.U32.AND P1, PT, R7, R2, PT ;  /* 0x000000020700720c */ /* 0x000fe20003f24070 */
[----:B------:R-:W-:Y:S04]  /*0380*/  STL [R1+0x4c], RZ ;  /* 0x00004cff01007387 */ /* 0x000fe80000100800 */
[----:B------:R-:W-:Y:S04]  /*0390*/  STL [R1+0x30], RZ ;  /* 0x000030ff01007387 */ /* 0x000fe80000100800 */
[----:B------:R-:W-:Y:S04]  /*03a0*/  STL [R1+0x34], RZ ;  /* 0x000034ff01007387 */ /* 0x000fe80000100800 */
[----:B------:R-:W-:Y:S01]  /*03b0*/  @!P1 IMAD.IADD R2, R2, 0x1, -R7 ;  /* 0x0000000102029824 */ /* 0x000fe200078e0a07 */
[----:B------:R-:W-:Y:S01]  /*03c0*/  @!P1 IADD3 R5, R5, 0x1, RZ ;  /* 0x0000000105059810 */ /* 0x000fe20007ffe0ff */
[----:B------:R-:W-:Y:S01]  /*03d0*/  STL [R1+0x38], RZ ;  /* 0x000038ff01007387 */ /* 0x000fe20000100800 */
[----:B------:R-:W-:-:S02]  /*03e0*/  ISETP.NE.AND P1, PT, R0, RZ, PT ;  /* 0x000000ff0000720c */ /* 0x000fc40003f25270 */
[----:B------:R-:W-:Y:S01]  /*03f0*/  ISETP.GE.U32.AND P0, PT, R2, R7, PT ;  /* 0x000000070200720c */ /* 0x000fe20003f06070 */
[----:B------:R-:W-:Y:S01]  /*0400*/  STL [R1+0x3c], RZ ;  /* 0x00003cff01007387 */ /* 0x000fe20000100800 */
[----:B------:R-:W-:-:S03]  /*0410*/  LOP3.LUT R2, R3, R0, RZ, 0x3c, !PT ;  /* 0x0000000003027212 */ /* 0x000fc600078e3cff */
[----:B------:R-:W-:Y:S01]  /*0420*/  STL [R1+0x20], RZ ;  /* 0x000020ff01007387 */ /* 0x000fe20000100800 */
[----:B------:R-:W-:Y:S01]  /*0430*/  ISETP.GE.AND P2, PT, R2, RZ, PT ;  /* 0x000000ff0200720c */ /* 0x000fe20003f46270 */
[----:B------:R-:W-:Y:S02]  /*0440*/  IMAD.MOV.U32 R2, RZ, RZ, c[0x0][0x178] ;  /* 0x00005e00ff027624 */ /* 0x000fe400078e00ff */
[----:B------:R-:W-:Y:S03]  /*0450*/  STL [R1+0x24], RZ ;  /* 0x000024ff01007387 */ /* 0x000fe60000100800 */
[----:B------:R-:W-:Y:S01]  /*0460*/  IADD3 R2, R2, 0x1ff, RZ ;  /* 0x000001ff02027810 */ /* 0x000fe20007ffe0ff */
[----:B------:R-:W-:Y:S01]  /*0470*/  STL [R1+0x28], RZ ;  /* 0x000028ff01007387 */ /* 0x000fe20000100800 */
[----:B------:R-:W-:-:S03]  /*0480*/  @P0 IADD3 R5, R5, 0x1, RZ ;  /* 0x0000000105050810 */ /* 0x000fc60007ffe0ff */
[----:B------:R-:W-:Y:S02]  /*0490*/  STL [R1+0x2c], RZ ;  /* 0x00002cff01007387 */ /* 0x000fe40000100800 */
[----:B------:R-:W-:Y:S01]  /*04a0*/  IMAD.MOV.U32 R4, RZ, RZ, R5 ;  /* 0x000000ffff047224 */ /* 0x000fe200078e0005 */
[----:B------:R-:W-:Y:S01]  /*04b0*/  SHF.R.S32.HI R5, RZ, 0x1f, R2 ;  /* 0x0000001fff057819 */ /* 0x000fe20000011402 */
[----:B------:R-:W-:Y:S02]  /*04c0*/  STL [R1+0x10], RZ ;  /* 0x000010ff01007387 */ /* 0x000fe40000100800 */
[----:B------:R-:W-:Y:S01]  /*04d0*/  @!P2 IMAD.MOV R4, RZ, RZ, -R4 ;  /* 0x000000ffff04a224 */ /* 0x000fe200078e0a04 */
[----:B------:R-:W-:Y:S01]  /*04e0*/  @!P1 LOP3.LUT R4, RZ, R0, RZ, 0x33, !PT ;  /* 0x00000000ff049212 */ /* 0x000fe200078e33ff */
[----:B------:R-:W-:Y:S01]  /*04f0*/  STL [R1+0x14], RZ ;  /* 0x000014ff01007387 */ /* 0x000fe20000100800 */
[----:B------:R-:W-:-:S03]  /*0500*/  LEA.HI R5, R5, R2, RZ, 0x9 ;  /* 0x0000000205057211 */ /* 0x000fc600078f48ff */
[----:B------:R-:W-:Y:S01]  /*0510*/  IMAD.SHL.U32 R2, R4, 0x8, RZ ;  /* 0x0000000804027824 */ /* 0x000fe200078e00ff */
[----:B------:R-:W-:Y:S01]  /*0520*/  STL [R1+0x18], RZ ;  /* 0x000018ff01007387 */ /* 0x000fe20000100800 */
[----:B------:R-:W-:-:S03]  /*0530*/  IMAD.MOV R4, RZ, RZ, -R4 ;  /* 0x000000ffff047224 */ /* 0x000fc600078e0a04 */
[----:B------:R-:W-:Y:S01]  /*0540*/  LEA.HI.SX32 R5, R5, -R2, 0x17 ;  /* 0x8000000205057211 */ /* 0x000fe200078fbaff */
[----:B------:R-:W-:Y:S01]  /*0550*/  IMAD R9, R0, R4, R3 ;  /* 0x0000000400097224 */ /* 0x000fe200078e0203 */
[----:B------:R-:W-:Y:S01]  /*0560*/  STL [R1+0x1c], RZ ;  /* 0x00001cff01007387 */ /* 0x000fe20000100800 */
[----:B------:R-:W-:Y:S01]  /*0570*/  IMAD.MOV.U32 R4, RZ, RZ, RZ ;  /* 0x000000ffff047224 */ /* 0x000fe200078e00ff */
[----:B------:R-:W-:Y:S02]  /*0580*/  IMNMX R10, R5, 0x8, PT ;  /* 0x00000008050a7817 */ /* 0x000fe40003800200 */
[----:B------:R-:W-:Y:S02]  /*0590*/  STL [R1], RZ ;  /* 0x000000ff01007387 */ /* 0x000fe40000100800 */
[-C--:B------:R-:W-:Y:S02]  /*05a0*/  IABS R8, R10.reuse ;  /* 0x0000000a00087213 */ /* 0x080fe40000000000 */
[----:B------:R-:W-:Y:S01]  /*05b0*/  IABS R0, R10 ;  /* 0x0000000a00007213 */ /* 0x000fe20000000000 */
[----:B------:R-:W-:Y:S01]  /*05c0*/  STL [R1+0x4], RZ ;  /* 0x000004ff01007387 */ /* 0x000fe20000100800 */
[----:B------:R-:W0:Y:S03]  /*05d0*/  I2F.RP R6, R8 ;  /* 0x0000000800067306 */ /* 0x000e260000209400 */
[----:B------:R-:W-:Y:S04]  /*05e0*/  STL [R1+0x8], RZ ;  /* 0x000008ff01007387 */ /* 0x000fe80000100800 */
[----:B------:R-:W-:Y:S01]  /*05f0*/  STL [R1+0xc], RZ ;  /* 0x00000cff01007387 */ /* 0x000fe20000100800 */
[----:B0-----:R-:W0:Y:S02]  /*0600*/  MUFU.RCP R6, R6 ;  /* 0x0000000600067308 */ /* 0x001e240000001000 */
[----:B0-----:R-:W-:-:S06]  /*0610*/  IADD3 R5, R6, 0xffffffe, RZ ;  /* 0x0ffffffe06057810 */ /* 0x001fcc0007ffe0ff */
[----:B------:R-:W0:Y:S02]  /*0620*/  F2I.FTZ.U32.TRUNC.NTZ R5, R5 ;  /* 0x0000000500057305 */ /* 0x000e24000021f000 */
[----:B0-----:R-:W-:-:S04]  /*0630*/  IMAD.MOV R7, RZ, RZ, -R5 ;  /* 0x000000ffff077224 */ /* 0x001fc800078e0a05 */
[----:B------:R-:W-:Y:S01]  /*0640*/  IMAD.MOV.U32 R3, RZ, RZ, R7 ;  /* 0x000000ffff037224 */ /* 0x000fe200078e0007 */
[----:B------:R-:W-:-:S03]  /*0650*/  IABS R7, R9 ;  /* 0x0000000900077213 */ /* 0x000fc60000000000 */
[----:B------:R-:W-:-:S04]  /*0660*/  IMAD R3, R3, R8, RZ ;  /* 0x0000000803037224 */ /* 0x000fc800078e02ff */
[----:B------:R-:W-:-:S04]  /*0670*/  IMAD.HI.U32 R4, R5, R3, R4 ;  /* 0x0000000305047227 */ /* 0x000fc800078e0004 */
[----:B------:R-:W-:Y:S02]  /*0680*/  IMAD.MOV R3, RZ, RZ, -R0 ;  /* 0x000000ffff037224 */ /* 0x000fe400078e0a00 */
[----:B------:R-:W-:-:S04]  /*0690*/  IMAD.HI.U32 R0, R4, R7, RZ ;  /* 0x0000000704007227 */ /* 0x000fc800078e00ff */
[----:B------:R-:W-:Y:S01]  /*06a0*/  IMAD R3, R0, R3, R7 ;  /* 0x0000000300037224 */ /* 0x000fe200078e0207 */
[----:B------:R-:W-:Y:S01]  /*06b0*/  ULDC.64 UR6, c[0x0][0x118] ;  /* 0x0000460000067ab9 */ /* 0x000fe20000000a00 */
[----:B------:R-:W-:-:S03]  /*06c0*/  CS2R R6, SRZ ;  /* 0x0000000000067805 */ /* 0x000fc6000001ff00 */
[----:B------:R-:W-:-:S13]  /*06d0*/  ISETP.GT.U32.AND P1, PT, R8, R3, PT ;  /* 0x000000030800720c */ /* 0x000fda0003f24070 */
[----:B------:R-:W-:Y:S01]  /*06e0*/  @!P1 IMAD.IADD R3, R3, 0x1, -R8 ;  /* 0x0000000103039824 */ /* 0x000fe200078e0a08 */
[----:B------:R-:W-:Y:S02]  /*06f0*/  @!P1 IADD3 R0, R0, 0x1, RZ ;  /* 0x0000000100009810 */ /* 0x000fe40007ffe0ff */
[----:B------:R-:W-:Y:S02]  /*0700*/  ISETP.NE.AND P1, PT, R10, RZ, PT ;  /* 0x000000ff0a00720c */ /* 0x000fe40003f25270 */
[----:B------:R-:W-:Y:S02]  /*0710*/  ISETP.GE.U32.AND P0, PT, R3, R8, PT ;  /* 0x000000080300720c */ /* 0x000fe40003f06070 */
[----:B------:R-:W-:-:S04]  /*0720*/  LOP3.LUT R3, R9, R10, RZ, 0x3c, !PT ;  /* 0x0000000a09037212 */ /* 0x000fc800078e3cff */
[----:B------:R-:W-:Y:S01]  /*0730*/  ISETP.GE.AND P2, PT, R3, RZ, PT ;  /* 0x000000ff0300720c */ /* 0x000fe20003f46270 */
[----:B------:R-:W-:-:S05]  /*0740*/  IMAD.MOV.U32 R3, RZ, RZ, c[0x0][0x180] ;  /* 0x00006000ff037624 */ /* 0x000fca00078e00ff */
[----:B------:R-:W-:Y:S02]  /*0750*/  IADD3 R28, R3, 0xff, RZ ;  /* 0x000000ff031c7810 */ /* 0x000fe40007ffe0ff */
[----:B------:R-:W-:Y:S01]  /*0760*/  @P0 IADD3 R0, R0, 0x1, RZ ;  /* 0x0000000100000810 */ /* 0x000fe20007ffe0ff */
[----:B------:R-:W0:Y:S01]  /*0770*/  S2R R3, SR_TID.X ;  /* 0x0000000000037919 */ /* 0x000e220000002100 */
[----:B------:R-:W-:-:S03]  /*0780*/  ISETP.GE.AND P0, PT, R28, 0x100, PT ;  /* 0x000001001c00780c */ /* 0x000fc60003f06270 */
[----:B------:R-:W-:Y:S01]  /*0790*/  @!P2 IMAD.MOV R0, RZ, RZ, -R0 ;  /* 0x000000ffff00a224 */ /* 0x000fe200078e0a00 */
[----:B------:R-:W-:-:S05]  /*07a0*/  @!P1 LOP3.LUT R0, RZ, R10, RZ, 0x33, !PT ;  /* 0x0000000aff009212 */ /* 0x000fca00078e33ff */
[----:B------:R-:W-:Y:S02]  /*07b0*/  IMAD.MOV R5, RZ, RZ, -R0 ;  /* 0x000000ffff057224 */ /* 0x000fe400078e0a00 */
[----:B------:R-:W-:Y:S02]  /*07c0*/  IMAD.SHL.U32 R29, R0, 0x20, RZ ;  /* 0x00000020001d7824 */ /* 0x000fe400078e00ff */
[----:B------:R-:W-:Y:S02]  /*07d0*/  IMAD R5, R10, R5, R9 ;  /* 0x000000050a057224 */ /* 0x000fe400078e0209 */
[----:B------:R-:W-:Y:S01]  /*07e0*/  CS2R R8, SRZ ;  /* 0x0000000000087805 */ /* 0x000fe2000001ff00 */
[C---:B------:R-:W-:Y:S01]  /*07f0*/  IADD3 R0, R29.reuse, 0x1, RZ ;  /* 0x000000011d007810 */ /* 0x040fe20007ffe0ff */
[----:B------:R-:W-:Y:S01]  /*0800*/  IMAD.IADD R2, R2, 0x1, R5 ;  /* 0x0000000102027824 */ /* 0x000fe200078e0205 */
[----:B------:R-:W-:Y:S01]  /*0810*/  IADD3 R28, R29, 0x2, RZ ;  /* 0x000000021d1c7810 */ /* 0x000fe20007ffe0ff */
[----:B------:R-:W-:Y:S01]  /*0820*/  CS2R R4, SRZ ;  /* 0x0000000000047805 */ /* 0x000fe2000001ff00 */
[----:B------:R-:W-:-:S04]  /*0830*/  CS2R R10, SRZ ;  /* 0x00000000000a7805 */ /* 0x000fc8000001ff00 */
[----:B------:R0:W-:Y:S04]  /*0840*/  STL [R1+0x3464], R4 ;  /* 0x0034640401007387 */ /* 0x0001e80000100800 */
[----:B------:R-:W-:Y:S04]  /*0850*/  STL [R1+0x33cc], R29 ;  /* 0x0033cc1d01007387 */ /* 0x000fe80000100800 */
[----:B------:R1:W-:Y:S01]  /*0860*/  STL [R1+0x33e8], R0 ;  /* 0x0033e80001007387 */ /* 0x0003e20000100800 */
[----:B0-----:R-:W-:-:S03]  /*0870*/  LOP3.LUT R4, R3, 0x7f, RZ, 0xc0, !PT ;  /* 0x0000007f03047812 */ /* 0x001fc600078ec0ff */
[----:B------:R0:W-:Y:S01]  /*0880*/  STL [R1+0x33ec], R28 ;  /* 0x0033ec1c01007387 */ /* 0x0001e20000100800 */
[C---:B-1----:R-:W-:Y:S02]  /*0890*/  IADD3 R0, R29.reuse, 0x3, RZ ;  /* 0x000000031d007810 */ /* 0x042fe40007ffe0ff */
[----:B0-----:R-:W-:-:S03]  /*08a0*/  IADD3 R28, R29, 0x4, RZ ;  /* 0x000000041d1c7810 */ /* 0x001fc60007ffe0ff */
[----:B------:R0:W-:Y:S04]  /*08b0*/  STL [R1+0x33f0], R0 ;  /* 0x0033f00001007387 */ /* 0x0001e80000100800 */
[----:B------:R1:W-:Y:S01]  /*08c0*/  STL [R1+0x33f4], R28 ;  /* 0x0033f41c01007387 */ /* 0x0003e20000100800 */
[C---:B0-----:R-:W-:Y:S02]  /*08d0*/  IADD3 R0, R29.reuse, 0x5, RZ ;  /* 0x000000051d007810 */ /* 0x041fe40007ffe0ff */
[----:B-1----:R-:W-:-:S03]  /*08e0*/  IADD3 R28, R29, 0x6, RZ ;  /* 0x000000061d1c7810 */ /* 0x002fc60007ffe0ff */
        /* <DEDUP_REMOVED lines=28> */
[----:B------:R0:W-:Y:S02]  /*0ab0*/  STL [R1+0x3430], R0 ;  /* 0x0034300001007387 */ /* 0x0001e40000100800 */
[----:B0-----:R-:W-:-:S05]  /*0ac0*/  IADD3 R0, R29, 0x15, RZ ;  /* 0x000000151d007810 */ /* 0x001fca0007ffe0ff */
[----:B------:R0:W-:Y:S02]  /*0ad0*/  STL [R1+0x3438], R0 ;  /* 0x0034380001007387 */ /* 0x0001e40000100800 */
[----:B0-----:R-:W-:-:S05]  /*0ae0*/  IADD3 R0, R29, 0x16, RZ ;  /* 0x000000161d007810 */ /* 0x001fca0007ffe0ff */
[----:B------:R0:W-:Y:S04]  /*0af0*/  STL [R1+0x343c], R0 ;  /* 0x00343c0001007387 */ /* 0x0001e80000100800 */
[----:B------:R-:W-:Y:S01]  /*0b00*/  STL [R1+0x3434], R28 ;  /* 0x0034341c01007387 */ /* 0x000fe20000100800 */
[----:B0-----:R-:W-:-:S05]  /*0b10*/  IADD3 R0, R29, 0x17, RZ ;  /* 0x000000171d007810 */ /* 0x001fca0007ffe0ff */
[----:B------:R0:W-:Y:S02]  /*0b20*/  STL [R1+0x3440], R0 ;  /* 0x0034400001007387 */ /* 0x0001e40000100800 */
[----:B0-----:R-:W-:-:S05]  /*0b30*/  IADD3 R0, R29, 0x18, RZ ;  /* 0x000000181d007810 */ /* 0x001fca0007ffe0ff */
[----:B------:R0:W-:Y:S02]  /*0b40*/  STL [R1+0x3444], R0 ;  /* 0x0034440001007387 */ /* 0x0001e40000100800 */
[----:B0-----:R-:W-:-:S05]  /*0b50*/  IADD3 R0, R29, 0x19, RZ ;  /* 0x000000191d007810 */ /* 0x001fca0007ffe0ff */
[----:B------:R0:W-:Y:S02]  /*0b60*/  STL [R1+0x3448], R0 ;  /* 0x0034480001007387 */ /* 0x0001e40000100800 */
[----:B0-----:R-:W-:-:S05]  /*0b70*/  IADD3 R0, R29, 0x1a, RZ ;  /* 0x0000001a1d007810 */ /* 0x001fca0007ffe0ff */
[----:B------:R0:W-:Y:S02]  /*0b80*/  STL [R1+0x3450], R0 ;  /* 0x0034500001007387 */ /* 0x0001e40000100800 */
[----:B0-----:R-:W-:Y:S01]  /*0b90*/  IMAD.SHL.U32 R0, R2, 0x200, RZ ;  /* 0x0000020002007824 */ /* 0x001fe200078e00ff */
[----:B------:R-:W-:-:S04]  /*0ba0*/  IADD3 R2, R29, 0x1b, RZ ;  /* 0x0000001b1d027810 */ /* 0x000fc80007ffe0ff */
[----:B------:R-:W-:Y:S01]  /*0bb0*/  LOP3.LUT R3, R0, 0x7f, R3, 0xf8, !PT ;  /* 0x0000007f00037812 */ /* 0x000fe200078ef803 */
[----:B------:R0:W-:Y:S02]  /*0bc0*/  STL [R1+0x344c], R2 ;  /* 0x00344c0201007387 */ /* 0x0001e40000100800 */
[----:B0-----:R-:W-:-:S05]  /*0bd0*/  IADD3 R2, R29, 0x1c, RZ ;  /* 0x0000001c1d027810 */ /* 0x001fca0007ffe0ff */
[----:B------:R0:W-:Y:S02]  /*0be0*/  STL [R1+0x3458], R2 ;  /* 0x0034580201007387 */ /* 0x0001e40000100800 */
[----:B0-----:R-:W-:-:S05]  /*0bf0*/  IADD3 R2, R29, 0x1d, RZ ;  /* 0x0000001d1d027810 */ /* 0x001fca0007ffe0ff */
[----:B------:R0:W-:Y:S02]  /*0c00*/  STL [R1+0x3454], R2 ;  /* 0x0034540201007387 */ /* 0x0001e40000100800 */
[----:B0-----:R-:W-:-:S05]  /*0c10*/  IADD3 R2, R29, 0x1e, RZ ;  /* 0x0000001e1d027810 */ /* 0x001fca0007ffe0ff */
[----:B------:R0:W-:Y:S02]  /*0c20*/  STL [R1+0x345c], R2 ;  /* 0x00345c0201007387 */ /* 0x0001e40000100800 */
[----:B0-----:R-:W-:-:S05]  /*0c30*/  IADD3 R2, R29, 0x1f, RZ ;  /* 0x0000001f1d027810 */ /* 0x001fca0007ffe0ff */
[----:B------:R0:W-:Y:S04]  /*0c40*/  STL [R1+0x3460], R2 ;  /* 0x0034600201007387 */ /* 0x0001e80000100800 */
[----:B------:R1:W-:Y:S01]  /*0c50*/  STL [R1+0x33d0], R3 ;  /* 0x0033d00301007387 */ /* 0x0003e20000100800 */
[----:B0-----:R-:W-:Y:S01]  /*0c60*/  LOP3.LUT R2, R0, 0x80, R4, 0xfe, !PT ;  /* 0x0000008000027812 */ /* 0x001fe200078efe04 */
[----:B------:R-:W-:-:S05]  /*0c70*/  IMAD.MOV.U32 R0, RZ, RZ, R3 ;  /* 0x000000ffff007224 */ /* 0x000fca00078e0003 */
[C---:B------:R-:W-:Y:S02]  /*0c80*/  LOP3.LUT R4, R0.reuse, 0x180, RZ, 0xfc, !PT ;  /* 0x0000018000047812 */ /* 0x040fe400078efcff */
[----:B-1----:R-:W-:-:S03]  /*0c90*/  LOP3.LUT R3, R0, 0x100, RZ, 0xfc, !PT ;  /* 0x0000010000037812 */ /* 0x002fc600078efcff */
[----:B------:R0:W-:Y:S04]  /*0ca0*/  STL [R1+0x33d8], R4 ;  /* 0x0033d80401007387 */ /* 0x0001e80000100800 */
[----:B0-----:R0:W5:Y:S04]  /*0cb0*/  LDL.LU R4, [R1+0x3464] ;  /* 0x0034640001047983 */ /* 0x0011680000300800 */
[----:B------:R0:W-:Y:S04]  /*0cc0*/  STL [R1+0x33d4], R2 ;  /* 0x0033d40201007387 */ /* 0x0001e80000100800 */
[----:B------:R0:W-:Y:S01]  /*0cd0*/  STL [R1+0x33dc], R3 ;  /* 0x0033dc0301007387 */ /* 0x0001e20000100800 */
[----:B------:R-:W-:Y:S05]  /*0ce0*/  @!P0 BRA `(.L_x_0) ;  /* 0x0008069000008947 */ /* 0x000fea0003800000 */
[----:B------:R-:W2:Y:S04]  /*0cf0*/  LDL R17, [R1+0x345c] ;  /* 0x00345c0001117983 */ /* 0x000ea80000100800 */
[----:B------:R-:W3:Y:S04]  /*0d00*/  LDL R18, [R1+0x3454] ;  /* 0x0034540001127983 */ /* 0x000ee80000100800 */
[----:B------:R-:W4:Y:S04]  /*0d10*/  LDL R27, [R1+0x3458] ;  /* 0x00345800011b7983 */ /* 0x000f280000100800 */
[----:B------:R-:W4:Y:S04]  /*0d20*/  LDL R14, [R1+0x33d8] ;  /* 0x0033d800010e7983 */ /* 0x000f280000100800 */
[----:B------:R-:W4:Y:S04]  /*0d30*/  LDL R15, [R1+0x3460] ;  /* 0x00346000010f7983 */ /* 0x000f280000100800 */
[----:B------:R-:W4:Y:S04]  /*0d40*/  LDL R19, [R1+0x344c] ;  /* 0x00344c0001137983 */ /* 0x000f280000100800 */
[----:B------:R-:W4:Y:S04]  /*0d50*/  LDL R20, [R1+0x3450] ;  /* 0x0034500001147983 */ /* 0x000f280000100800 */
[----:B------:R-:W4:Y:S04]  /*0d60*/  LDL R23, [R1+0x3444] ;  /* 0x0034440001177983 */ /* 0x000f280000100800 */
[----:B------:R-:W4:Y:S04]  /*0d70*/  LDL R25, [R1+0x3440] ;  /* 0x0034400001197983 */ /* 0x000f280000100800 */
[----:B------:R-:W4:Y:S01]  /*0d80*/  LDL R26, [R1+0x3438] ;  /* 0x00343800011a7983 */ /* 0x000f220000100800 */
[----:B------:R-:W-:Y:S01]  /*0d90*/  IMAD.MOV.U32 R12, RZ, RZ, R0 ;  /* 0x000000ffff0c7224 */ /* 0x000fe200078e0000 */
[----:B------:R-:W-:Y:S01]  /*0da0*/  IABS R0, c[0x0][0x178] ;  /* 0x00005e0000007a13 */ /* 0x000fe20000000000 */
[----:B------:R-:W-:Y:S01]  /*0db0*/  IMAD.MOV.U32 R13, RZ, RZ, R2 ;  /* 0x000000ffff0d7224 */ /* 0x000fe200078e0002 */
[----:B------:R-:W4:Y:S03]  /*0dc0*/  LDL R22, [R1+0x343c] ;  /* 0x00343c0001167983 */ /* 0x000f260000100800 */
[----:B------:R-:W-:Y:S01]  /*0dd0*/  IMAD.MOV.U32 R10, RZ, RZ, R0 ;  /* 0x000000ffff0a7224 */ /* 0x000fe200078e0000 */
[----:B------:R-:W4:Y:S03]  /*0de0*/  LDL R21, [R1+0x3448] ;  /* 0x0034480001157983 */ /* 0x000f260000100800 */
[----:B0-----:R-:W0:Y:S01]  /*0df0*/  I2F.RP R2, R10 ;  /* 0x0000000a00027306 */ /* 0x001e220000209400 */
[----:B------:R-:W-:Y:S01]  /*0e00*/  IMAD.MOV.U32 R24, RZ, RZ, R28 ;  /* 0x000000ffff187224 */ /* 0x000fe200078e001c */
[----:B------:R-:W-:-:S06]  /*0e10*/  IABS R28, c[0x0][0x17c] ;  /* 0x00005f00001c7a13 */ /* 0x000fcc0000000000 */
[----:B------:R-:W1:Y:S01]  /*0e20*/  I2F.RP R0, R28 ;  /* 0x0000001c00007306 */ /* 0x000e620000209400 */
[----:B------:R-:W1:Y:S07]  /*0e30*/  S2R R11, SR_TID.X ;  /* 0x00000000000b7919 */ /* 0x000e6e0000002100 */
[----:B0-----:R-:W0:Y:S08]  /*0e40*/  MUFU.RCP R2, R2 ;  /* 0x0000000200027308 */ /* 0x001e300000001000 */
[----:B-1----:R-:W1:Y:S01]  /*0e50*/  MUFU.RCP R0, R0 ;  /* 0x0000000000007308 */ /* 0x002e620000001000 */
[----:B------:R-:W-:Y:S01]  /*0e60*/  IMAD.MOV.U32 R16, RZ, RZ, R3 ;  /* 0x000000ffff107224 */ /* 0x000fe200078e0003 */
[----:B0-----:R-:W-:-:S06]  /*0e70*/  IADD3 R2, R2, 0xffffffe, RZ ;  /* 0x0ffffffe02027810 */ /* 0x001fcc0007ffe0ff */
[----:B------:R0:W0:Y:S01]  /*0e80*/  F2I.FTZ.U32.TRUNC.NTZ R3, R2 ;  /* 0x0000000200037305 */ /* 0x000022000021f000 */
[C---:B------:R-:W-:Y:S01]  /*0e90*/  IMAD.SHL.U32 R7, R11.reuse, 0x2, RZ ;  /* 0x000000020b077824 */ /* 0x040fe200078e00ff */
[----:B-1----:R-:W-:Y:S02]  /*0ea0*/  IADD3 R0, R0, 0xffffffe, RZ ;  /* 0x0ffffffe00007810 */ /* 0x002fe40007ffe0ff */
[----:B------:R-:W-:-:S04]  /*0eb0*/  LOP3.LUT R6, R11, 0x7, RZ, 0xc0, !PT ;  /* 0x000000070b067812 */ /* 0x000fc800078ec0ff */
[----:B------:R1:W1:Y:S01]  /*0ec0*/  F2I.FTZ.U32.TRUNC.NTZ R5, R0 ;  /* 0x0000000000057305 */ /* 0x000262000021f000 */
[----:B0-----:R-:W-:-:S04]  /*0ed0*/  LOP3.LUT R2, R7, 0x10, RZ, 0xc0, !PT ;  /* 0x0000001007027812 */ /* 0x001fc800078ec0ff */
[----:B------:R-:W-:Y:S01]  /*0ee0*/  LOP3.LUT R2, R2, 0x60, R11, 0xf8, !PT ;  /* 0x0000006002027812 */ /* 0x000fe200078ef80b */
[----:B-1----:R-:W-:Y:S02]  /*0ef0*/  IMAD R0, R6, 0x410, RZ ;  /* 0x0000041006007824 */ /* 0x002fe400078e02ff */
[----:B-----5:R-:W-:-:S03]  /*0f00*/  IMAD.MOV R4, RZ, RZ, -R3 ;  /* 0x000000ffff047224 */ /* 0x020fc600078e0a03 */
[----:B------:R-:W-:Y:S01]  /*0f10*/  LOP3.LUT R6, R0, R2, RZ, 0x3c, !PT ;  /* 0x0000000200067212 */ /* 0x000fe200078e3cff */
[----:B------:R-:W-:Y:S02]  /*0f20*/  IMAD R4, R4, R10, RZ ;  /* 0x0000000a04047224 */ /* 0x000fe400078e02ff */
[----:B------:R-:W-:Y:S01]  /*0f30*/  IMAD.MOV.U32 R2, RZ, RZ, RZ ;  /* 0x000000ffff027224 */ /* 0x000fe200078e00ff */
[----:B------:R-:W-:Y:S01]  /*0f40*/  IABS R7, R12 ;  /* 0x0000000c00077213 */ /* 0x000fe20000000000 */
[----:B------:R0:W-:Y:S02]  /*0f50*/  STL [R1+0x34], R6 ;  /* 0x0000340601007387 */ /* 0x0001e40000100800 */
[----:B------:R-:W-:-:S04]  /*0f60*/  IMAD.HI.U32 R3, R3, R4, R2 ;  /* 0x0000000403037227 */ /* 0x000fc800078e0002 */
[----:B------:R-:W-:Y:S01]  /*0f70*/  IMAD.MOV R0, RZ, RZ, -R5 ;  /* 0x000000ffff007224 */ /* 0x000fe200078e0a05 */
[----:B0-----:R-:W-:-:S03]  /*0f80*/  IABS R6, R13 ;  /* 0x0000000d00067213 */ /* 0x001fc60000000000 */
[----:B------:R-:W-:Y:S01]  /*0f90*/  IMAD R0, R0, R28, RZ ;  /* 0x0000001c00007224 */ /* 0x000fe200078e02ff */
[----:B------:R-:W-:Y:S01]  /*0fa0*/  IABS R2, R16 ;  /* 0x0000001000027213 */ /* 0x000fe20000000000 */
[----:B------:R-:W-:Y:S02]  /*0fb0*/  IMAD.MOV.U32 R4, RZ, RZ, RZ ;  /* 0x000000ffff047224 */ /* 0x000fe400078e00ff */
[----:B------:R-:W-:-:S04]  /*0fc0*/  IMAD.HI.U32 R9, R3, R7, RZ ;  /* 0x0000000703097227 */ /* 0x000fc800078e00ff */
[----:B------:R-:W-:-:S04]  /*0fd0*/  IMAD.HI.U32 R8, R3, R6, RZ ;  /* 0x0000000603087227 */ /* 0x000fc800078e00ff */
[----:B------:R-:W-:Y:S02]  /*0fe0*/  IMAD.MOV R9, RZ, RZ, -R9 ;  /* 0x000000ffff097224 */ /* 0x000fe400078e0a09 */
[----:B------:R-:W-:Y:S02]  /*0ff0*/  IMAD.MOV R8, RZ, RZ, -R8 ;  /* 0x000000ffff087224 */ /* 0x000fe400078e0a08 */
[C---:B------:R-:W-:Y:S02]  /*1000*/  IMAD R9, R10.reuse, R9, R7 ;  /* 0x000000090a097224 */ /* 0x040fe400078e0207 */
[----:B------:R-:W-:-:S03]  /*1010*/  IMAD R7, R10, R8, R6 ;  /* 0x000000080a077224 */ /* 0x000fc600078e0206 */
[----:B------:R-:W-:Y:S04]  /*1020*/  STL [R1+0x20], R9 ;  /* 0x0000200901007387 */ /* 0x000fe80000100800 */
[----:B------:R0:W-:Y:S01]  /*1030*/  STL [R1+0x1c], R7 ;  /* 0x00001c0701007387 */ /* 0x0001e20000100800 */
[----:B--2---:R-:W-:Y:S02]  /*1040*/  IMAD.MOV.U32 R16, RZ, RZ, R17 ;  /* 0x000000ffff107224 */ /* 0x004fe400078e0011 */
[----:B---3--:R-:W-:Y:S02]  /*1050*/  IMAD.MOV.U32 R17, RZ, RZ, R18 ;  /* 0x000000ffff117224 */ /* 0x008fe400078e0012 */
[----:B----4-:R-:W-:Y:S02]  /*1060*/  IMAD.MOV.U32 R18, RZ, RZ, R27 ;  /* 0x000000ffff127224 */ /* 0x010fe400078e001b */
[----:B------:R-:W-:Y:S01]  /*1070*/  IMAD.HI.U32 R27, R5, R0, R4 ;  /* 0x00000000051b7227 */ /* 0x000fe200078e0004 */
[----:B------:R-:W-:-:S03]  /*1080*/  IABS R5, R14 ;  /* 0x0000000e00057213 */ /* 0x000fc60000000000 */
[----:B------:R-:W-:Y:S01]  /*1090*/  IMAD.HI.U32 R4, R3, R2, RZ ;  /* 0x0000000203047227 */ /* 0x000fe200078e00ff */
[----:B------:R-:W-:-:S03]  /*10a0*/  IABS R0, R15 ;  /* 0x0000000f00007213 */ /* 0x000fc60000000000 */
[----:B------:R-:W-:Y:S02]  /*10b0*/  IMAD.MOV R4, RZ, RZ, -R4 ;  /* 0x000000ffff047224 */ /* 0x000fe400078e0a04 */
[----:B------:R-:W-:-:S04]  /*10c0*/  IMAD.HI.U32 R6, R3, R5, RZ ;  /* 0x0000000503067227 */ /* 0x000fc800078e00ff */
[----:B------:R-:W-:Y:S02]  /*10d0*/  IMAD R2, R10, R4, R2 ;  /* 0x000000040a027224 */ /* 0x000fe400078e0202 */
[----:B------:R-:W-:-:S04]  /*10e0*/  IMAD.HI.U32 R3, R27, R0, RZ ;  /* 0x000000001b037227 */ /* 0x000fc800078e00ff */
[----:B------:R-:W-:Y:S01]  /*10f0*/  IMAD.MOV R6, RZ, RZ, -R6 ;  /* 0x000000ffff067224 */ /* 0x000fe200078e0a06 */
[----:B0-----:R-:W-:Y:S01]  /*1100*/  IABS R7, R16 ;  /* 0x0000001000077213 */ /* 0x001fe20000000000 */
[----:B------:R-:W-:Y:S01]  /*1110*/  IMAD.MOV R3, RZ, RZ, -R3 ;  /* 0x000000ffff037224 */ /* 0x000fe200078e0a03 */
[----:B------:R0:W-:Y:S01]  /*1120*/  STL [R1+0x18], R2 ;  /* 0x0000180201007387 */ /* 0x0001e20000100800 */
[----:B------:R-:W-:Y:S01]  /*1130*/  IMAD R5, R10, R6, R5 ;  /* 0x000000060a057224 */ /* 0x000fe200078e0205 */
[----:B------:R-:W-:Y:S01]  /*1140*/  IABS R4, R17 ;  /* 0x0000001100047213 */ /* 0x000fe20000000000 */
[----:B------:R-:W-:Y:S02]  /*1150*/  IMAD R0, R28, R3, R0 ;  /* 0x000000031c007224 */ /* 0x000fe400078e0200 */
[----:B------:R-:W-:Y:S01]  /*1160*/  IMAD.HI.U32 R8, R27, R7, RZ ;  /* 0x000000071b087227 */ /* 0x000fe200078e00ff */
[----:B------:R1:W-:Y:S01]  /*1170*/  STL [R1+0x14], R5 ;  /* 0x0000140501007387 */ /* 0x0003e20000100800 */
[----:B0-----:R-:W-:-:S03]  /*1180*/  IABS R2, R18 ;  /* 0x0000001200027213 */ /* 0x001fc60000000000 */
[----:B------:R0:W-:Y:S01]  /*1190*/  STL [R1+0x10], R0 ;  /* 0x0000100001007387 */ /* 0x0001e20000100800 */
[----:B------:R-:W-:Y:S01]  /*11a0*/  IABS R6, R19 ;  /* 0x0000001300067213 */ /* 0x000fe20000000000 */
[----:B------:R-:W-:Y:S02]  /*11b0*/  IMAD.MOV R8, RZ, RZ, -R8 ;  /* 0x000000ffff087224 */ /* 0x000fe400078e0a08 */
[----:B------:R-:W-:-:S04]  /*11c0*/  IMAD.HI.U32 R3, R27, R2, RZ ;  /* 0x000000021b037227 */ /* 0x000fc800078e00ff */
[----:B-1----:R-:W-:Y:S01]  /*11d0*/  IMAD.HI.U32 R5, R27, R4, RZ ;  /* 0x000000041b057227 */ /* 0x002fe200078e00ff */
[----:B0-----:R-:W-:-:S03]  /*11e0*/  IABS R0, R20 ;  /* 0x0000001400007213 */ /* 0x001fc60000000000 */
[----:B------:R-:W-:Y:S02]  /*11f0*/  IMAD.MOV R5, RZ, RZ, -R5 ;  /* 0x000000ffff057224 */ /* 0x000fe400078e0a05 */
[----:B------:R-:W-:Y:S02]  /*1200*/  IMAD.MOV R3, RZ, RZ, -R3 ;  /* 0x000000ffff037224 */ /* 0x000fe400078e0a03 */
[C---:B------:R-:W-:Y:S02]  /*1210*/  IMAD R8, R28.reuse, R8, R7 ;  /* 0x000000081c087224 */ /* 0x040fe400078e0207 */
[C---:B------:R-:W-:Y:S02]  /*1220*/  IMAD R4, R28.reuse, R5, R4 ;  /* 0x000000051c047224 */ /* 0x040fe400078e0204 */
[----:B------:R-:W-:Y:S01]  /*1230*/  IMAD.HI.U32 R7, R27, R6, RZ ;  /* 0x000000061b077227 */ /* 0x000fe200078e00ff */
[----:B------:R-:W-:Y:S03]  /*1240*/  STL [R1+0xc], R8 ;  /* 0x00000c0801007387 */ /* 0x000fe60000100800 */
[----:B------:R-:W-:-:S02]  /*1250*/  IMAD R3, R28, R3, R2 ;  /* 0x000000031c037224 */ /* 0x000fc400078e0202 */
[----:B------:R-:W-:Y:S01]  /*1260*/  IMAD.HI.U32 R5, R27, R0, RZ ;  /* 0x000000001b057227 */ /* 0x000fe200078e00ff */
[----:B------:R0:W-:Y:S03]  /*1270*/  STL [R1+0x8], R4 ;  /* 0x0000080401007387 */ /* 0x0001e60000100800 */
[----:B------:R-:W-:Y:S01]  /*1280*/  IMAD.MOV R7, RZ, RZ, -R7 ;  /* 0x000000ffff077224 */ /* 0x000fe200078e0a07 */
[----:B------:R1:W-:Y:S01]  /*1290*/  STL [R1+0x4], R3 ;  /* 0x0000040301007387 */ /* 0x0003e20000100800 */
[----:B------:R-:W-:Y:S02]  /*12a0*/  IMAD.MOV R5, RZ, RZ, -R5 ;  /* 0x000000ffff057224 */ /* 0x000fe400078e0a05 */
[C---:B------:R-:W-:Y:S02]  /*12b0*/  IMAD R6, R28.reuse, R7, R6 ;  /* 0x000000071c067224 */ /* 0x040fe400078e0206 */
[----:B------:R-:W-:Y:S01]  /*12c0*/  IMAD R0, R28, R5, R0 ;  /* 0x000000051c007224 */ /* 0x000fe200078e0200 */
[----:B0-----:R-:W-:-:S02]  /*12d0*/  IABS R4, R25 ;  /* 0x0000001900047213 */ /* 0x001fc40000000000 */
[----:B------:R-:W2:Y:S01]  /*12e0*/  LDL R25, [R1+0x342c] ;  /* 0x00342c0001197983 */ /* 0x000ea20000100800 */
[----:B-1----:R-:W-:Y:S01]  /*12f0*/  IABS R3, R23 ;  /* 0x0000001700037213 */ /* 0x002fe20000000000 */
[----:B------:R-:W-:Y:S02]  /*1300*/  IMAD.MOV.U32 R23, RZ, RZ, R24 ;  /* 0x000000ffff177224 */ /* 0x000fe400078e0018 */
[----:B------:R-:W3:Y:S04]  /*1310*/  LDL R24, [R1+0x3430] ;  /* 0x0034300001187983 */ /* 0x000ee80000100800 */
[----:B------:R0:W-:Y:S04]  /*1320*/  STL [R1], R6 ;  /* 0x0000000601007387 */ /* 0x0001e80000100800 */
[----:B------:R-:W-:Y:S01]  /*1330*/  STL [R1+0x3598], R0 ;  /* 0x0035980001007387 */ /* 0x000fe20000100800 */
[----:B0-----:R-:W-:-:S03]  /*1340*/  IABS R6, R26 ;  /* 0x0000001a00067213 */ /* 0x001fc60000000000 */
[----:B------:R-:W4:Y:S01]  /*1350*/  LDL R26, [R1+0x3424] ;  /* 0x00342400011a7983 */ /* 0x000f220000100800 */
[----:B------:R-:W-:Y:S01]  /*1360*/  IABS R2, R21 ;  /* 0x0000001500027213 */ /* 0x000fe20000000000 */
[----:B------:R-:W-:-:S04]  /*1370*/  IMAD.HI.U32 R8, R27, R3, RZ ;  /* 0x000000031b087227 */ /* 0x000fc800078e00ff */
[C---:B------:R-:W-:Y:S01]  /*1380*/  IMAD.HI.U32 R9, R27.reuse, R2, RZ ;  /* 0x000000021b097227 */ /* 0x040fe200078e00ff */
[----:B------:R-:W-:Y:S02]  /*1390*/  IABS R5, R22 ;  /* 0x0000001600057213 */ /* 0x000fe40000000000 */
[----:B------:R-:W4:Y:S01]  /*13a0*/  LDL R22, [R1+0x3428] ;  /* 0x0034280001167983 */ /* 0x000f220000100800 */
[----:B------:R-:W-:-:S04]  /*13b0*/  IMAD.HI.U32 R7, R27, R4, RZ ;  /* 0x000000041b077227 */ /* 0x000fc800078e00ff */
[----:B------:R-:W-:Y:S02]  /*13c0*/  IMAD.MOV R9, RZ, RZ, -R9 ;  /* 0x000000ffff097224 */ /* 0x000fe400078e0a09 */
        /* <DEDUP_REMOVED lines=8> */
[----:B------:R-:W-:Y:S01]  /*1450*/  STL [R1+0x35a0], R3 ;  /* 0x0035a00301007387 */ /* 0x000fe20000100800 */
[----:B------:R-:W-:Y:S02]  /*1460*/  IABS R7, R23 ;  /* 0x0000001700077213 */ /* 0x000fe40000000000 */
[----:B------:R-:W-:Y:S01]  /*1470*/  IMAD.MOV R11, RZ, RZ, -R11 ;  /* 0x000000ffff0b7224 */ /* 0x000fe200078e0a0b */
[----:B------:R0:W-:Y:S01]  /*1480*/  STL [R1+0x3594], R4 ;  /* 0x0035940401007387 */ /* 0x0001e20000100800 */
[----:B------:R-:W-:-:S03]  /*1490*/  IMAD.MOV R10, RZ, RZ, -R10 ;  /* 0x000000ffff0a7224 */ /* 0x000fc600078e0a0a */
[----:B------:R-:W4:Y:S01]  /*14a0*/  LDL R23, [R1+0x3420] ;  /* 0x0034200001177983 */ /* 0x000f220000100800 */
[C---:B------:R-:W-:Y:S02]  /*14b0*/  IMAD R5, R28.reuse, R11, R5 ;  /* 0x0000000b1c057224 */ /* 0x040fe400078e0205 */
[----:B------:R-:W-:Y:S01]  /*14c0*/  IMAD R6, R28, R10, R6 ;  /* 0x0000000a1c067224 */ /* 0x000fe200078e0206 */
[----:B--2---:R-:W-:Y:S02]  /*14d0*/  IABS R9, R25 ;  /* 0x0000001900097213 */ /* 0x004fe40000000000 */
[----:B------:R-:W2:Y:S01]  /*14e0*/  LDL R25, [R1+0x3418] ;  /* 0x0034180001197983 */ /* 0x000ea20000100800 */
[----:B---3--:R-:W-:-:S03]  /*14f0*/  IABS R8, R24 ;  /* 0x0000001800087213 */ /* 0x008fc60000000000 */
[----:B------:R-:W3:Y:S04]  /*1500*/  LDL R24, [R1+0x341c] ;  /* 0x00341c0001187983 */ /* 0x000ee80000100800 */
[----:B------:R-:W-:Y:S04]  /*1510*/  STL [R1+0x35a4], R5 ;  /* 0x0035a40501007387 */ /* 0x000fe80000100800 */
[----:B------:R-:W-:Y:S01]  /*1520*/  STL [R1+0x3590], R6 ;  /* 0x0035900601007387 */ /* 0x000fe20000100800 */
[----:B----4-:R-:W-:Y:S01]  /*1530*/  IABS R11, R26 ;  /* 0x0000001a000b7213 */ /* 0x010fe20000000000 */
[----:B------:R-:W-:-:S02]  /*1540*/  IMAD.HI.U32 R14, R27, R7, RZ ;  /* 0x000000071b0e7227 */ /* 0x000fc400078e00ff */
[----:B------:R-:W4:Y:S02]  /*1550*/  LDL R26, [R1+0x3414] ;  /* 0x00341400011a7983 */ /* 0x000f240000100800 */
[C---:B------:R-:W-:Y:S02]  /*1560*/  IMAD.HI.U32 R13, R27.reuse, R8, RZ ;  /* 0x000000081b0d7227 */ /* 0x040fe400078e00ff */
[----:B------:R-:W4:Y:S02]  /*1570*/  LDL R21, [R1+0x3410] ;  /* 0x0034100001157983 */ /* 0x000f240000100800 */
[----:B------:R-:W-:Y:S01]  /*1580*/  IMAD.HI.U32 R12, R27, R9, RZ ;  /* 0x000000091b0c7227 */ /* 0x000fe200078e00ff */
[----:B------:R-:W-:-:S03]  /*1590*/  IABS R10, R22 ;  /* 0x00000016000a7213 */ /* 0x000fc60000000000 */
[----:B------:R-:W-:Y:S02]  /*15a0*/  IMAD.MOV R14, RZ, RZ, -R14 ;  /* 0x000000ffff0e7224 */ /* 0x000fe400078e0a0e */
[----:B------:R-:W-:Y:S02]  /*15b0*/  IMAD.MOV R13, RZ, RZ, -R13 ;  /* 0x000000ffff0d7224 */ /* 0x000fe400078e0a0d */
[----:B------:R-:W-:Y:S02]  /*15c0*/  IMAD.MOV R12, RZ, RZ, -R12 ;  /* 0x000000ffff0c7224 */ /* 0x000fe400078e0a0c */
[C---:B------:R-:W-:Y:S02]  /*15d0*/  IMAD R7, R28.reuse, R14, R7 ;  /* 0x0000000e1c077224 */ /* 0x040fe400078e0207 */
[C---:B------:R-:W-:Y:S02]  /*15e0*/  IMAD R8, R28.reuse, R13, R8 ;  /* 0x0000000d1c087224 */ /* 0x040fe400078e0208 */
[----:B------:R-:W-:Y:S01]  /*15f0*/  IMAD R9, R28, R12, R9 ;  /* 0x0000000c1c097224 */ /* 0x000fe200078e0209 */
[----:B------:R-:W-:Y:S01]  /*1600*/  STL [R1+0x358c], R7 ;  /* 0x00358c0701007387 */ /* 0x000fe20000100800 */
[----:B------:R-:W-:-:S03]  /*1610*/  IMAD.HI.U32 R16, R27, R10, RZ ;  /* 0x0000000a1b107227 */ /* 0x000fc600078e00ff */
[----:B------:R-:W-:Y:S01]  /*1620*/  STL [R1+0x3588], R8 ;  /* 0x0035880801007387 */ /* 0x000fe20000100800 */
[----:B------:R-:W-:-:S03]  /*1630*/  IMAD.HI.U32 R15, R27, R11, RZ ;  /* 0x0000000b1b0f7227 */ /* 0x000fc600078e00ff */
[----:B------:R1:W-:Y:S01]  /*1640*/  STL [R1+0x35a8], R9 ;  /* 0x0035a80901007387 */ /* 0x0003e20000100800 */
[----:B------:R-:W-:-:S03]  /*1650*/  IMAD.MOV R16, RZ, RZ, -R16 ;  /* 0x000000ffff107224 */ /* 0x000fc600078e0a10 */
[----:B------:R-:W4:Y:S01]  /*1660*/  LDL R22, [R1+0x340c] ;  /* 0x00340c0001167983 */ /* 0x000f220000100800 */
[----:B------:R-:W-:-:S03]  /*1670*/  IABS R12, R23 ;  /* 0x00000017000c7213 */ /* 0x000fc60000000000 */
[----:B------:R-:W4:Y:S01]  /*1680*/  LDL R23, [R1+0x3408] ;  /* 0x0034080001177983 */ /* 0x000f220000100800 */
[----:B------:R-:W-:Y:S02]  /*1690*/  IMAD.MOV R15, RZ, RZ, -R15 ;  /* 0x000000ffff0f7224 */ /* 0x000fe400078e0a0f */
[C---:B------:R-:W-:Y:S02]  /*16a0*/  IMAD R10, R28.reuse, R16, R10 ;  /* 0x000000101c0a7224 */ /* 0x040fe400078e020a */
[----:B------:R-:W-:Y:S02]  /*16b0*/  IMAD R11, R28, R15, R11 ;  /* 0x0000000f1c0b7224 */ /* 0x000fe400078e020b */
[----:B------:R-:W-:-:S04]  /*16c0*/  IMAD.HI.U32 R18, R27, R12, RZ ;  /* 0x0000000c1b127227 */ /* 0x000fc800078e00ff */
[----:B------:R-:W-:-:S04]  /*16d0*/  IMAD.MOV R20, RZ, RZ, -R18 ;  /* 0x000000ffff147224 */ /* 0x000fc800078e0a12 */
[----:B------:R-:W-:Y:S01]  /*16e0*/  IMAD R12, R28, R20, R12 ;  /* 0x000000141c0c7224 */ /* 0x000fe200078e020c */
[----:B--2---:R-:W-:Y:S02]  /*16f0*/  IABS R14, R25 ;  /* 0x00000019000e7213 */ /* 0x004fe40000000000 */
[----:B------:R-:W2:Y:S01]  /*1700*/  LDL R25, [R1+0x3400] ;  /* 0x0034000001197983 */ /* 0x000ea20000100800 */
[----:B---3--:R-:W-:-:S03]  /*1710*/  IABS R13, R24 ;  /* 0x00000018000d7213 */ /* 0x008fc60000000000 */
[----:B------:R-:W3:Y:S04]  /*1720*/  LDL R24, [R1+0x3404] ;  /* 0x0034040001187983 */ /* 0x000ee80000100800 */
[----:B------:R1:W-:Y:S04]  /*1730*/  STL [R1+0x3584], R10 ;  /* 0x0035840a01007387 */ /* 0x0003e80000100800 */
[----:B0-----:R-:W2:Y:S04]  /*1740*/  LDL R4, [R1+0x33f8] ;  /* 0x0033f80001047983 */ /* 0x001ea80000100800 */
[----:B------:R-:W2:Y:S01]  /*1750*/  LDL R3, [R1+0x33f4] ;  /* 0x0033f40001037983 */ /* 0x000ea20000100800 */
[----:B----4-:R-:W-:-:S03]  /*1760*/  IABS R15, R26 ;  /* 0x0000001a000f7213 */ /* 0x010fc60000000000 */
[----:B------:R-:W4:Y:S04]  /*1770*/  LDL R26, [R1+0x33fc] ;  /* 0x0033fc00011a7983 */ /* 0x000f280000100800 */
[----:B------:R0:W-:Y:S04]  /*1780*/  STL [R1+0x3580], R12 ;  /* 0x0035800c01007387 */ /* 0x0001e80000100800 */
[----:B------:R-:W4:Y:S04]  /*1790*/  LDL R2, [R1+0x33f0] ;  /* 0x0033f00001027983 */ /* 0x000f280000100800 */
[----:B------:R-:W4:Y:S01]  /*17a0*/  LDL R0, [R1+0x33ec] ;  /* 0x0033ec0001007983 */ /* 0x000f220000100800 */
[----:B------:R-:W-:Y:S01]  /*17b0*/  IMAD.HI.U32 R16, R27, R13, RZ ;  /* 0x0000000d1b107227 */ /* 0x000fe200078e00ff */
[----:B------:R-:W-:-:S02]  /*17c0*/  IABS R19, R21 ;  /* 0x0000001500137213 */ /* 0x000fc40000000000 */
[----:B-1----:R-:W4:Y:S01]  /*17d0*/  LDL R9, [R1+0x20] ;  /* 0x0000200001097983 */ /* 0x002f220000100800 */
[----:B------:R-:W-:-:S03]  /*17e0*/  IMAD.HI.U32 R17, R27, R14, RZ ;  /* 0x0000000e1b117227 */ /* 0x000fc600078e00ff */
[----:B------:R-:W4:Y:S01]  /*17f0*/  LDL R5, [R1+0x1c] ;  /* 0x00001c0001057983 */ /* 0x000f220000100800 */
[----:B------:R-:W-:Y:S02]  /*1800*/  IMAD.MOV R18, RZ, RZ, -R16 ;  /* 0x000000ffff127224 */ /* 0x000fe400078e0a10 */
[----:B------:R-:W-:Y:S02]  /*1810*/  IMAD.MOV R17, RZ, RZ, -R17 ;  /* 0x000000ffff117224 */ /* 0x000fe400078e0a11 */
[----:B------:R-:W-:Y:S02]  /*1820*/  IMAD.MOV.U32 R16, RZ, RZ, R19 ;  /* 0x000000ffff107224 */ /* 0x000fe400078e0013 */
[C---:B------:R-:W-:Y:S02]  /*1830*/  IMAD R13, R28.reuse, R18, R13 ;  /* 0x000000121c0d7224 */ /* 0x040fe400078e020d */
[----:B------:R-:W-:Y:S02]  /*1840*/  IMAD R14, R28, R17, R14 ;  /* 0x000000111c0e7224 */ /* 0x000fe400078e020e */
[----:B------:R-:W-:Y:S01]  /*1850*/  IMAD.HI.U32 R17, R27, R16, RZ ;  /* 0x000000101b117227 */ /* 0x000fe200078e00ff */
[----:B------:R-:W-:-:S02]  /*1860*/  IABS R18, R22 ;  /* 0x0000001600127213 */ /* 0x000fc40000000000 */
[----:B------:R-:W-:Y:S01]  /*1870*/  IABS R19, R23 ;  /* 0x0000001700137213 */ /* 0x000fe20000000000 */
[----:B------:R-:W-:-:S04]  /*1880*/  IMAD.HI.U32 R20, R27, R15, RZ ;  /* 0x0000000f1b147227 */ /* 0x000fc800078e00ff */
[----:B------:R-:W-:Y:S02]  /*1890*/  IMAD.MOV R22, RZ, RZ, -R17 ;  /* 0x000000ffff167224 */ /* 0x000fe400078e0a11 */
[----:B------:R-:W-:Y:S02]  /*18a0*/  IMAD.MOV.U32 R17, RZ, RZ, R18 ;  /* 0x000000ffff117224 */ /* 0x000fe400078e0012 */
[----:B------:R-:W-:Y:S02]  /*18b0*/  IMAD.MOV.U32 R18, RZ, RZ, R19 ;  /* 0x000000ffff127224 */ /* 0x000fe400078e0013 */
[----:B------:R-:W-:Y:S02]  /*18c0*/  IMAD.MOV R20, RZ, RZ, -R20 ;  /* 0x000000ffff147224 */ /* 0x000fe400078e0a14 */
[C---:B------:R-:W-:Y:S02]  /*18d0*/  IMAD R16, R28.reuse, R22, R16 ;  /* 0x000000161c107224 */ /* 0x040fe400078e0210 */
[----:B------:R-:W-:-:S02]  /*18e0*/  IMAD R15, R28, R20, R15 ;  /* 0x000000141c0f7224 */ /* 0x000fc400078e020f */
[----:B------:R-:W-:Y:S01]  /*18f0*/  IMAD.HI.U32 R22, R27, R17, RZ ;  /* 0x000000111b167227 */ /* 0x000fe200078e00ff */
[----:B---3--:R-:W-:-:S05]  /*1900*/  IABS R21, R24 ;  /* 0x0000001800157213 */ /* 0x008fca0000000000 */
[----:B------:R-:W-:Y:S02]  /*1910*/  IMAD.MOV.U32 R19, RZ, RZ, R21 ;  /* 0x000000ffff137224 */ /* 0x000fe400078e0015 */
[----:B------:R-:W-:Y:S01]  /*1920*/  IMAD.HI.U32 R21, R27, R18, RZ ;  /* 0x000000121b157227 */ /* 0x000fe200078e00ff */
[----:B--2---:R-:W-:-:S03]  /*1930*/  IABS R20, R25 ;  /* 0x0000001900147213 */ /* 0x004fc60000000000 */
[----:B------:R-:W-:Y:S01]  /*1940*/  IMAD.HI.U32 R23, R27, R19, RZ ;  /* 0x000000131b177227 */ /* 0x000fe200078e00ff */
[----:B----4-:R-:W-:-:S03]  /*1950*/  IABS R24, R26 ;  /* 0x0000001a00187213 */ /* 0x010fc60000000000 */
[----:B------:R-:W-:Y:S02]  /*1960*/  IMAD.MOV R25, RZ, RZ, -R21 ;  /* 0x000000ffff197224 */ /* 0x000fe400078e0a15 */
[----:B------:R-:W-:Y:S02]  /*1970*/  IMAD.MOV R26, RZ, RZ, -R22 ;  /* 0x000000ffff1a7224 */ /* 0x000fe400078e0a16 */
[----:B------:R-:W-:Y:S02]  /*1980*/  IMAD.MOV.U32 R21, RZ, RZ, R24 ;  /* 0x000000ffff157224 */ /* 0x000fe400078e0018 */
[----:B------:R-:W-:Y:S02]  /*1990*/  IMAD.MOV R22, RZ, RZ, -R23 ;  /* 0x000000ffff167224 */ /* 0x000fe400078e0a17 */
[----:B------:R-:W-:Y:S01]  /*19a0*/  IMAD.HI.U32 R23, R27, R21, RZ ;  /* 0x000000151b177227 */ /* 0x000fe200078e00ff */
[----:B------:R-:W-:-:S03]  /*19b0*/  IABS R24, R3 ;  /* 0x0000000300187213 */ /* 0x000fc60000000000 */
[C---:B------:R-:W-:Y:S01]  /*19c0*/  IMAD R17, R28.reuse, R26, R17 ;  /* 0x0000001a1c117224 */ /* 0x040fe200078e0211 */
[----:B------:R-:W-:Y:S01]  /*19d0*/  IABS R26, R29 ;  /* 0x0000001d001a7213 */ /* 0x000fe20000000000 */
[----:B------:R-:W-:Y:S02]  /*19e0*/  IMAD R18, R28, R25, R18 ;  /* 0x000000191c127224 */ /* 0x000fe400078e0212 */
[----:B------:R-:W-:-:S04]  /*19f0*/  IMAD.HI.U32 R25, R27, R20, RZ ;  /* 0x000000141b197227 */ /* 0x000fc800078e00ff */
[C---:B------:R-:W-:Y:S01]  /*1a00*/  IMAD R19, R28.reuse, R22, R19 ;  /* 0x000000161c137224 */ /* 0x040fe200078e0213 */
[----:B------:R-:W-:Y:S01]  /*1a10*/  IABS R22, R4 ;  /* 0x0000000400167213 */ /* 0x000fe20000000000 */
[----:B------:R-:W-:Y:S01]  /*1a20*/  IMAD.MOV R29, RZ, RZ, -R23 ;  /* 0x000000ffff1d7224 */ /* 0x000fe200078e0a17 */
[----:B------:R-:W2:Y:S01]  /*1a30*/  LDL.LU R4, [R1+0x14] ;  /* 0x0000140001047983 */ /* 0x000ea20000300800 */
[----:B------:R-:W-:Y:S02]  /*1a40*/  IMAD.MOV R25, RZ, RZ, -R25 ;  /* 0x000000ffff197224 */ /* 0x000fe400078e0a19 */
[----:B------:R-:W-:Y:S01]  /*1a50*/  IMAD R21, R28, R29, R21 ;  /* 0x0000001d1c157224 */ /* 0x000fe200078e0215 */
[----:B------:R-:W-:Y:S01]  /*1a60*/  IABS R3, R0 ;  /* 0x0000000000037213 */ /* 0x000fe20000000000 */
[----:B------:R-:W-:Y:S01]  /*1a70*/  IMAD.MOV.U32 R23, RZ, RZ, R24 ;  /* 0x000000ffff177224 */ /* 0x000fe200078e0018 */
[----:B------:R-:W3:Y:S01]  /*1a80*/  LDL.LU R6, [R1+0x10] ;  /* 0x0000100001067983 */ /* 0x000ee20000300800 */
[----:B------:R-:W-:-:S03]  /*1a90*/  IMAD.HI.U32 R29, R27, R22, RZ ;  /* 0x000000161b1d7227 */ /* 0x000fc600078e00ff */
[----:B------:R-:W4:Y:S01]  /*1aa0*/  LDL.LU R7, [R1+0xc] ;  /* 0x00000c0001077983 */ /* 0x000f220000300800 */
[----:B------:R-:W-:Y:S02]  /*1ab0*/  IMAD.MOV.U32 R24, RZ, RZ, R26 ;  /* 0x000000ffff187224 */ /* 0x000fe400078e001a */
[----:B------:R-:W-:Y:S01]  /*1ac0*/  IMAD R20, R28, R25, R20 ;  /* 0x000000191c147224 */ /* 0x000fe200078e0214 */
[----:B------:R-:W-:Y:S01]  /*1ad0*/  IABS R25, R2 ;  /* 0x0000000200197213 */ /* 0x000fe20000000000 */
[----:B------:R-:W-:Y:S01]  /*1ae0*/  IMAD.MOV R2, RZ, RZ, -R29 ;  /* 0x000000ffff027224 */ /* 0x000fe200078e0a1d */
[----:B------:R-:W2:Y:S01]  /*1af0*/  LDL.LU R8, [R1+0x8] ;  /* 0x0000080001087983 */ /* 0x000ea20000300800 */
[----:B------:R-:W-:-:S03]  /*1b00*/  IMAD.HI.U32 R26, R27, R23, RZ ;  /* 0x000000171b1a7227 */ /* 0x000fc600078e00ff */
[----:B------:R-:W2:Y:S01]  /*1b10*/  LDL.LU R10, [R1+0x4] ;  /* 0x00000400010a7983 */ /* 0x000ea20000300800 */
[----:B------:R-:W-:-:S03]  /*1b20*/  IMAD.HI.U32 R29, R27, R24, RZ ;  /* 0x000000181b1d7227 */ /* 0x000fc600078e00ff */
[----:B0-----:R-:W2:Y:S01]  /*1b30*/  LDL.LU R12, [R1] ;  /* 0x00000000010c7983 */ /* 0x001ea20000300800 */
[----:B------:R-:W-:Y:S02]  /*1b40*/  IMAD.MOV R0, RZ, RZ, -R26 ;  /* 0x000000ffff007224 */ /* 0x000fe400078e0a1a */
[----:B------:R-:W-:Y:S02]  /*1b50*/  IMAD.MOV R29, RZ, RZ, -R29 ;  /* 0x000000ffff1d7224 */ /* 0x000fe400078e0a1d */
[C---:B------:R-:W-:Y:S02]  /*1b60*/  IMAD R22, R28.reuse, R2, R22 ;  /* 0x000000021c167224 */ /* 0x040fe400078e0216 */
[C---:B------:R-:W-:Y:S02]  /*1b70*/  IMAD R23, R28.reuse, R0, R23 ;  /* 0x000000001c177224 */ /* 0x040fe400078e0217 */
[----:B------:R-:W-:Y:S02]  /*1b80*/  IMAD R24, R28, R29, R24 ;  /* 0x0000001d1c187224 */ /* 0x000fe400078e0218 */
[----:B------:R-:W2:Y:S01]  /*1b90*/  LDL R28, [R1+0x18] ;  /* 0x00001800011c7983 */ /* 0x000ea20000100800 */
[----:B------:R-:W-:Y:S01]  /*1ba0*/  IMAD.MOV.U32 R26, RZ, RZ, R3 ;  /* 0x000000ffff1a7224 */ /* 0x000fe200078e0003 */
[----:B------:R-:W-:Y:S01]  /*1bb0*/  IABS R0, c[0x0][0x178] ;  /* 0x00005e0000007a13 */ /* 0x000fe20000000000 */
[C---:B------:R-:W-:Y:S01]  /*1bc0*/  IMAD.HI.U32 R3, R27.reuse, R25, RZ ;  /* 0x000000191b037227 */ /* 0x040fe200078e00ff */
[----:B------:R-:W3:Y:S03]  /*1bd0*/  LDL R29, [R1+0x33e8] ;  /* 0x0033e800011d7983 */ /* 0x000ee60000100800 */
[----:B------:R-:W-:Y:S01]  /*1be0*/  IMAD.HI.U32 R2, R27, R26, RZ ;  /* 0x0000001a1b027227 */ /* 0x000fe200078e00ff */
[----:B------:R-:W-:-:S02]  /*1bf0*/  ISETP.GT.U32.AND P6, PT, R0, R9, PT ;  /* 0x000000090000720c */ /* 0x000fc40003fc4070 */
[----:B------:R-:W3:Y:S01]  /*1c00*/  LDL.LU R9, [R1+0x35a8] ;  /* 0x0035a80001097983 */ /* 0x000ee20000300800 */
[----:B------:R-:W-:Y:S02]  /*1c10*/  IMAD.MOV R3, RZ, RZ, -R3 ;  /* 0x000000ffff037224 */ /* 0x000fe400078e0a03 */
[----:B------:R-:W-:Y:S01]  /*1c20*/  IMAD.MOV R2, RZ, RZ, -R2 ;  /* 0x000000ffff027224 */ /* 0x000fe200078e0a02 */
[C---:B------:R-:W-:Y:S02]  /*1c30*/  ISETP.GT.U32.AND P3, PT, R0.reuse, R5, PT ;  /* 0x000000050000720c */ /* 0x040fe40003f64070 */
[----:B------:R-:W4:Y:S01]  /*1c40*/  LDL.LU R5, [R1+0x35a4] ;  /* 0x0035a40001057983 */ /* 0x000f220000300800 */
[----:B--2---:R-:W-:Y:S02]  /*1c50*/  ISETP.GT.U32.AND P2, PT, R0, R28, PT ;  /* 0x0000001c0000720c */ /* 0x004fe40003f44070 */
[----:B------:R-:W-:-:S05]  /*1c60*/  IABS R28, c[0x0][0x17c] ;  /* 0x00005f00001c7a13 */ /* 0x000fca0000000000 */
[C---:B------:R-:W-:Y:S01]  /*1c70*/  IMAD R25, R28.reuse, R3, R25 ;  /* 0x000000031c197224 */ /* 0x040fe200078e0219 */
[C---:B------:R-:W-:Y:S01]  /*1c80*/  ISETP.GT.U32.AND P1, PT, R28.reuse, R24, PT ;  /* 0x000000181c00720c */ /* 0x040fe20003f24070 */
[----:B------:R-:W2:Y:S01]  /*1c90*/  LDL.LU R3, [R1+0x35a0] ;  /* 0x0035a00001037983 */ /* 0x000ea20000300800 */
[C---:B------:R-:W-:Y:S01]  /*1ca0*/  IMAD R26, R28.reuse, R2, R26 ;  /* 0x000000021c1a7224 */ /* 0x040fe200078e021a */
[C---:B---3--:R-:W-:Y:S02]  /*1cb0*/  ISETP.GT.U32.AND P5, PT, R28.reuse, R6, PT ;  /* 0x000000061c00720c */ /* 0x048fe40003fa4070 */
[----:B------:R-:W3:Y:S01]  /*1cc0*/  LDL.LU R2, [R1+0x359c] ;  /* 0x00359c0001027983 */ /* 0x000ee20000300800 */
[----:B----4-:R-:W-:-:S03]  /*1cd0*/  ISETP.GT.U32.AND P4, PT, R28, R7, PT ;  /* 0x000000071c00720c */ /* 0x010fc60003f84070 */
[----:B------:R-:W4:Y:S02]  /*1ce0*/  LDL R28, [R1+0x20] ;  /* 0x00002000011c7983 */ /* 0x000f240000100800 */
[----:B----4-:R-:W-:-:S05]  /*1cf0*/  @!P6 IMAD.IADD R28, R28, 0x1, -R0 ;  /* 0x000000011c1ce824 */ /* 0x010fca00078e0a00 */
[----:B------:R0:W-:Y:S02]  /*1d00*/  @!P6 STL [R1+0x20], R28 ;  /* 0x0000201c0100e387 */ /* 0x0001e40000100800 */
[----:B0-----:R-:W-:-:S04]  /*1d10*/  IABS R28, c[0x0][0x17c] ;  /* 0x00005f00001c7a13 */ /* 0x001fc80000000000 */
[----:B------:R-:W-:Y:S02]  /*1d20*/  ISETP.GT.U32.AND P6, PT, R28, R8, PT ;  /* 0x000000081c00720c */ /* 0x000fe40003fc4070 */
[----:B------:R-:W4:Y:S02]  /*1d30*/  LDL R28, [R1+0x1c] ;  /* 0x00001c00011c7983 */ /* 0x000f240000100800 */
[----:B----4-:R-:W-:-:S05]  /*1d40*/  @!P3 IMAD.IADD R28, R28, 0x1, -R0 ;  /* 0x000000011c1cb824 */ /* 0x010fca00078e0a00 */
[----:B------:R0:W-:Y:S02]  /*1d50*/  @!P3 STL [R1+0x1c], R28 ;  /* 0x00001c1c0100b387 */ /* 0x0001e40000100800 */
[----:B0-----:R-:W-:-:S04]  /*1d60*/  IABS R28, c[0x0][0x17c] ;  /* 0x00005f00001c7a13 */ /* 0x001fc80000000000 */
[----:B------:R-:W-:Y:S02]  /*1d70*/  ISETP.GT.U32.AND P3, PT, R28, R10, PT ;  /* 0x0000000a1c00720c */ /* 0x000fe40003f64070 */
[----:B------:R-:W4:Y:S01]  /*1d80*/  LDL R28, [R1+0x18] ;  /* 0x00001800011c7983 */ /* 0x000f220000100800 */
[----:B------:R-:W-:Y:S01]  /*1d90*/  ISETP.GT.U32.AND P0, PT, R0, R4, PT ;  /* 0x000000040000720c */ /* 0x000fe20003f04070 */
[----:B----4-:R-:W-:-:S05]  /*1da0*/  @!P2 IMAD.IADD R28, R28, 0x1, -R0 ;  /* 0x000000011c1ca824 */ /* 0x010fca00078e0a00 */
[----:B------:R0:W-:Y:S02]  /*1db0*/  @!P2 STL [R1+0x18], R28 ;  /* 0x0000181c0100a387 */ /* 0x0001e40000100800 */
[----:B0-----:R-:W-:-:S04]  /*1dc0*/  IABS R28, c[0x0][0x17c] ;  /* 0x00005f00001c7a13 */ /* 0x001fc80000000000 */
[----:B------:R-:W-:Y:S02]  /*1dd0*/  ISETP.GT.U32.AND P2, PT, R28, R12, PT ;  /* 0x0000000c1c00720c */ /* 0x000fe40003f44070 */
[----:B------:R-:W4:Y:S01]  /*1de0*/  LDL R28, [R1+0x20] ;  /* 0x00002000011c7983 */ /* 0x000f220000100800 */
[----:B------:R-:W-:Y:S01]  /*1df0*/  @!P0 IMAD.IADD R4, R4, 0x1, -R0 ;  /* 0x0000000104048824 */ /* 0x000fe200078e0a00 */
[----:B----4-:R-:W-:Y:S02]  /*1e00*/  ISETP.GT.U32.AND P0, PT, R0, R28, PT ;  /* 0x0000001c0000720c */ /* 0x010fe40003f04070 */
[----:B------:R-:W-:-:S05]  /*1e10*/  IABS R28, c[0x0][0x17c] ;  /* 0x00005f00001c7a13 */ /* 0x000fca0000000000 */
[----:B------:R-:W-:Y:S02]  /*1e20*/  @!P1 IMAD.IADD R24, R24, 0x1, -R28 ;  /* 0x0000000118189824 */ /* 0x000fe400078e0a1c */
[----:B------:R-:W4:Y:S02]  /*1e30*/  LDL R28, [R1+0x1c] ;  /* 0x00001c00011c7983 */ /* 0x000f240000100800 */
[----:B----4-:R-:W-:Y:S02]  /*1e40*/  ISETP.GT.U32.AND P1, PT, R0, R28, PT ;  /* 0x0000001c0000720c */ /* 0x010fe40003f24070 */
[----:B------:R-:W-:-:S05]  /*1e50*/  IABS R28, c[0x0][0x17c] ;  /* 0x00005f00001c7a13 */ /* 0x000fca0000000000 */
[----:B------:R-:W-:Y:S02]  /*1e60*/  @!P5 IMAD.IADD R6, R6, 0x1, -R28 ;  /* 0x000000010606d824 */ /* 0x000fe400078e0a1c */
[----:B------:R-:W4:Y:S02]  /*1e70*/  LDL R28, [R1+0x18] ;  /* 0x00001800011c7983 */ /* 0x000f240000100800 */
[----:B----4-:R-:W-:Y:S02]  /*1e80*/  ISETP.GT.U32.AND P5, PT, R0, R28, PT ;  /* 0x0000001c0000720c */ /* 0x010fe40003fa4070 */
[----:B------:R-:W-:-:S05]  /*1e90*/  IABS R28, c[0x0][0x17c] ;  /* 0x00005f00001c7a13 */ /* 0x000fca0000000000 */
[--C-:B------:R-:W-:Y:S01]  /*1ea0*/  @!P3 IMAD.IADD R10, R10, 0x1, -R28.reuse ;  /* 0x000000010a0ab824 */ /* 0x100fe200078e0a1c */
[----:B------:R-:W-:Y:S01]  /*1eb0*/  ISETP.GT.U32.AND P3, PT, R28, R24, PT ;  /* 0x000000181c00720c */ /* 0x000fe20003f64070 */
[--C-:B------:R-:W-:Y:S01]  /*1ec0*/  @!P2 IMAD.IADD R12, R12, 0x1, -R28.reuse ;  /* 0x000000010c0ca824 */ /* 0x100fe200078e0a1c */
[----:B------:R-:W-:Y:S01]  /*1ed0*/  ISETP.GT.U32.AND P2, PT, R28, R6, PT ;  /* 0x000000061c00720c */ /* 0x000fe20003f44070 */
[--C-:B------:R-:W-:Y:S02]  /*1ee0*/  @!P4 IMAD.IADD R7, R7, 0x1, -R28.reuse ;  /* 0x000000010707c824 */ /* 0x100fe400078e0a1c */
[----:B------:R-:W-:Y:S02]  /*1ef0*/  @!P6 IMAD.IADD R8, R8, 0x1, -R28 ;  /* 0x000000010808e824 */ /* 0x000fe400078e0a1c */
        /* <DEDUP_REMOVED lines=11> */
[----:B------:R-:W-:Y:S02]  /*1fb0*/  IABS R29, R29 ;  /* 0x0000001d001d7213 */ /* 0x000fe40000000000 */
[----:B------:R-:W-:-:S03]  /*1fc0*/  ISETP.GT.U32.AND P4, PT, R0, R4, PT ;  /* 0x000000040000720c */ /* 0x000fc60003f84070 */
[----:B------:R-:W-:-:S04]  /*1fd0*/  IMAD.HI.U32 R27, R27, R29, RZ ;  /* 0x0000001d1b1b7227 */ /* 0x000fc800078e00ff */
[----:B------:R-:W-:Y:S02]  /*1fe0*/  IMAD.MOV R27, RZ, RZ, -R27 ;  /* 0x000000ffff1b7224 */ /* 0x000fe400078e0a1b */
[----:B----4-:R-:W-:Y:S02]  /*1ff0*/  @!P5 IMAD.IADD R28, R28, 0x1, -R0 ;  /* 0x000000011c1cd824 */ /* 0x010fe400078e0a00 */
[----:B------:R-:W4:Y:S04]  /*2000*/  LDL.LU R0, [R1+0x3598] ;  /* 0x0035980001007983 */ /* 0x000f280000300800 */
[----:B------:R0:W-:Y:S02]  /*2010*/  @!P5 STL [R1+0x18], R28 ;  /* 0x0000181c0100d387 */ /* 0x0001e40000100800 */
[----:B0-----:R-:W-:-:S05]  /*2020*/  IABS R28, c[0x0][0x17c] ;  /* 0x00005f00001c7a13 */ /* 0x001fca0000000000 */
[C---:B------:R-:W-:Y:S01]  /*2030*/  IMAD R27, R28.reuse, R27, R29 ;  /* 0x0000001b1c1b7224 */ /* 0x040fe200078e021d */
[----:B------:R-:W-:Y:S02]  /*2040*/  IABS R29, c[0x0][0x178] ;  /* 0x00005e00001d7a13 */ /* 0x000fe40000000000 */
[----:B------:R-:W-:Y:S01]  /*2050*/  ISETP.GT.U32.AND P5, PT, R28, R10, PT ;  /* 0x0000000a1c00720c */ /* 0x000fe20003fa4070 */
[--C-:B------:R-:W-:Y:S02]  /*2060*/  @!P3 IMAD.IADD R24, R24, 0x1, -R28.reuse ;  /* 0x000000011818b824 */ /* 0x100fe400078e0a1c */
[----:B------:R-:W-:Y:S01]  /*2070*/  @!P4 IMAD.IADD R4, R4, 0x1, -R29 ;  /* 0x000000010404c824 */ /* 0x000fe200078e0a1d */
[----:B------:R-:W-:Y:S01]  /*2080*/  ISETP.GT.U32.AND P6, PT, R28, R12, PT ;  /* 0x0000000c1c00720c */ /* 0x000fe20003fc4070 */
[----:B------:R-:W-:-:S03]  /*2090*/  @!P2 IMAD.IADD R6, R6, 0x1, -R28 ;  /* 0x000000010606a824 */ /* 0x000fc600078e0a1c */
[----:B------:R0:W-:Y:S01]  /*20a0*/  STL [R1+0x14], R4 ;  /* 0x0000140401007387 */ /* 0x0001e20000100800 */
[--C-:B------:R-:W-:Y:S02]  /*20b0*/  @!P0 IMAD.IADD R7, R7, 0x1, -R28.reuse ;  /* 0x0000000107078824 */ /* 0x100fe400078e0a1c */
[--C-:B------:R-:W-:Y:S01]  /*20c0*/  @!P1 IMAD.IADD R8, R8, 0x1, -R28.reuse ;  /* 0x0000000108089824 */ /* 0x100fe200078e0a1c */
[----:B0-----:R-:W4:Y:S04]  /*20d0*/  LDL.LU R4, [R1+0x3594] ;  /* 0x0035940001047983 */ /* 0x001f280000300800 */
[----:B------:R-:W-:Y:S04]  /*20e0*/  STL [R1+0x3554], R24 ;  /* 0x0035541801007387 */ /* 0x000fe80000100800 */
[----:B------:R0:W-:Y:S01]  /*20f0*/  STL [R1+0x10], R6 ;  /* 0x0000100601007387 */ /* 0x0001e20000100800 */
[----:B------:R-:W-:-:S02]  /*2100*/  @!P5 IMAD.IADD R10, R10, 0x1, -R28 ;  /* 0x000000010a0ad824 */ /* 0x000fc400078e0a1c */
[----:B------:R-:W-:Y:S01]  /*2110*/  @!P6 IMAD.IADD R12, R12, 0x1, -R28 ;  /* 0x000000010c0ce824 */ /* 0x000fe200078e0a1c */
[----:B0-----:R-:W4:Y:S04]  /*2120*/  LDL.LU R6, [R1+0x3590] ;  /* 0x0035900001067983 */ /* 0x001f280000300800 */
[----:B------:R0:W-:Y:S04]  /*2130*/  STL [R1+0xc], R7 ;  /* 0x00000c0701007387 */ /* 0x0001e80000100800 */
[----:B0-----:R-:W4:Y:S04]  /*2140*/  LDL.LU R7, [R1+0x358c] ;  /* 0x00358c0001077983 */ /* 0x001f280000300800 */
[----:B------:R0:W-:Y:S04]  /*2150*/  STL [R1+0x8], R8 ;  /* 0x0000080801007387 */ /* 0x0001e80000100800 */
[----:B0-----:R-:W4:Y:S04]  /*2160*/  LDL.LU R8, [R1+0x3588] ;  /* 0x0035880001087983 */ /* 0x001f280000300800 */
[----:B------:R0:W-:Y:S04]  /*2170*/  STL [R1+0x4], R10 ;  /* 0x0000040a01007387 */ /* 0x0001e80000100800 */
[----:B0-----:R-:W4:Y:S04]  /*2180*/  LDL.LU R10, [R1+0x3584] ;  /* 0x00358400010a7983 */ /* 0x001f280000300800 */
[----:B------:R0:W-:Y:S04]  /*2190*/  STL [R1], R12 ;  /* 0x0000000c01007387 */ /* 0x0001e80000100800 */
[----:B0-----:R-:W4:Y:S01]  /*21a0*/  LDL.LU R12, [R1+0x3580] ;  /* 0x00358000010c7983 */ /* 0x001f220000300800 */
[----:B---3--:R-:W-:-:S02]  /*21b0*/  ISETP.GT.U32.AND P3, PT, R28, R2, PT ;  /* 0x000000021c00720c */ /* 0x008fc40003f64070 */
[C---:B--2---:R-:W-:Y:S02]  /*21c0*/  ISETP.GT.U32.AND P2, PT, R28.reuse, R3, PT ;  /* 0x000000031c00720c */ /* 0x044fe40003f44070 */
[----:B------:R-:W-:-:S09]  /*21d0*/  ISETP.GT.U32.AND P1, PT, R28, R5, PT ;  /* 0x000000051c00720c */ /* 0x000fd20003f24070 */
[--C-:B------:R-:W-:Y:S01]  /*21e0*/  @!P3 IMAD.IADD R2, R2, 0x1, -R28.reuse ;  /* 0x000000010202b824 */ /* 0x100fe200078e0a1c */
[----:B------:R-:W-:Y:S01]  /*21f0*/  ISETP.GT.U32.AND P3, PT, R28, R9, PT ;  /* 0x000000091c00720c */ /* 0x000fe20003f64070 */
[--C-:B------:R-:W-:Y:S02]  /*2200*/  @!P2 IMAD.IADD R3, R3, 0x1, -R28.reuse ;  /* 0x000000010303a824 */ /* 0x100fe400078e0a1c */
[----:B------:R-:W-:-:S10]  /*2210*/  @!P1 IMAD.IADD R5, R5, 0x1, -R28 ;  /* 0x0000000105059824 */ /* 0x000fd400078e0a1c */
[----:B------:R-:W-:Y:S01]  /*2220*/  @!P3 IMAD.IADD R9, R9, 0x1, -R28 ;  /* 0x000000010909b824 */ /* 0x000fe200078e0a1c */
[----:B------:R-:W-:-:S13]  /*2230*/  ISETP.GT.U32.AND P3, PT, R28, R3, PT ;  /* 0x000000031c00720c */ /* 0x000fda0003f64070 */
[----:B------:R-:W-:Y:S01]  /*2240*/  @!P3 IMAD.IADD R3, R3, 0x1, -R28 ;  /* 0x000000010303b824 */ /* 0x000fe200078e0a1c */
[----:B----4-:R-:W-:-:S13]  /*2250*/  ISETP.GT.U32.AND P4, PT, R28, R0, PT ;  /* 0x000000001c00720c */ /* 0x010fda0003f84070 */
[----:B------:R-:W-:Y:S01]  /*2260*/  @!P4 IMAD.IADD R0, R0, 0x1, -R28 ;  /* 0x000000010000c824 */ /* 0x000fe200078e0a1c */
[C---:B------:R-:W-:Y:S02]  /*2270*/  ISETP.GT.U32.AND P0, PT, R28.reuse, R4, PT ;  /* 0x000000041c00720c */ /* 0x040fe40003f04070 */
[----:B------:R-:W-:-:S11]  /*2280*/  ISETP.GT.U32.AND P5, PT, R28, R6, PT ;  /* 0x000000061c00720c */ /* 0x000fd60003fa4070 */
[--C-:B------:R-:W-:Y:S01]  /*2290*/  @!P0 IMAD.IADD R4, R4, 0x1, -R28.reuse ;  /* 0x0000000104048824 */ /* 0x100fe200078e0a1c */
[C---:B------:R-:W-:Y:S02]  /*22a0*/  ISETP.GT.U32.AND P0, PT, R28.reuse, R11, PT ;  /* 0x0000000b1c00720c */ /* 0x040fe40003f04070 */
[----:B------:R-:W-:Y:S01]  /*22b0*/  ISETP.GT.U32.AND P6, PT, R28, R7, PT ;  /* 0x000000071c00720c */ /* 0x000fe20003fc4070 */
[----:B------:R-:W-:Y:S01]  /*22c0*/  @!P5 IMAD.IADD R6, R6, 0x1, -R28 ;  /* 0x000000010606d824 */ /* 0x000fe200078e0a1c */
[C---:B------:R-:W-:Y:S02]  /*22d0*/  ISETP.GT.U32.AND P5, PT, R28.reuse, R13, PT ;  /* 0x0000000d1c00720c */ /* 0x040fe40003fa4070 */
[----:B------:R-:W-:-:S09]  /*22e0*/  ISETP.GT.U32.AND P4, PT, R28, R8, PT ;  /* 0x000000081c00720c */ /* 0x000fd20003f84070 */
[--C-:B------:R-:W-:Y:S01]  /*22f0*/  @!P6 IMAD.IADD R7, R7, 0x1, -R28.reuse ;  /* 0x000000010707e824 */ /* 0x100fe200078e0a1c */
[C---:B------:R-:W-:Y:S02]  /*2300*/  ISETP.GT.U32.AND P6, PT, R28.reuse, R0, PT ;  /* 0x000000001c00720c */ /* 0x040fe40003fc4070 */
[----:B------:R-:W-:Y:S01]  /*2310*/  ISETP.GT.U32.AND P2, PT, R28, R10, PT ;  /* 0x0000000a1c00720c */ /* 0x000fe20003f44070 */
[----:B------:R-:W-:Y:S01]  /*2320*/  @!P4 IMAD.IADD R8, R8, 0x1, -R28 ;  /* 0x000000010808c824 */ /* 0x000fe200078e0a1c */
[C---:B------:R-:W-:Y:S02]  /*2330*/  ISETP.GT.U32.AND P4, PT, R28.reuse, R2, PT ;  /* 0x000000021c00720c */ /* 0x040fe40003f84070 */
[----:B------:R-:W-:-:S09]  /*2340*/  ISETP.GT.U32.AND P1, PT, R28, R12, PT ;  /* 0x0000000c1c00720c */ /* 0x000fd20003f24070 */
[--C-:B------:R-:W-:Y:S01]  /*2350*/  @!P2 IMAD.IADD R10, R10, 0x1, -R28.reuse ;  /* 0x000000010a0aa824 */ /* 0x100fe200078e0a1c */
[C---:B------:R-:W-:Y:S01]  /*2360*/  ISETP.GT.U32.AND P2, PT, R28.reuse, R4, PT ;  /* 0x000000041c00720c */ /* 0x040fe20003f44070 */
[--C-:B------:R-:W-:Y:S01]  /*2370*/  @!P0 IMAD.IADD R11, R11, 0x1, -R28.reuse ;  /* 0x000000010b0b8824 */ /* 0x100fe200078e0a1c */
[C---:B------:R-:W-:Y:S01]  /*2380*/  ISETP.GT.U32.AND P0, PT, R28.reuse, R5, PT ;  /* 0x000000051c00720c */ /* 0x040fe20003f04070 */
[--C-:B------:R-:W-:Y:S01]  /*2390*/  @!P5 IMAD.IADD R13, R13, 0x1, -R28.reuse ;  /* 0x000000010d0dd824 */ /* 0x100fe200078e0a1c */
[----:B------:R-:W-:Y:S01]  /*23a0*/  ISETP.GT.U32.AND P5, PT, R28, R7, PT ;  /* 0x000000071c00720c */ /* 0x000fe20003fa4070 */
[--C-:B------:R-:W-:Y:S01]  /*23b0*/  @!P1 IMAD.IADD R12, R12, 0x1, -R28.reuse ;  /* 0x000000010c0c9824 */ /* 0x100fe200078e0a1c */
[----:B------:R-:W-:Y:S01]  /*23c0*/  ISETP.GT.U32.AND P1, PT, R28, R6, PT ;  /* 0x000000061c00720c */ /* 0x000fe20003f24070 */
[--C-:B------:R-:W-:Y:S02]  /*23d0*/  @!P6 IMAD.IADD R0, R0, 0x1, -R28.reuse ;  /* 0x000000010000e824 */ /* 0x100fe400078e0a1c */
[----:B------:R-:W-:-:S04]  /*23e0*/  @!P4 IMAD.IADD R2, R2, 0x1, -R28 ;  /* 0x000000010202c824 */ /* 0x000fc800078e0a1c */
[--C-:B------:R-:W-:Y:S01]  /*23f0*/  @!P2 IMAD.IADD R4, R4, 0x1, -R28.reuse ;  /* 0x000000010404a824 */ /* 0x100fe200078e0a1c */
[----:B------:R-:W-:Y:S01]  /*2400*/  STL [R1+0x3560], R0 ;  /* 0x0035600001007387 */ /* 0x000fe20000100800 */
[--C-:B------:R-:W-:Y:S02]  /*2410*/  @!P0 IMAD.IADD R5, R5, 0x1, -R28.reuse ;  /* 0x0000000105058824 */ /* 0x100fe400078e0a1c */
[--C-:B------:R-:W-:Y:S01]  /*2420*/  @!P5 IMAD.IADD R7, R7, 0x1, -R28.reuse ;  /* 0x000000010707d824 */ /* 0x100fe200078e0a1c */
[----:B------:R-:W-:Y:S01]  /*2430*/  STL [R1+0x355c], R2 ;  /* 0x00355c0201007387 */ /* 0x000fe20000100800 */
[----:B------:R-:W-:-:S03]  /*2440*/  @!P1 IMAD.IADD R6, R6, 0x1, -R28 ;  /* 0x0000000106069824 */ /* 0x000fc600078e0a1c */
[----:B------:R-:W-:Y:S04]  /*2450*/  STL [R1+0x3558], R3 ;  /* 0x0035580301007387 */ /* 0x000fe80000100800 */
[----:B------:R0:W-:Y:S04]  /*2460*/  STL [R1+0x3564], R4 ;  /* 0x0035640401007387 */ /* 0x0001e80000100800 */
[----:B------:R1:W-:Y:S04]  /*2470*/  STL [R1+0x3568], R5 ;  /* 0x0035680501007387 */ /* 0x0003e80000100800 */
[----:B------:R-:W-:Y:S04]  /*2480*/  STL [R1+0x356c], R6 ;  /* 0x00356c0601007387 */ /* 0x000fe80000100800 */
[----:B0-----:R-:W2:Y:S04]  /*2490*/  LDL R4, [R1+0x33d4] ;  /* 0x0033d40001047983 */ /* 0x001ea80000100800 */
[----:B-1----:R-:W3:Y:S04]  /*24a0*/  LDL R5, [R1+0x33d0] ;  /* 0x0033d00001057983 */ /* 0x002ee80000100800 */
[----:B------:R-:W4:Y:S04]  /*24b0*/  LDL R3, [R1+0x33dc] ;  /* 0x0033dc0001037983 */ /* 0x000f280000100800 */
[----:B------:R-:W2:Y:S04]  /*24c0*/  LDL R2, [R1+0x33d8] ;  /* 0x0033d80001027983 */ /* 0x000ea80000100800 */
[----:B------:R0:W-:Y:S04]  /*24d0*/  STL [R1+0x3570], R7 ;  /* 0x0035700701007387 */ /* 0x0001e80000100800 */
[----:B0-----:R-:W2:Y:S01]  /*24e0*/  LDL.LU R7, [R1+0x34] ;  /* 0x0000340001077983 */ /* 0x001ea20000300800 */
[----:B------:R-:W-:-:S02]  /*24f0*/  ISETP.GT.U32.AND P1, PT, R28, R12, PT ;  /* 0x0000000c1c00720c */ /* 0x000fc40003f24070 */
[C---:B------:R-:W-:Y:S02]  /*2500*/  ISETP.GT.U32.AND P4, PT, R28.reuse, R8, PT ;  /* 0x000000081c00720c */ /* 0x040fe40003f84070 */
[----:B------:R-:W-:Y:S01]  /*2510*/  ISETP.GT.U32.AND P6, PT, R28, R13, PT ;  /* 0x0000000d1c00720c */ /* 0x000fe20003fc4070 */
[----:B------:R-:W0:Y:S08]  /*2520*/  S2R R29, SR_TID.X ;  /* 0x00000000001d7919 */ /* 0x000e300000002100 */
[--C-:B------:R-:W-:Y:S01]  /*2530*/  @!P1 IMAD.IADD R12, R12, 0x1, -R28.reuse ;  /* 0x000000010c0c9824 */ /* 0x100fe200078e0a1c */
[----:B------:R-:W-:Y:S01]  /*2540*/  ISETP.GT.U32.AND P1, PT, R28, R19, PT ;  /* 0x000000131c00720c */ /* 0x000fe20003f24070 */
[----:B------:R-:W-:-:S02]  /*2550*/  @!P4 IMAD.IADD R8, R8, 0x1, -R28 ;  /* 0x000000010808c824 */ /* 0x000fc400078e0a1c */
[----:B------:R-:W-:-:S03]  /*2560*/  @!P6 IMAD.IADD R13, R13, 0x1, -R28 ;  /* 0x000000010d0de824 */ /* 0x000fc600078e0a1c */
[----:B------:R1:W-:Y:S01]  /*2570*/  STL [R1+0x3574], R8 ;  /* 0x0035740801007387 */ /* 0x0003e20000100800 */
[C---:B------:R-:W-:Y:S02]  /*2580*/  ISETP.GT.U32.AND P6, PT, R28.reuse, R20, PT ;  /* 0x000000141c00720c */ /* 0x040fe40003fc4070 */
[C---:B------:R-:W-:Y:S01]  /*2590*/  ISETP.GT.U32.AND P3, PT, R28.reuse, R9, PT ;  /* 0x000000091c00720c */ /* 0x040fe20003f64070 */
[----:B-1----:R-:W1:Y:S03]  /*25a0*/  S2R R8, SR_TID.X ;  /* 0x0000000000087919 */ /* 0x002e660000002100 */
[----:B------:R-:W-:Y:S01]  /*25b0*/  @!P1 IMAD.IADD R19, R19, 0x1, -R28 ;  /* 0x0000000113139824 */ /* 0x000fe200078e0a1c */
[C---:B------:R-:W-:Y:S02]  /*25c0*/  ISETP.GT.U32.AND P1, PT, R28.reuse, R27, PT ;  /* 0x0000001b1c00720c */ /* 0x040fe40003f24070 */
[----:B------:R-:W-:-:S04]  /*25d0*/  ISETP.GT.U32.AND P2, PT, R28, R10, PT ;  /* 0x0000000a1c00720c */ /* 0x000fc80003f44070 */
[--C-:B------:R-:W-:Y:S02]  /*25e0*/  @!P6 IMAD.IADD R20, R20, 0x1, -R28.reuse ;  /* 0x000000011414e824 */ /* 0x100fe400078e0a1c */
[C---:B0-----:R-:W-:Y:S01]  /*25f0*/  IMAD.SHL.U32 R24, R29.reuse, 0x200, RZ ;  /* 0x000002001d187824 */ /* 0x041fe200078e00ff */
[----:B------:R-:W-:Y:S01]  /*2600*/  LOP3.LUT R29, R29, 0x7, RZ, 0xc0, !PT ;  /* 0x000000071d1d7812 */ /* 0x000fe200078ec0ff */
[----:B------:R-:W-:-:S03]  /*2610*/  @!P3 IMAD.IADD R9, R9, 0x1, -R28 ;  /* 0x000000010909b824 */ /* 0x000fc600078e0a1c */
[--C-:B------:R-:W-:Y:S01]  /*2620*/  @!P1 IMAD.IADD R27, R27, 0x1, -R28.reuse ;  /* 0x000000011b1b9824 */ /* 0x100fe200078e0a1c */
[----:B------:R-:W-:Y:S01]  /*2630*/  ISETP.GT.U32.AND P1, PT, R28, R20, PT ;  /* 0x000000141c00720c */ /* 0x000fe20003f24070 */
[----:B------:R-:W-:Y:S01]  /*2640*/  @!P2 IMAD.IADD R10, R10, 0x1, -R28 ;  /* 0x000000010a0aa824 */ /* 0x000fe200078e0a1c */
[----:B------:R-:W-:Y:S01]  /*2650*/  STL [R1+0x3578], R9 ;  /* 0x0035780901007387 */ /* 0x000fe20000100800 */
[----:B------:R-:W-:Y:S01]  /*2660*/  IMAD R29, R29, 0x210, RZ ;  /* 0x000002101d1d7824 */ /* 0x000fe200078e02ff */
[----:B------:R-:W-:Y:S02]  /*2670*/  LOP3.LUT R6, R24, 0x2000, RZ, 0xc0, !PT ;  /* 0x0000200018067812 */ /* 0x000fe400078ec0ff */
[----:B------:R0:W-:Y:S01]  /*2680*/  STL [R1+0x357c], R10 ;  /* 0x00357c0a01007387 */ /* 0x0001e20000100800 */
[----:B-1----:R-:W-:-:S03]  /*2690*/  IMAD.SHL.U32 R8, R8, 0x2, RZ ;  /* 0x0000000208087824 */ /* 0x002fc600078e00ff */
[----:B------:R-:W4:Y:S02]  /*26a0*/  LDL R0, [R1+0x3460] ;  /* 0x0034600001007983 */ /* 0x000f240000100800 */
[----:B------:R-:W-:Y:S02]  /*26b0*/  LOP3.LUT R8, R29, 0x30, R8, 0x78, !PT ;  /* 0x000000301d087812 */ /* 0x000fe400078e7808 */
[----:B------:R-:W4:Y:S01]  /*26c0*/  LDL R24, [R1+0x345c] ;  /* 0x00345c0001187983 */ /* 0x000f220000100800 */
[----:B------:R-:W-:-:S03]  /*26d0*/  @!P1 IMAD.IADD R20, R20, 0x1, -R28 ;  /* 0x0000000114149824 */ /* 0x000fc600078e0a1c */
[----:B0-----:R-:W4:Y:S01]  /*26e0*/  LDL R10, [R1+0x3454] ;  /* 0x00345400010a7983 */ /* 0x001f220000100800 */
[----:B---3--:R-:W-:Y:S01]  /*26f0*/  ISETP.GE.AND P1, PT, R5, RZ, PT ;  /* 0x000000ff0500720c */ /* 0x008fe20003f26270 */
[----:B--2---:R-:W-:-:S05]  /*2700*/  IMAD.IADD R29, R6, 0x1, R7 ;  /* 0x00000001061d7824 */ /* 0x004fca00078e0207 */
[----:B------:R0:W-:Y:S04]  /*2710*/  STL [R1+0x3464], R29 ;  /* 0x0034641d01007387 */ /* 0x0001e80000100800 */
[----:B------:R-:W2:Y:S04]  /*2720*/  LDL R6, [R1+0x3458] ;  /* 0x0034580001067983 */ /* 0x000ea80000100800 */
[----:B------:R-:W3:Y:S04]  /*2730*/  LDL R7, [R1+0x344c] ;  /* 0x00344c0001077983 */ /* 0x000ee80000100800 */
[----:B------:R-:W2:Y:S04]  /*2740*/  LDL R5, [R1+0x3450] ;  /* 0x0034500001057983 */ /* 0x000ea80000100800 */
[----:B------:R-:W2:Y:S01]  /*2750*/  LDL.LU R9, [R1+0x20] ;  /* 0x0000200001097983 */ /* 0x000ea20000300800 */
[----:B------:R-:W-:-:S02]  /*2760*/  ISETP.GT.U32.AND P0, PT, R28, R11, PT ;  /* 0x0000000b1c00720c */ /* 0x000fc40003f04070 */
[C---:B------:R-:W-:Y:S02]  /*2770*/  ISETP.GT.U32.AND P5, PT, R28.reuse, R14, PT ;  /* 0x0000000e1c00720c */ /* 0x040fe40003fa4070 */
[----:B------:R-:W-:-:S09]  /*2780*/  ISETP.GT.U32.AND P3, PT, R28, R16, PT ;  /* 0x000000101c00720c */ /* 0x000fd20003f64070 */
[--C-:B------:R-:W-:Y:S01]  /*2790*/  @!P0 IMAD.IADD R11, R11, 0x1, -R28.reuse ;  /* 0x000000010b0b8824 */ /* 0x100fe200078e0a1c */
[C---:B------:R-:W-:Y:S02]  /*27a0*/  ISETP.GT.U32.AND P0, PT, R28.reuse, R18, PT ;  /* 0x000000121c00720c */ /* 0x040fe40003f04070 */
[C---:B------:R-:W-:Y:S02]  /*27b0*/  ISETP.GT.U32.AND P4, PT, R28.reuse, R15, PT ;  /* 0x0000000f1c00720c */ /* 0x040fe40003f84070 */
[----:B------:R-:W-:Y:S01]  /*27c0*/  ISETP.GT.U32.AND P2, PT, R28, R17, PT ;  /* 0x000000111c00720c */ /* 0x000fe20003f44070 */
[--C-:B------:R-:W-:Y:S01]  /*27d0*/  @!P5 IMAD.IADD R14, R14, 0x1, -R28.reuse ;  /* 0x000000010e0ed824 */ /* 0x100fe200078e0a1c */
[----:B------:R-:W-:Y:S01]  /*27e0*/  ISETP.GT.U32.AND P5, PT, R28, R21, PT ;  /* 0x000000151c00720c */ /* 0x000fe20003fa4070 */
[----:B------:R-:W-:Y:S01]  /*27f0*/  @!P3 IMAD.IADD R16, R16, 0x1, -R28 ;  /* 0x000000011010b824 */ /* 0x000fe200078e0a1c */
[----:B------:R-:W-:-:S05]  /*2800*/  ISETP.GT.U32.AND P3, PT, R28, R23, PT ;  /* 0x000000171c00720c */ /* 0x000fca0003f64070 */
[--C-:B------:R-:W-:Y:S01]  /*2810*/  @!P0 IMAD.IADD R18, R18, 0x1, -R28.reuse ;  /* 0x0000000112128824 */ /* 0x100fe200078e0a1c */
[C---:B------:R-:W-:Y:S01]  /*2820*/  ISETP.GT.U32.AND P0, PT, R28.reuse, R26, PT ;  /* 0x0000001a1c00720c */ /* 0x040fe20003f04070 */
[--C-:B------:R-:W-:Y:S01]  /*2830*/  @!P4 IMAD.IADD R15, R15, 0x1, -R28.reuse ;  /* 0x000000010f0fc824 */ /* 0x100fe200078e0a1c */
[C---:B------:R-:W-:Y:S01]  /*2840*/  ISETP.GT.U32.AND P4, PT, R28.reuse, R22, PT ;  /* 0x000000161c00720c */ /* 0x040fe20003f84070 */
[--C-:B------:R-:W-:Y:S01]  /*2850*/  @!P2 IMAD.IADD R17, R17, 0x1, -R28.reuse ;  /* 0x000000011111a824 */ /* 0x100fe200078e0a1c */
[C---:B------:R-:W-:Y:S01]  /*2860*/  ISETP.GT.U32.AND P2, PT, R28.reuse, R25, PT ;  /* 0x000000191c00720c */ /* 0x040fe20003f44070 */
[--C-:B------:R-:W-:Y:S01]  /*2870*/  @!P5 IMAD.IADD R21, R21, 0x1, -R28.reuse ;  /* 0x000000011515d824 */ /* 0x100fe200078e0a1c */
[C---:B------:R-:W-:Y:S01]  /*2880*/  ISETP.GT.U32.AND P5, PT, R28.reuse, R15, PT ;  /* 0x0000000f1c00720c */ /* 0x040fe20003fa4070 */
[----:B------:R-:W-:Y:S01]  /*2890*/  @!P3 IMAD.IADD R23, R23, 0x1, -R28 ;  /* 0x000000011717b824 */ /* 0x000fe200078e0a1c */
[----:B------:R-:W-:-:S05]  /*28a0*/  ISETP.GT.U32.AND P3, PT, R28, R17, PT ;  /* 0x000000111c00720c */ /* 0x000fca0003f64070 */
[--C-:B------:R-:W-:Y:S01]  /*28b0*/  @!P0 IMAD.IADD R26, R26, 0x1, -R28.reuse ;  /* 0x000000011a1a8824 */ /* 0x100fe200078e0a1c */
[----:B------:R-:W-:Y:S01]  /*28c0*/  ISETP.GT.U32.AND P0, PT, R28, R19, PT ;  /* 0x000000131c00720c */ /* 0x000fe20003f04070 */
[--C-:B------:R-:W-:Y:S01]  /*28d0*/  @!P4 IMAD.IADD R22, R22, 0x1, -R28.reuse ;  /* 0x000000011616c824 */ /* 0x100fe200078e0a1c */
[C---:B------:R-:W-:Y:S01]  /*28e0*/  ISETP.GT.U32.AND P4, PT, R28.reuse, R16, PT ;  /* 0x000000101c00720c */ /* 0x040fe20003f84070 */
[--C-:B------:R-:W-:Y:S01]  /*28f0*/  @!P2 IMAD.IADD R25, R25, 0x1, -R28.reuse ;  /* 0x000000011919a824 */ /* 0x100fe200078e0a1c */
[C---:B------:R-:W-:Y:S01]  /*2900*/  ISETP.GT.U32.AND P6, PT, R28.reuse, R14, PT ;  /* 0x0000000e1c00720c */ /* 0x040fe20003fc4070 */
[--C-:B------:R-:W-:Y:S01]  /*2910*/  @!P5 IMAD.IADD R15, R15, 0x1, -R28.reuse ;  /* 0x000000010f0fd824 */ /* 0x100fe200078e0a1c */
[C---:B------:R-:W-:Y:S01]  /*2920*/  ISETP.GT.U32.AND P2, PT, R28.reuse, R18, PT ;  /* 0x000000121c00720c */ /* 0x040fe20003f44070 */
[----:B------:R-:W-:Y:S01]  /*2930*/  @!P3 IMAD.IADD R17, R17, 0x1, -R28 ;  /* 0x000000011111b824 */ /* 0x000fe200078e0a1c */
[C---:B------:R-:W-:Y:S02]  /*2940*/  ISETP.GT.U32.AND P5, PT, R28.reuse, R21, PT ;  /* 0x000000151c00720c */ /* 0x040fe40003fa4070 */
[----:B------:R-:W-:-:S03]  /*2950*/  ISETP.GT.U32.AND P3, PT, R28, R23, PT ;  /* 0x000000171c00720c */ /* 0x000fc60003f64070 */
[--C-:B------:R-:W-:Y:S01]  /*2960*/  @!P0 IMAD.IADD R19, R19, 0x1, -R28.reuse ;  /* 0x0000000113138824 */ /* 0x100fe200078e0a1c */
[----:B------:R-:W-:Y:S01]  /*2970*/  ISETP.GT.U32.AND P0, PT, R28, R27, PT ;  /* 0x0000001b1c00720c */ /* 0x000fe20003f04070 */
[--C-:B------:R-:W-:Y:S01]  /*2980*/  @!P4 IMAD.IADD R16, R16, 0x1, -R28.reuse ;  /* 0x000000011010c824 */ /* 0x100fe200078e0a1c */
[----:B------:R-:W-:Y:S01]  /*2990*/  ISETP.GT.U32.AND P4, PT, R28, R22, PT ;  /* 0x000000161c00720c */ /* 0x000fe20003f84070 */
[--C-:B------:R-:W-:Y:S01]  /*29a0*/  @!P6 IMAD.IADD R14, R14, 0x1, -R28.reuse ;  /* 0x000000010e0ee824 */ /* 0x100fe200078e0a1c */
[----:B------:R-:W-:Y:S01]  /*29b0*/  ISETP.GT.U32.AND P6, PT, R28, R26, PT ;  /* 0x0000001a1c00720c */ /* 0x000fe20003fc4070 */
[--C-:B------:R-:W-:Y:S01]  /*29c0*/  @!P2 IMAD.IADD R18, R18, 0x1, -R28.reuse ;  /* 0x000000011212a824 */ /* 0x100fe200078e0a1c */
[----:B------:R-:W-:Y:S01]  /*29d0*/  ISETP.GT.U32.AND P2, PT, R28, R25, PT ;  /* 0x000000191c00720c */ /* 0x000fe20003f44070 */
[--C-:B------:R-:W-:Y:S01]  /*29e0*/  @!P5 IMAD.IADD R21, R21, 0x1, -R28.reuse ;  /* 0x000000011515d824 */ /* 0x100fe200078e0a1c */
[----:B------:R-:W-:Y:S01]  /*29f0*/  ISETP.GE.AND P5, PT, R4, RZ, PT ;  /* 0x000000ff0400720c */ /* 0x000fe20003fa6270 */
[--C-:B------:R-:W-:Y:S01]  /*2a00*/  @!P3 IMAD.IADD R23, R23, 0x1, -R28.reuse ;  /* 0x000000011717b824 */ /* 0x100fe200078e0a1c */
[----:B------:R-:W-:Y:S01]  /*2a10*/  ISETP.GE.AND P3, PT, R2, RZ, PT ;  /* 0x000000ff0200720c */ /* 0x000fe20003f66270 */
[----:B------:R-:W3:Y:S02]  /*2a20*/  LDL R4, [R1+0x3448] ;  /* 0x0034480001047983 */ /* 0x000ee40000100800 */
[--C-:B------:R-:W-:Y:S01]  /*2a30*/  @!P0 IMAD.IADD R27, R27, 0x1, -R28.reuse ;  /* 0x000000011b1b8824 */ /* 0x100fe200078e0a1c */
[----:B----4-:R-:W-:Y:S01]  /*2a40*/  ISETP.GE.AND P0, PT, R0, RZ, PT ;  /* 0x000000ff0000720c */ /* 0x010fe20003f06270 */
[----:B------:R-:W4:Y:S04]  /*2a50*/  LDL R2, [R1+0x3440] ;  /* 0x0034400001027983 */ /* 0x000f280000100800 */
[----:B------:R-:W3:Y:S04]  /*2a60*/  LDL R0, [R1+0x3444] ;  /* 0x0034440001007983 */ /* 0x000ee80000100800 */
[----:B------:R-:W3:Y:S01]  /*2a70*/  LDL.LU R8, [R1+0x1c] ;  /* 0x00001c0001087983 */ /* 0x000ee20000300800 */
[----:B------:R-:W-:Y:S01]  /*2a80*/  @!P4 IMAD.IADD R22, R22, 0x1, -R28 ;  /* 0x000000011616c824 */ /* 0x000fe200078e0a1c */
[----:B------:R-:W-:-:S02]  /*2a90*/  ISETP.GE.AND P4, PT, R3, RZ, PT ;  /* 0x000000ff0300720c */ /* 0x000fc40003f86270 */
[----:B------:R-:W4:Y:S01]  /*2aa0*/  LDL R3, [R1+0x343c] ;  /* 0x00343c0001037983 */ /* 0x000f220000100800 */
[--C-:B------:R-:W-:Y:S02]  /*2ab0*/  @!P2 IMAD.IADD R25, R25, 0x1, -R28.reuse ;  /* 0x000000011919a824 */ /* 0x100fe400078e0a1c */
[----:B------:R-:W-:Y:S02]  /*2ac0*/  @!P6 IMAD.IADD R26, R26, 0x1, -R28 ;  /* 0x000000011a1ae824 */ /* 0x000fe400078e0a1c */
[----:B--2---:R-:W-:Y:S01]  /*2ad0*/  @!P1 IMAD.MOV R9, RZ, RZ, -R9 ;  /* 0x000000ffff099224 */ /* 0x004fe200078e0a09 */
[----:B------:R-:W-:Y:S02]  /*2ae0*/  ISETP.GE.AND P1, PT, R24, RZ, PT ;  /* 0x000000ff1800720c */ /* 0x000fe40003f26270 */
[----:B------:R-:W2:Y:S04]  /*2af0*/  LDL.LU R24, [R1+0x18] ;  /* 0x0000180001187983 */ /* 0x000ea80000300800 */
[----:B------:R-:W4:Y:S01]  /*2b00*/  LDL.LU R28, [R1+0x14] ;  /* 0x00001400011c7983 */ /* 0x000f220000300800 */
[----:B------:R-:W-:-:S02]  /*2b10*/  ISETP.NE.AND P2, PT, RZ, c[0x0][0x178], PT ;  /* 0x00005e00ff007a0c */ /* 0x000fc40003f45270 */
[----:B0-----:R-:W-:-:S04]  /*2b20*/  LOP3.LUT R29, RZ, c[0x0][0x178], RZ, 0x33, !PT ;  /* 0x00005e00ff1d7a12 */ /* 0x001fc800078e33ff */
[C---:B------:R-:W-:Y:S01]  /*2b30*/  SEL R9, R29.reuse, R9, !P2 ;  /* 0x000000091d097207 */ /* 0x040fe20005000000 */
[----:B---3--:R-:W-:Y:S01]  /*2b40*/  @!P5 IMAD.MOV R8, RZ, RZ, -R8 ;  /* 0x000000ffff08d224 */ /* 0x008fe200078e0a08 */
[----:B------:R-:W-:Y:S02]  /*2b50*/  ISETP.GE.AND P5, PT, R10, RZ, PT ;  /* 0x000000ff0a00720c */ /* 0x000fe40003fa6270 */
[----:B------:R-:W3:Y:S02]  /*2b60*/  LDL.LU R10, [R1+0x357c] ;  /* 0x00357c00010a7983 */ /* 0x000ee40000300800 */
[----:B------:R-:W-:Y:S02]  /*2b70*/  SEL R29, R29, R8, !P2 ;  /* 0x000000081d1d7207 */ /* 0x000fe40005000000 */
[----:B------:R0:W-:Y:S04]  /*2b80*/  STL [R1+0x1a8], R9 ;  /* 0x0001a80901007387 */ /* 0x0001e80000100800 */
[----:B0-----:R-:W3:Y:S04]  /*2b90*/  LDL.LU R9, [R1+0x3578] ;  /* 0x0035780001097983 */ /* 0x001ee80000300800 */
[----:B------:R-:W3:Y:S04]  /*2ba0*/  LDL.LU R8, [R1+0x3574] ;  /* 0x0035740001087983 */ /* 0x000ee80000300800 */
[----:B------:R0:W-:Y:S02]  /*2bb0*/  STL [R1+0x3468], R29 ;  /* 0x0034681d01007387 */ /* 0x0001e40000100800 */
[----:B0-----:R-:W-:Y:S01]  /*2bc0*/  LOP3.LUT R29, RZ, c[0x0][0x178], RZ, 0x33, !PT ;  /* 0x00005e00ff1d7a12 */ /* 0x001fe200078e33ff */
[----:B--2---:R-:W-:-:S02]  /*2bd0*/  @!P4 IMAD.MOV R24, RZ, RZ, -R24 ;  /* 0x000000ffff18c224 */ /* 0x004fc400078e0a18 */
[----:B----4-:R-:W-:-:S03]  /*2be0*/  @!P3 IMAD.MOV R28, RZ, RZ, -R28 ;  /* 0x000000ffff1cb224 */ /* 0x010fc600078e0a1c */
[C---:B------:R-:W-:Y:S02]  /*2bf0*/  SEL R24, R29.reuse, R24, !P2 ;  /* 0x000000181d187207 */ /* 0x040fe40005000000 */
[----:B------:R-:W-:-:S03]  /*2c00*/  SEL R29, R29, R28, !P2 ;  /* 0x0000001c1d1d7207 */ /* 0x000fc60005000000 */
[----:B------:R0:W-:Y:S01]  /*2c10*/  STL [R1+0x1a0], R24 ;  /* 0x0001a01801007387 */ /* 0x0001e20000100800 */
[----:B------:R-:W-:Y:S02]  /*2c20*/  ISETP.GE.AND P4, PT, R6, RZ, PT ;  /* 0x000000ff0600720c */ /* 0x000fe40003f86270 */
[----:B------:R-:W-:Y:S01]  /*2c30*/  ISETP.GE.AND P3, PT, R7, RZ, PT ;  /* 0x000000ff0700720c */ /* 0x000fe20003f66270 */
[----:B0-----:R-:W2:Y:S04]  /*2c40*/  LDL R24, [R1+0x3430] ;  /* 0x0034300001187983 */ /* 0x001ea80000100800 */
[----:B------:R0:W-:Y:S01]  /*2c50*/  STL [R1+0x3528], R29 ;  /* 0x0035281d01007387 */ /* 0x0001e20000100800 */
[----:B------:R-:W-:-:S03]  /*2c60*/  ISETP.GE.AND P2, PT, R5, RZ, PT ;  /* 0x000000ff0500720c */ /* 0x000fc60003f46270 */
[----:B0-----:R-:W4:Y:S04]  /*2c70*/  LDL R29, [R1+0x3434] ;  /* 0x00343400011d7983 */ /* 0x001f280000100800 */
[----:B------:R-:W2:Y:S04]  /*2c80*/  LDL.LU R6, [R1+0x10] ;  /* 0x0000100001067983 */ /* 0x000ea80000300800 */
[----:B------:R-:W3:Y:S04]  /*2c90*/  LDL R28, [R1+0x342c] ;  /* 0x00342c00011c7983 */ /* 0x000ee80000100800 */
[----:B------:R-:W3:Y:S04]  /*2ca0*/  LDL.LU R7, [R1+0x3570] ;  /* 0x0035700001077983 */ /* 0x000ee80000300800 */
[----:B------:R-:W3:Y:S01]  /*2cb0*/  LDL.LU R5, [R1+0xc] ;  /* 0x00000c0001057983 */ /* 0x000ee20000300800 */
[----:B--2---:R-:W-:Y:S01]  /*2cc0*/  @!P0 IMAD.MOV R6, RZ, RZ, -R6 ;  /* 0x000000ffff068224 */ /* 0x004fe200078e0a06 */
[----:B------:R-:W-:-:S04]  /*2cd0*/  ISETP.GE.AND P0, PT, R4, RZ, PT ;  /* 0x000000ff0400720c */ /* 0x000fc80003f06270 */
[----:B------:R0:W-:Y:S01]  /*2ce0*/  STL [R1+0x20], R6 ;  /* 0x0000200601007387 */ /* 0x0001e20000100800 */
[----:B---3--:R-:W-:-:S03]  /*2cf0*/  @!P1 IMAD.MOV R5, RZ, RZ, -R5 ;  /* 0x000000ffff059224 */ /* 0x008fc600078e0a05 */
[----:B0-----:R-:W2:Y:S01]  /*2d00*/  LDL.LU R6, [R1+0x356c] ;  /* 0x00356c0001067983 */ /* 0x001ea20000300800 */
[----:B------:R-:W-:-:S03]  /*2d10*/  ISETP.GE.AND P1, PT, R0, RZ, PT ;  /* 0x000000ff0000720c */ /* 0x000fc60003f26270 */
[----:B------:R-:W3:Y:S04]  /*2d20*/  LDL.LU R4, [R1+0x8] ;  /* 0x0000080001047983 */ /* 0x000ee80000300800 */
[----:B------:R0:W-:Y:S04]  /*2d30*/  STL [R1+0x1c], R5 ;  /* 0x00001c0501007387 */ /* 0x0001e80000100800 */
[----:B0-----:R-:W2:Y:S04]  /*2d40*/  LDL.LU R5, [R1+0x3568] ;  /* 0x0035680001057983 */ /* 0x001ea80000300800 */
[----:B------:R-:W2:Y:S01]  /*2d50*/  LDL.LU R0, [R1+0x4] ;  /* 0x0000040001007983 */ /* 0x000ea20000300800 */
[----:B---3--:R-:W-:Y:S01]  /*2d60*/  @!P5 IMAD.MOV R4, RZ, RZ, -R4 ;  /* 0x000000ffff04d224 */ /* 0x008fe200078e0a04 */
[----:B------:R-:W-:-:S04]  /*2d70*/  ISETP.GE.AND P5, PT, R2, RZ, PT ;  /* 0x000000ff0200720c */ /* 0x000fc80003fa6270 */
[----:B------:R0:W-:Y:S04]  /*2d80*/  STL [R1+0x18], R4 ;  /* 0x0000180401007387 */ /* 0x0001e80000100800 */
[----:B0-----:R-:W3:Y:S01]  /*2d90*/  LDL.LU R4, [R1+0x3564] ;  /* 0x0035640001047983 */ /* 0x001ee20000300800 */
[----:B--2---:R-:W-:-:S03]  /*2da0*/  @!P4 IMAD.MOV R0, RZ, RZ, -R0 ;  /* 0x000000ffff00c224 */ /* 0x004fc600078e0a00 */
[----:B------:R-:W2:Y:S04]  /*2db0*/  LDL.LU R2, [R1] ;  /* 0x0000000001027983 */ /* 0x000ea80000300800 */
[----:B------:R0:W-:Y:S04]  /*2dc0*/  STL [R1+0x14], R0 ;  /* 0x0000140001007387 */ /* 0x0001e80000100800 */
[----:B0-----:R-:W3:Y:S01]  /*2dd0*/  LDL.LU R0, [R1+0x3560] ;  /* 0x0035600001007983 */ /* 0x001ee20000300800 */
[----:B------:R-:W-:Y:S01]  /*2de0*/  ISETP.GE.AND P4, PT, R3, RZ, PT ;  /* 0x000000ff0300720c */ /* 0x000fe20003f86270 */
[----:B--2---:R-:W-:-:S02]  /*2df0*/  @!P3 IMAD.MOV R2, RZ, RZ, -R2 ;  /* 0x000000ffff02b224 */ /* 0x004fc400078e0a02 */
[----:B---3--:R-:W-:Y:S02]  /*2e00*/  IMAD.MOV.U32 R3, RZ, RZ, R0 ;  /* 0x000000ffff037224 */ /* 0x008fe400078e0000 */
[----:B------:R-:W2:Y:S04]  /*2e10*/  LDL R0, [R1+0x3438] ;  /* 0x0034380001007983 */ /* 0x000ea80000100800 */
[----:B------:R0:W-:Y:S04]  /*2e20*/  STL [R1+0x10], R2 ;  /* 0x0000100201007387 */ /* 0x0001e80000100800 */
[----:B0-----:R-:W3:Y:S01]  /*2e30*/  LDL.LU R2, [R1+0x355c] ;  /* 0x00355c0001027983 */ /* 0x001ee20000300800 */
[----:B------:R-:W-:Y:S01]  /*2e40*/  @!P2 IMAD.MOV R3, RZ, RZ, -R3 ;  /* 0x000000ffff03a224 */ /* 0x000fe200078e0a03 */
[----:B--2---:R-:W-:Y:S01]  /*2e50*/  ISETP.GE.AND P3, PT, R0, RZ, PT ;  /* 0x000000ff0000720c */ /* 0x004fe20003f66270 */
[----:B---3--:R-:W-:-:S02]  /*2e60*/  IMAD.MOV.U32 R0, RZ, RZ, R2 ;  /* 0x000000ffff007224 */ /* 0x008fc400078e0002 */
[----:B------:R-:W2:Y:S04]  /*2e70*/  LDL R2, [R1+0x3424] ;  /* 0x0034240001027983 */ /* 0x000ea80000100800 */
[----:B------:R0:W-:Y:S04]  /*2e80*/  STL [R1+0xc], R3 ;  /* 0x00000c0301007387 */ /* 0x0001e80000100800 */
[----:B0-----:R-:W3:Y:S01]  /*2e90*/  LDL.LU R3, [R1+0x3558] ;  /* 0x0035580001037983 */ /* 0x001ee20000300800 */
[----:B------:R-:W-:Y:S01]  /*2ea0*/  @!P0 IMAD.MOV R0, RZ, RZ, -R0 ;  /* 0x000000ffff008224 */ /* 0x000fe200078e0a00 */
[----:B----4-:R-:W-:-:S02]  /*2eb0*/  ISETP.GE.AND P2, PT, R29, RZ, PT ;  /* 0x000000ff1d00720c */ /* 0x010fc40003f46270 */
[----:B------:R-:W-:Y:S01]  /*2ec0*/  ISETP.GE.AND P0, PT, R24, RZ, PT ;  /* 0x000000ff1800720c */ /* 0x000fe20003f06270 */
[----:B------:R-:W-:Y:S02]  /*2ed0*/  IMAD.MOV.U32 R24, RZ, RZ, R4 ;  /* 0x000000ffff187224 */ /* 0x000fe400078e0004 */
[----:B---3--:R-:W-:Y:S02]  /*2ee0*/  IMAD.MOV.U32 R29, RZ, RZ, R3 ;  /* 0x000000ffff1d7224 */ /* 0x008fe400078e0003 */
[----:B------:R-:W3:Y:S04]  /*2ef0*/  LDL R3, [R1+0x3420] ;  /* 0x0034200001037983 */ /* 0x000ee80000100800 */
[----:B------:R0:W-:Y:S04]  /*2f00*/  STL [R1+0x8], R0 ;  /* 0x0000080001007387 */ /* 0x0001e80000100800 */
[----:B------:R-:W4:Y:S01]  /*2f10*/  LDL R4, [R1+0x3428] ;  /* 0x0034280001047983 */ /* 0x000f220000100800 */
[----:B------:R-:W-:Y:S01]  /*2f20*/  @!P1 IMAD.MOV R29, RZ, RZ, -R29 ;  /* 0x000000ffff1d9224 */ /* 0x000fe200078e0a1d */
[----:B------:R-:W-:Y:S01]  /*2f30*/  ISETP.GE.AND P1, PT, R28, RZ, PT ;  /* 0x000000ff1c00720c */ /* 0x000fe20003f26270 */
[----:B------:R-:W-:-:S02]  /*2f40*/  IMAD.MOV.U32 R28, RZ, RZ, R5 ;  /* 0x000000ffff1c7224 */ /* 0x000fc400078e0005 */
[----:B------:R-:W-:Y:S01]  /*2f50*/  @!P5 IMAD.MOV R24, RZ, RZ, -R24 ;  /* 0x000000ffff18d224 */ /* 0x000fe200078e0a18 */
[----:B0-----:R-:W2:Y:S01]  /*2f60*/  LDL R0, [R1+0x3418] ;  /* 0x0034180001007983 */ /* 0x001ea20000100800 */
[----:B------:R-:W-:-:S03]  /*2f70*/  @!P4 IMAD.MOV R28, RZ, RZ, -R28 ;  /* 0x000000ffff1cc224 */ /* 0x000fc600078e0a1c */
[----:B------:R0:W-:Y:S04]  /*2f80*/  STL [R1+0x3544], R29 ;  /* 0x0035441d01007387 */ /* 0x0001e80000100800 */
[----:B------:R-:W2:Y:S04]  /*2f90*/  LDL R5, [R1+0x3414] ;  /* 0x0034140001057983 */ /* 0x000ea80000100800 */
[----:B0-----:R-:W3:Y:S04]  /*2fa0*/  LDL R29, [R1+0x3410] ;  /* 0x00341000011d7983 */ /* 0x001ee80000100800 */
[----:B------:R0:W-:Y:S04]  /*2fb0*/  STL [R1], R24 ;  /* 0x0000001801007387 */ /* 0x0001e80000100800 */
[----:B0-----:R-:W3:Y:S01]  /*2fc0*/  LDL.LU R24, [R1+0x3554] ;  /* 0x0035540001187983 */ /* 0x001ee20000300800 */
[----:B----4-:R-:W-:-:S03]  /*2fd0*/  ISETP.GE.AND P5, PT, R4, RZ, PT ;  /* 0x000000ff0400720c */ /* 0x010fc60003fa6270 */
[----:B------:R-:W4:Y:S04]  /*2fe0*/  LDL R4, [R1+0x340c] ;  /* 0x00340c0001047983 */ /* 0x000f280000100800 */
[----:B------:R0:W-:Y:S04]  /*2ff0*/  STL [R1+0x3548], R28 ;  /* 0x0035481c01007387 */ /* 0x0001e80000100800 */
[----:B0-----:R-:W4:Y:S01]  /*3000*/  LDL R28, [R1+0x341c] ;  /* 0x00341c00011c7983 */ /* 0x001f220000100800 */
[----:B--2---:R-:W-:Y:S01]  /*3010*/  ISETP.GE.AND P4, PT, R2, RZ, PT ;  /* 0x000000ff0200720c */ /* 0x004fe20003f86270 */
[----:B------:R-:W-:-:S02]  /*3020*/  @!P3 IMAD.MOV R6, RZ, RZ, -R6 ;  /* 0x000000ffff06b224 */ /* 0x000fc400078e0a06 */
[----:B------:R-:W2:Y:S01]  /*3030*/  LDL R2, [R1+0x3404] ;  /* 0x0034040001027983 */ /* 0x000ea20000100800 */
[----:B------:R-:W-:Y:S01]  /*3040*/  @!P2 IMAD.MOV R7, RZ, RZ, -R7 ;  /* 0x000000ffff07a224 */ /* 0x000fe200078e0a07 */
[----:B---3--:R-:W-:Y:S02]  /*3050*/  ISETP.GE.AND P3, PT, R3, RZ, PT ;  /* 0x000000ff0300720c */ /* 0x008fe40003f66270 */
[----:B------:R0:W-:Y:S04]  /*3060*/  STL [R1+0x354c], R6 ;  /* 0x00354c0601007387 */ /* 0x0001e80000100800 */
[----:B------:R-:W3:Y:S04]  /*3070*/  LDL R3, [R1+0x33fc] ;  /* 0x0033fc0001037983 */ /* 0x000ee80000100800 */
[----:B0-----:R-:W3:Y:S04]  /*3080*/  LDL R6, [R1+0x3400] ;  /* 0x0034000001067983 */ /* 0x001ee80000100800 */
[----:B------:R0:W-:Y:S01]  /*3090*/  STL [R1+0x3550], R7 ;  /* 0x0035500701007387 */ /* 0x0001e20000100800 */
[----:B------:R-:W-:Y:S01]  /*30a0*/  @!P5 IMAD.MOV R10, RZ, RZ, -R10 ;  /* 0x000000ffff0ad224 */ /* 0x000fe200078e0a0a */
[----:B------:R-:W-:-:S02]  /*30b0*/  ISETP.GE.AND P5, PT, R29, RZ, PT ;  /* 0x000000ff1d00720c */ /* 0x000fc40003fa6270 */
[----:B------:R-:W3:Y:S04]  /*30c0*/  LDL R29, [R1+0x33ec] ;  /* 0x0033ec00011d7983 */ /* 0x000ee80000100800 */
[----:B0-----:R-:W3:Y:S01]  /*30d0*/  LDL R7, [R1+0x3408] ;  /* 0x0034080001077983 */ /* 0x001ee20000100800 */
[----:B----4-:R-:W-:-:S03]  /*30e0*/  ISETP.GE.AND P2, PT, R28, RZ, PT ;  /* 0x000000ff1c00720c */ /* 0x010fc60003f46270 */
[----:B------:R-:W4:Y:S01]  /*30f0*/  LDL R28, [R1+0x33f8] ;  /* 0x0033f800011c7983 */ /* 0x000f220000100800 */
[----:B------:R-:W-:Y:S01]  /*3100*/  @!P0 IMAD.MOV R8, RZ, RZ, -R8 ;  /* 0x000000ffff088224 */ /* 0x000fe200078e0a08 */
[----:B------:R-:W-:Y:S02]  /*3110*/  ISETP.GE.AND P0, PT, R0, RZ, PT ;  /* 0x000000ff0000720c */ /* 0x000fe40003f06270 */
[----:B------:R-:W4:Y:S01]  /*3120*/  LDL R0, [R1+0x33f4] ;  /* 0x0033f40001007983 */ /* 0x000f220000100800 */
[----:B------:R-:W-:Y:S01]  /*3130*/  @!P4 IMAD.MOV R11, RZ, RZ, -R11 ;  /* 0x000000ffff0bc224 */ /* 0x000fe200078e0a0b */
[----:B------:R-:W-:Y:S02]  /*3140*/  ISETP.GE.AND P4, PT, R4, RZ, PT ;  /* 0x000000ff0400720c */ /* 0x000fe40003f86270 */
[----:B------:R-:W4:Y:S01]  /*3150*/  LDL R4, [R1+0x33e8] ;  /* 0x0033e80001047983 */ /* 0x000f220000100800 */
[----:B------:R-:W-:Y:S01]  /*3160*/  @!P1 IMAD.MOV R9, RZ, RZ, -R9 ;  /* 0x000000ffff099224 */ /* 0x000fe200078e0a09 */
[----:B------:R-:W-:Y:S01]  /*3170*/  ISETP.GE.AND P1, PT, R5, RZ, PT ;  /* 0x000000ff0500720c */ /* 0x000fe20003f26270 */
[----:B------:R-:W-:Y:S01]  /*3180*/  @!P2 IMAD.MOV R13, RZ, RZ, -R13 ;  /* 0x000000ffff0da224 */ /* 0x000fe200078e0a0d */
[----:B--2---:R-:W-:Y:S01]  /*3190*/  ISETP.GE.AND P2, PT, R2, RZ, PT ;  /* 0x000000ff0200720c */ /* 0x004fe20003f46270 */
[----:B------:R-:W2:Y:S04]  /*31a0*/  LDL R5, [R1+0x33f0] ;  /* 0x0033f00001057983 */ /* 0x000ea80000100800 */
[----:B------:R-:W2:Y:S01]  /*31b0*/  LDL R2, [R1+0x33cc] ;  /* 0x0033cc0001027983 */ /* 0x000ea20000100800 */
[----:B------:R-:W-:-:S02]  /*31c0*/  @!P3 IMAD.MOV R12, RZ, RZ, -R12 ;  /* 0x000000ffff0cb224 */ /* 0x000fc400078e0a0c */
[----:B------:R-:W-:Y:S01]  /*31d0*/  @!P0 IMAD.MOV R14, RZ, RZ, -R14 ;  /* 0x000000ffff0e8224 */ /* 0x000fe200078e0a0e */
[----:B---3--:R-:W-:Y:S01]  /*31e0*/  ISETP.GE.AND P0, PT, R6, RZ, PT ;  /* 0x000000ff0600720c */ /* 0x008fe20003f06270 */
[----:B------:R-:W-:Y:S01]  /*31f0*/  @!P5 IMAD.MOV R16, RZ, RZ, -R16 ;  /* 0x000000ffff10d224 */ /* 0x000fe200078e0a10 */
[----:B------:R-:W-:Y:S02]  /*3200*/  ISETP.GE.AND P3, PT, R7, RZ, PT ;  /* 0x000000ff0700720c */ /* 0x000fe40003f66270 */
[----:B------:R-:W3:Y:S01]  /*3210*/  LDL.LU R7, [R1+0x20] ;  /* 0x0000200001077983 */ /* 0x000ee20000300800 */
[----:B------:R-:W-:-:S03]  /*3220*/  @!P2 IMAD.MOV R19, RZ, RZ, -R19 ;  /* 0x000000ffff13a224 */ /* 0x000fc600078e0a13 */
[----:B------:R-:W3:Y:S01]  /*3230*/  LDL.LU R6, [R1+0x1c] ;  /* 0x00001c0001067983 */ /* 0x000ee20000300800 */
[----:B------:R-:W-:Y:S01]  /*3240*/  ISETP.GE.AND P2, PT, R29, RZ, PT ;  /* 0x000000ff1d00720c */ /* 0x000fe20003f46270 */
[----:B------:R-:W-:Y:S01]  /*3250*/  @!P1 IMAD.MOV R15, RZ, RZ, -R15 ;  /* 0x000000ffff0f9224 */ /* 0x000fe200078e0a0f */
[----:B------:R-:W-:Y:S02]  /*3260*/  ISETP.GE.AND P1, PT, R3, RZ, PT ;  /* 0x000000ff0300720c */ /* 0x000fe40003f26270 */
[----:B------:R-:W0:Y:S01]  /*3270*/  S2R R3, SR_TID.X ;  /* 0x0000000000037919 */ /* 0x000e220000002100 */
[----:B----4-:R-:W-:-:S03]  /*3280*/  ISETP.GE.AND P5, PT, R28, RZ, PT ;  /* 0x000000ff1c00720c */ /* 0x010fc60003fa6270 */
[----:B------:R-:W4:Y:S04]  /*3290*/  LDL.LU R28, [R1+0x18] ;  /* 0x00001800011c7983 */ /* 0x000f280000300800 */
[----:B------:R-:W4:Y:S01]  /*32a0*/  LDL.LU R29, [R1+0x14] ;  /* 0x00001400011d7983 */ /* 0x000f220000300800 */
[----:B0-----:R-:W-:Y:S01]  /*32b0*/  LOP3.LUT R3, R3, 0x7f, RZ, 0xc0, !PT ;  /* 0x0000007f03037812 */ /* 0x001fe200078ec0ff */
[----:B------:R-:W-:Y:S01]  /*32c0*/  @!P4 IMAD.MOV R17, RZ, RZ, -R17 ;  /* 0x000000ffff11c224 */ /* 0x000fe200078e0a11 */
[----:B------:R-:W-:Y:S02]  /*32d0*/  ISETP.GE.AND P4, PT, R0, RZ, PT ;  /* 0x000000ff0000720c */ /* 0x000fe40003f86270 */
[----:B------:R-:W-:Y:S01]  /*32e0*/  LOP3.LUT R0, R3, 0x80, RZ, 0xfc, !PT ;  /* 0x0000008003007812 */ /* 0x000fe200078efcff */
[----:B------:R-:W-:-:S04]  /*32f0*/  @!P0 IMAD.MOV R20, RZ, RZ, -R20 ;  /* 0x000000ffff148224 */ /* 0x000fc800078e0a14 */
[----:B------:R-:W-:Y:S01]  /*3300*/  IMAD R0, R0, c[0x0][0x18c], RZ ;  /* 0x0000630000007a24 */ /* 0x000fe200078e02ff */
[----:B------:R-:W-:Y:S01]  /*3310*/  ISETP.GE.AND P0, PT, R4, RZ, PT ;  /* 0x000000ff0400720c */ /* 0x000fe20003f06270 */
[----:B------:R-:W-:Y:S02]  /*3320*/  IMAD R3, R3, c[0x0][0x18c], RZ ;  /* 0x0000630003037a24 */ /* 0x000fe400078e02ff */
[----:B------:R-:W-:Y:S01]  /*3330*/  @!P1 IMAD.MOV R21, RZ, RZ, -R21 ;  /* 0x000000ffff159224 */ /* 0x000fe200078e0a15 */
[----:B------:R-:W-:Y:S01]  /*3340*/  LEA R4, P1, R0, c[0x0][0x168], 0x1 ;  /* 0x00005a0000047a11 */ /* 0x000fe200078208ff */
[----:B------:R-:W-:Y:S01]  /*3350*/  @!P3 IMAD.MOV R18, RZ, RZ, -R18 ;  /* 0x000000ffff12b224 */ /* 0x000fe200078e0a12 */
[----:B--2---:R-:W-:Y:S01]  /*3360*/  ISETP.GE.AND P3, PT, R5, RZ, PT ;  /* 0x000000ff0500720c */ /* 0x004fe20003f66270 */
[----:B------:R-:W-:Y:S01]  /*3370*/  @!P5 IMAD.MOV R22, RZ, RZ, -R22 ;  /* 0x000000ffff16d224 */ /* 0x000fe200078e0a16 */
[----:B------:R-:W-:Y:S02]  /*3380*/  ISETP.GE.AND P5, PT, R2, RZ, PT ;  /* 0x000000ff0200720c */ /* 0x000fe40003fa6270 */
[----:B------:R-:W-:-:S02]  /*3390*/  LEA R2, P6, R3, c[0x0][0x168], 0x1 ;  /* 0x00005a0003027a11 */ /* 0x000fc400078c08ff */
[----:B------:R-:W-:Y:S02]  /*33a0*/  LEA.HI.X.SX32 R5, R0, c[0x0][0x16c], 0x1, P1 ;  /* 0x00005b0000057a11 */ /* 0x000fe400008f0eff */
[----:B------:R-:W2:Y:S01]  /*33b0*/  LDL.LU R0, [R1] ;  /* 0x0000000001007983 */ /* 0x000ea20000300800 */
[----:B------:R-:W-:-:S03]  /*33c0*/  ISETP.NE.AND P1, PT, RZ, c[0x0][0x17c], PT ;  /* 0x00005f00ff007a0c */ /* 0x000fc60003f25270 */
[----:B------:R0:W-:Y:S01]  /*33d0*/  STL [R1+0x3530], R4 ;  /* 0x0035300401007387 */ /* 0x0001e20000100800 */
[----:B------:R-:W-:-:S03]  /*33e0*/  LEA.HI.X.SX32 R3, R3, c[0x0][0x16c], 0x1, P6 ;  /* 0x00005b0003037a11 */ /* 0x000fc600030f0eff */
[----:B------:R1:W-:Y:S01]  /*33f0*/  STL [R1+0x352c], R5 ;  /* 0x00352c0501007387 */ /* 0x0003e20000100800 */
[----:B0-----:R-:W-:-:S04]  /*3400*/  LOP3.LUT R4, RZ, c[0x0][0x17c], RZ, 0x33, !PT ;  /* 0x00005f00ff047a12 */ /* 0x001fc800078e33ff */
[C---:B---3--:R-:W-:Y:S01]  /*3410*/  SEL R7, R4.reuse, R7, !P1 ;  /* 0x0000000704077207 */ /* 0x048fe20004800000 */
[----:B-1----:R-:W3:Y:S01]  /*3420*/  LDL.LU R5, [R1+0x10] ;  /* 0x0000100001057983 */ /* 0x002ee20000300800 */
[----:B------:R-:W-:-:S03]  /*3430*/  SEL R6, R4, R6, !P1 ;  /* 0x0000000604067207 */ /* 0x000fc60004800000 */
[----:B------:R0:W-:Y:S04]  /*3440*/  STL.64 [R1+0x3508], R2 ;  /* 0x0035080201007387 */ /* 0x0001e80000100a00 */
[----:B0-----:R-:W2:Y:S04]  /*3450*/  LDL.LU R3, [R1+0xc] ;  /* 0x00000c0001037983 */ /* 0x001ea80000300800 */
[----:B------:R-:W2:Y:S04]  /*3460*/  LDL.LU R2, [R1+0x8] ;  /* 0x0000080001027983 */ /* 0x000ea80000300800 */
[----:B------:R0:W-:Y:S04]  /*3470*/  STL [R1+0x20], R7 ;  /* 0x0000200701007387 */ /* 0x0001e80000100800 */
[----:B0-----:R-:W2:Y:S04]  /*3480*/  LDL.LU R7, [R1+0x3550] ;  /* 0x0035500001077983 */ /* 0x001ea80000300800 */
[----:B------:R0:W-:Y:S04]  /*3490*/  STL [R1+0x1c], R6 ;  /* 0x00001c0601007387 */ /* 0x0001e80000100800 */
[----:B0-----:R-:W2:Y:S01]  /*34a0*/  LDL.LU R6, [R1+0x354c] ;  /* 0x00354c0001067983 */ /* 0x001ea20000300800 */
[----:B----4-:R-:W-:-:S02]  /*34b0*/  SEL R28, R4, R28, !P1 ;  /* 0x0000001c041c7207 */ /* 0x010fc40004800000 */
[----:B------:R-:W-:-:S03]  /*34c0*/  SEL R4, R4, R29, !P1 ;  /* 0x0000001d04047207 */ /* 0x000fc60004800000 */
[----:B------:R0:W-:Y:S04]  /*34d0*/  STL [R1+0x18], R28 ;  /* 0x0000181c01007387 */ /* 0x0001e80000100800 */
[----:B0-----:R-:W4:Y:S04]  /*34e0*/  LDL.LU R28, [R1+0x3548] ;  /* 0x00354800011c7983 */ /* 0x001f280000300800 */
[----:B------:R-:W2:Y:S04]  /*34f0*/  LDL.LU R29, [R1+0x3544] ;  /* 0x00354400011d7983 */ /* 0x000ea80000300800 */
[----:B------:R0:W-:Y:S04]  /*3500*/  STL [R1+0x3534], R4 ;  /* 0x0035340401007387 */ /* 0x0001e80000100800 */
[----:B0-----:R-:W2:Y:S04]  /*3510*/  LDL.LU R4, [R1+0x18] ;  /* 0x0000180001047983 */ /* 0x001ea80000300800 */
[----:B--2---:R0:W-:Y:S04]  /*3520*/  STL [R1+0x3538], R4 ;  /* 0x0035380401007387 */ /* 0x0041e80000100800 */
[----:B0-----:R-:W2:Y:S04]  /*3530*/  LDL.LU R4, [R1+0x1c] ;  /* 0x00001c0001047983 */ /* 0x001ea80000300800 */
[----:B--2---:R0:W-:Y:S04]  /*3540*/  STL [R1+0x353c], R4 ;  /* 0x00353c0401007387 */ /* 0x0041e80000100800 */
[----:B0-----:R-:W2:Y:S01]  /*3550*/  LDL.LU R4, [R1+0x20] ;  /* 0x0000200001047983 */ /* 0x001ea20000300800 */
[----:B------:R-:W-:-:S02]  /*3560*/  @!P4 IMAD.MOV R23, RZ, RZ, -R23 ;  /* 0x000000ffff17c224 */ /* 0x000fc400078e0a17 */
[----:B------:R-:W-:Y:S02]  /*3570*/  @!P3 IMAD.MOV R25, RZ, RZ, -R25 ;  /* 0x000000ffff19b224 */ /* 0x000fe400078e0a19 */
[----:B------:R-:W-:Y:S02]  /*3580*/  @!P2 IMAD.MOV R26, RZ, RZ, -R26 ;  /* 0x000000ffff1aa224 */ /* 0x000fe400078e0a1a */
[----:B------:R-:W-:Y:S02]  /*3590*/  @!P0 IMAD.MOV R27, RZ, RZ, -R27 ;  /* 0x000000ffff1b8224 */ /* 0x000fe400078e0a1b */
[----:B------:R-:W-:Y:S01]  /*35a0*/  @!P5 IMAD.MOV R24, RZ, RZ, -R24 ;  /* 0x000000ffff18d224 */ /* 0x000fe200078e0a18 */
[----:B--2---:R0:W-:Y:S02]  /*35b0*/  STL [R1+0x3540], R4 ;  /* 0x0035400401007387 */ /* 0x0041e40000100800 */
[----:B0-----:R-:W-:-:S04]  /*35c0*/  LOP3.LUT R4, RZ, c[0x0][0x17c], RZ, 0x33, !PT ;  /* 0x00005f00ff047a12 */ /* 0x001fc800078e33ff */
[C---:B---3--:R-:W-:Y:S02]  /*35d0*/  SEL R5, R4.reuse, R5, !P1 ;  /* 0x0000000504057207 */ /* 0x048fe40004800000 */
[C---:B------:R-:W-:Y:S02]  /*35e0*/  SEL R3, R4.reuse, R3, !P1 ;  /* 0x0000000304037207 */ /* 0x040fe40004800000 */
[C---:B------:R-:W-:Y:S02]  /*35f0*/  SEL R2, R4.reuse, R2, !P1 ;  /* 0x0000000204027207 */ /* 0x040fe40004800000 */
[C---:B------:R-:W-:Y:S02]  /*3600*/  SEL R29, R4.reuse, R29, !P1 ;  /* 0x0000001d041d7207 */ /* 0x040fe40004800000 */
[C---:B------:R-:W-:Y:S02]  /*3610*/  SEL R0, R4.reuse, R0, !P1 ;  /* 0x0000000004007207 */ /* 0x040fe40004800000 */
[----:B----4-:R-:W-:-:S02]  /*3620*/  SEL R28, R4, R28, !P1 ;  /* 0x0000001c041c7207 */ /* 0x010fc40004800000 */
[C---:B------:R-:W-:Y:S02]  /*3630*/  SEL R6, R4.reuse, R6, !P1 ;  /* 0x0000000604067207 */ /* 0x040fe40004800000 */
[C---:B------:R-:W-:Y:S02]  /*3640*/  SEL R7, R4.reuse, R7, !P1 ;  /* 0x0000000704077207 */ /* 0x040fe40004800000 */
[C---:B------:R-:W-:Y:S02]  /*3650*/  SEL R8, R4.reuse, R8, !P1 ;  /* 0x0000000804087207 */ /* 0x040fe40004800000 */
[C---:B------:R-:W-:Y:S02]  /*3660*/  SEL R9, R4.reuse, R9, !P1 ;  /* 0x0000000904097207 */ /* 0x040fe40004800000 */
[C---:B------:R-:W-:Y:S02]  /*3670*/  SEL R10, R4.reuse, R10, !P1 ;  /* 0x0000000a040a7207 */ /* 0x040fe40004800000 */
[----:B------:R-:W-:-:S02]  /*3680*/  SEL R11, R4, R11, !P1 ;  /* 0x0000000b040b7207 */ /* 0x000fc40004800000 */
        /* <DEDUP_REMOVED lines=15> */
[----:B------:R-:W-:Y:S02]  /*3780*/  SEL R24, R4, R24, !P1 ;  /* 0x0000001804187207 */ /* 0x000fe40004800000 */
[----:B------:R-:W2:Y:S02]  /*3790*/  LDL.LU R4, [R1+0x3540] ;  /* 0x0035400001047983 */ /* 0x000ea40000300800 */
[----:B--2---:R-:W-:-:S05]  /*37a0*/  IMAD R4, R4, c[0x0][0x190], RZ ;  /* 0x0000640004047a24 */ /* 0x004fca00078e02ff */
[----:B------:R0:W-:Y:S04]  /*37b0*/  STL [R1], R4 ;  /* 0x0000000401007387 */ /* 0x0001e80000100800 */
[----:B0-----:R-:W2:Y:S02]  /*37c0*/  LDL.LU R4, [R1+0x353c] ;  /* 0x00353c0001047983 */ /* 0x001ea40000300800 */
[----:B--2---:R-:W-:-:S05]  /*37d0*/  IMAD R4, R4, c[0x0][0x190], RZ ;  /* 0x0000640004047a24 */ /* 0x004fca00078e02ff */
[----:B------:R0:W-:Y:S04]  /*37e0*/  STL [R1+0x1c], R4 ;  /* 0x00001c0401007387 */ /* 0x0001e80000100800 */
[----:B0-----:R-:W2:Y:S02]  /*37f0*/  LDL.LU R4, [R1+0x3538] ;  /* 0x0035380001047983 */ /* 0x001ea40000300800 */
[----:B--2---:R-:W-:-:S05]  /*3800*/  IMAD R4, R4, c[0x0][0x190], RZ ;  /* 0x0000640004047a24 */ /* 0x004fca00078e02ff */
[----:B------:R0:W-:Y:S04]  /*3810*/  STL [R1+0x18], R4 ;  /* 0x0000180401007387 */ /* 0x0001e80000100800 */
[----:B0-----:R-:W2:Y:S01]  /*3820*/  LDL.LU R4, [R1+0x3534] ;  /* 0x0035340001047983 */ /* 0x001ea20000300800 */
[----:B------:R-:W-:Y:S02]  /*3830*/  IMAD R5, R5, c[0x0][0x190], RZ ;  /* 0x0000640005057a24 */ /* 0x000fe400078e02ff */
[----:B------:R-:W-:Y:S02]  /*3840*/  IMAD R29, R29, c[0x0][0x190], RZ ;  /* 0x000064001d1d7a24 */ /* 0x000fe400078e02ff */
[----:B--2---:R-:W-:-:S05]  /*3850*/  IMAD R4, R4, c[0x0][0x190], RZ ;  /* 0x0000640004047a24 */ /* 0x004fca00078e02ff */
[----:B------:R0:W-:Y:S04]  /*3860*/  STL [R1+0x14], R4 ;  /* 0x0000140401007387 */ /* 0x0001e80000100800 */
[----:B0-----:R-:W2:Y:S04]  /*3870*/  LDL.LU R4, [R1+0x3530] ;  /* 0x0035300001047983 */ /* 0x001ea80000300800 */
[----:B------:R0:W-:Y:S04]  /*3880*/  STL [R1+0x10], R5 ;  /* 0x0000100501007387 */ /* 0x0001e80000100800 */
[----:B0-----:R-:W2:Y:S04]  /*3890*/  LDL.LU R5, [R1+0x352c] ;  /* 0x00352c0001057983 */ /* 0x001ea80000300800 */
[----:B------:R0:W-:Y:S04]  /*38a0*/  STL [R1+0x4], R29 ;  /* 0x0000041d01007387 */ /* 0x0001e80000100800 */
[----:B0-----:R-:W3:Y:S01]  /*38b0*/  LDL.LU R29, [R1+0x3528] ;  /* 0x00352800011d7983 */ /* 0x001ee20000300800 */
[----:B------:R-:W-:-:S02]  /*38c0*/  IMAD R3, R3, c[0x0][0x190], RZ ;  /* 0x0000640003037a24 */ /* 0x000fc400078e02ff */
[----:B------:R-:W-:-:S03]  /*38d0*/  IMAD R28, R28, c[0x0][0x190], RZ ;  /* 0x000064001c1c7a24 */ /* 0x000fc600078e02ff */
[----:B------:R-:W-:Y:S04]  /*38e0*/  STL [R1+0xc], R3 ;  /* 0x00000c0301007387 */ /* 0x000fe80000100800 */
[----:B---3--:R0:W-:Y:S04]  /*38f0*/  STL.64 [R1+0x3510], R28 ;  /* 0x0035101c01007387 */ /* 0x0081e80000100a00 */
[----:B0-----:R-:W3:Y:S04]  /*3900*/  LDL R29, [R1+0x10] ;  /* 0x00001000011d7983 */ /* 0x001ee80000100800 */
[----:B------:R-:W4:Y:S04]  /*3910*/  LDL R28, [R1+0x14] ;  /* 0x00001400011c7983 */ /* 0x000f280000100800 */
[----:B---3--:R0:W-:Y:S04]  /*3920*/  STL [R1+0x3518], R29 ;  /* 0x0035181d01007387 */ /* 0x0081e80000100800 */
[----:B0-----:R-:W3:Y:S04]  /*3930*/  LDL R29, [R1+0x18] ;  /* 0x00001800011d7983 */ /* 0x001ee80000100800 */
[----:B----4-:R0:W-:Y:S04]  /*3940*/  STL [R1+0x351c], R28 ;  /* 0x00351c1c01007387 */ /* 0x0101e80000100800 */
[----:B0-----:R-:W4:Y:S04]  /*3950*/  LDL R28, [R1+0x1c] ;  /* 0x00001c00011c7983 */ /* 0x001f280000100800 */
[----:B---3--:R0:W-:Y:S04]  /*3960*/  STL [R1+0x3520], R29 ;  /* 0x0035201d01007387 */ /* 0x0081e80000100800 */
[----:B0-----:R-:W2:Y:S01]  /*3970*/  LDL R29, [R1] ;  /* 0x00000000011d7983 */ /* 0x001ea20000100800 */
[----:B------:R-:W-:-:S03]  /*3980*/  IMAD R2, R2, c[0x0][0x190], RZ ;  /* 0x0000640002027a24 */ /* 0x000fc600078e02ff */
[----:B----4-:R0:W-:Y:S04]  /*3990*/  STL [R1+0x3524], R28 ;  /* 0x0035241c01007387 */ /* 0x0101e80000100800 */
[----:B------:R-:W-:Y:S01]  /*39a0*/  STL [R1+0x8], R2 ;  /* 0x0000080201007387 */ /* 0x000fe20000100800 */
[----:B0-----:R-:W-:-:S03]  /*39b0*/  IMAD R28, R24, c[0x0][0x190], RZ ;  /* 0x00006400181c7a24 */ /* 0x001fc600078e02ff */
[----:B------:R-:W3:Y:S04]  /*39c0*/  LDL.LU R24, [R1+0x4] ;  /* 0x0000040001187983 */ /* 0x000ee80000300800 */
[----:B------:R2:W-:Y:S02]  /*39d0*/  STL [R1+0x198], R28 ;  /* 0x0001981c01007387 */ /* 0x0005e40000100800 */
[----:B--2---:R-:W-:-:S05]  /*39e0*/  IMAD.WIDE R28, R29, 0x2, R4 ;  /* 0x000000021d1c7825 */ /* 0x004fca00078e0204 */
[----:B------:R0:W-:Y:S04]  /*39f0*/  STL.64 [R1+0x190], R28 ;  /* 0x0001901c01007387 */ /* 0x0001e80000100a00 */
[----:B0-----:R-:W2:Y:S02]  /*3a00*/  LDL.LU R28, [R1+0x3524] ;  /* 0x00352400011c7983 */ /* 0x001ea40000300800 */
        /* <DEDUP_REMOVED lines=10> */
[----:B------:R0:W-:Y:S02]  /*3ab0*/  STL.64 [R1+0x170], R28 ;  /* 0x0001701c01007387 */ /* 0x0001e40000100a00 */
[----:B0-----:R-:W-:-:S05]  /*3ac0*/  IMAD.WIDE R28, R3, 0x2, R4 ;  /* 0x00000002031c7825 */ /* 0x001fca00078e0204 */
[----:B------:R0:W-:Y:S04]  /*3ad0*/  STL.64 [R1+0x168], R28 ;  /* 0x0001681c01007387 */ /* 0x0001e80000100a00 */
[----:B0-----:R-:W2:Y:S01]  /*3ae0*/  LDL.LU.64 R28, [R1+0x3510] ;  /* 0x00351000011c7983 */ /* 0x001ea20000300a00 */
[----:B------:R-:W-:-:S05]  /*3af0*/  IMAD.WIDE R2, R2, 0x2, R4 ;  /* 0x0000000202027825 */ /* 0x000fca00078e0204 */
[----:B------:R3:W-:Y:S01]  /*3b00*/  STL.64 [R1+0x160], R2 ;  /* 0x0001600201007387 */ /* 0x0007e20000100a00 */
[----:B------:R-:W-:Y:S02]  /*3b10*/  IMAD R0, R0, c[0x0][0x190], RZ ;  /* 0x0000640000007a24 */ /* 0x000fe400078e02ff */
[----:B---3--:R-:W-:-:S05]  /*3b20*/  IMAD.WIDE R2, R24, 0x2, R4 ;  /* 0x0000000218027825 */ /* 0x008fca00078e0204 */
[----:B------:R0:W-:Y:S02]  /*3b30*/  STL.64 [R1+0x158], R2 ;  /* 0x0001580201007387 */ /* 0x0001e40000100a00 */
[----:B0-----:R-:W-:-:S05]  /*3b40*/  IMAD.WIDE R2, R0, 0x2, R4 ;  /* 0x0000000200027825 */ /* 0x001fca00078e0204 */
[----:B------:R2:W-:Y:S02]  /*3b50*/  STL.64 [R1+0x150], R2 ;  /* 0x0001500201007387 */ /* 0x0005e40000100a00 */
[----:B--2---:R-:W-:Y:S02]  /*3b60*/  IMAD.WIDE R2, R28, 0x2, R4 ;  /* 0x000000021c027825 */ /* 0x004fe400078e0204 */
[----:B------:R0:W-:Y:S04]  /*3b70*/  STL.64 [R1+0x34e8], R28 ;  /* 0x0034e81c01007387 */ /* 0x0001e80000100a00 */
[----:B0-----:R-:W2:Y:S04]  /*3b80*/  LDL.LU R28, [R1+0x10] ;  /* 0x00001000011c7983 */ /* 0x001ea80000300800 */
[----:B------:R-:W-:Y:S04]  /*3b90*/  STL.64 [R1+0x148], R2 ;  /* 0x0001480201007387 */ /* 0x000fe80000100a00 */
[----:B------:R-:W3:Y:S04]  /*3ba0*/  LDL.LU R29, [R1+0xc] ;  /* 0x00000c00011d7983 */ /* 0x000ee80000300800 */
[----:B---3--:R0:W-:Y:S04]  /*3bb0*/  STL [R1+0x34f0], R29 ;  /* 0x0034f01d01007387 */ /* 0x0081e80000100800 */
[----:B0-----:R-:W3:Y:S04]  /*3bc0*/  LDL.LU R29, [R1+0x14] ;  /* 0x00001400011d7983 */ /* 0x001ee80000300800 */
[----:B--2---:R0:W-:Y:S04]  /*3bd0*/  STL [R1+0x34f4], R28 ;  /* 0x0034f41c01007387 */ /* 0x0041e80000100800 */
[----:B0-----:R-:W2:Y:S04]  /*3be0*/  LDL.LU R28, [R1+0x18] ;  /* 0x00001800011c7983 */ /* 0x001ea80000300800 */
[----:B---3--:R0:W-:Y:S04]  /*3bf0*/  STL [R1+0x34f8], R29 ;  /* 0x0034f81d01007387 */ /* 0x0081e80000100800 */
[----:B0-----:R-:W3:Y:S01]  /*3c00*/  LDL.LU R29, [R1+0x1c] ;  /* 0x00001c00011d7983 */ /* 0x001ee20000300800 */
[----:B------:R-:W-:-:S02]  /*3c10*/  IMAD R6, R6, c[0x0][0x190], RZ ;  /* 0x0000640006067a24 */ /* 0x000fc400078e02ff */
[----:B------:R-:W-:Y:S01]  /*3c20*/  IMAD R7, R7, c[0x0][0x190], RZ ;  /* 0x0000640007077a24 */ /* 0x000fe200078e02ff */
[----:B--2---:R0:W-:Y:S01]  /*3c30*/  STL [R1+0x34fc], R28 ;  /* 0x0034fc1c01007387 */ /* 0x0041e20000100800 */
[----:B------:R-:W-:-:S03]  /*3c40*/  IMAD.WIDE R2, R6, 0x2, R4 ;  /* 0x0000000206027825 */ /* 0x000fc600078e0204 */
[----:B0-----:R-:W2:Y:S01]  /*3c50*/  LDL.LU R28, [R1] ;  /* 0x00000000011c7983 */ /* 0x001ea20000300800 */
[----:B------:R-:W-:Y:S02]  /*3c60*/  IMAD R8, R8, c[0x0][0x190], RZ ;  /* 0x0000640008087a24 */ /* 0x000fe400078e02ff */
[----:B------:R-:W-:Y:S02]  /*3c70*/  IMAD R9, R9, c[0x0][0x190], RZ ;  /* 0x0000640009097a24 */ /* 0x000fe400078e02ff */
[----:B------:R-:W-:Y:S02]  /*3c80*/  IMAD R10, R10, c[0x0][0x190], RZ ;  /* 0x000064000a0a7a24 */ /* 0x000fe400078e02ff */
[----:B------:R-:W-:Y:S02]  /*3c90*/  IMAD R11, R11, c[0x0][0x190], RZ ;  /* 0x000064000b0b7a24 */ /* 0x000fe400078e02ff */
[----:B------:R-:W-:Y:S02]  /*3ca0*/  IMAD R12, R12, c[0x0][0x190], RZ ;  /* 0x000064000c0c7a24 */ /* 0x000fe400078e02ff */
[----:B------:R-:W-:-:S02]  /*3cb0*/  IMAD R13, R13, c[0x0][0x190], RZ ;  /* 0x000064000d0d7a24 */ /* 0x000fc400078e02ff */
        /* <DEDUP_REMOVED lines=12> */
[----:B------:R-:W-:Y:S01]  /*3d80*/  IMAD R27, R27, c[0x0][0x190], RZ ;  /* 0x000064001b1b7a24 */ /* 0x000fe200078e02ff */
[----:B---3--:R0:W-:Y:S04]  /*3d90*/  STL [R1+0x3500], R29 ;  /* 0x0035001d01007387 */ /* 0x0081e80000100800 */
[----:B0-----:R-:W3:Y:S04]  /*3da0*/  LDL R29, [R1+0x198] ;  /* 0x00019800011d7983 */ /* 0x001ee80000100800 */
[----:B------:R0:W-:Y:S02]  /*3db0*/  STL.64 [R1+0x140], R2 ;  /* 0x0001400201007387 */ /* 0x0001e40000100a00 */
[----:B0-----:R-:W-:-:S05]  /*3dc0*/  IMAD.WIDE R2, R7, 0x2, R4 ;  /* 0x0000000207027825 */ /* 0x001fca00078e0204 */
        /* <DEDUP_REMOVED lines=38> */
[----:B------:R0:W-:Y:S04]  /*4030*/  STL.64 [R1+0xa0], R2 ;  /* 0x0000a00201007387 */ /* 0x0001e80000100a00 */
[----:B0-----:R-:W2:Y:S01]  /*4040*/  LDL.LU.64 R2, [R1+0x3508] ;  /* 0x0035080001027983 */ /* 0x001ea20000300a00 */
[----:B---3--:R-:W-:-:S05]  /*4050*/  IMAD.WIDE R4, R29, 0x2, R4 ;  /* 0x000000021d047825 */ /* 0x008fca00078e0204 */
[----:B------:R0:W-:Y:S04]  /*4060*/  STL.64 [R1+0x98], R4 ;  /* 0x0000980401007387 */ /* 0x0001e80000100a00 */
[----:B0-----:R-:W3:Y:S01]  /*4070*/  LDL.LU R5, [R1+0x8] ;  /* 0x0000080001057983 */ /* 0x001ee20000300800 */
        /* <DEDUP_REMOVED lines=14> */
[----:B0-----:R-:W2:Y:S01]  /*4160*/  LDL.LU R29, [R1+0x34f0] ;  /* 0x0034f000011d7983 */ /* 0x001ea20000300800 */
[----:B---3--:R-:W-:-:S04]  /*4170*/  IMAD.WIDE R4, R5, 0x2, R2 ;  /* 0x0000000205047825 */ /* 0x008fc800078e0202 */
[----:B--2---:R-:W-:-:S05]  /*4180*/  IMAD.WIDE R28, R29, 0x2, R2 ;  /* 0x000000021d1c7825 */ /* 0x004fca00078e0202 */
[----:B------:R0:W-:Y:S04]  /*4190*/  STL.64 [R1+0x68], R28 ;  /* 0x0000681c01007387 */ /* 0x0001e80000100a00 */
[----:B0-----:R-:W2:Y:S04]  /*41a0*/  LDL.LU.64 R28, [R1+0x34e8] ;  /* 0x0034e800011c7983 */ /* 0x001ea80000300a00 */
[----:B------:R0:W-:Y:S02]  /*41b0*/  STL.64 [R1+0x60], R4 ;  /* 0x0000600401007387 */ /* 0x0001e40000100a00 */
[----:B0-----:R-:W-:-:S05]  /*41c0*/  IMAD.WIDE R4, R24, 0x2, R2 ;  /* 0x0000000218047825 */ /* 0x001fca00078e0202 */
[----:B------:R0:W-:Y:S02]  /*41d0*/  STL.64 [R1+0x58], R4 ;  /* 0x0000580401007387 */ /* 0x0001e40000100a00 */
[----:B0-----:R-:W-:-:S05]  /*41e0*/  IMAD.WIDE R4, R0, 0x2, R2 ;  /* 0x0000000200047825 */ /* 0x001fca00078e0202 */
[----:B------:R2:W-:Y:S02]  /*41f0*/  STL.64 [R1+0x50], R4 ;  /* 0x0000500401007387 */ /* 0x0005e40000100a00 */
[--C-:B--2---:R-:W-:Y:S02]  /*4200*/  IMAD.WIDE R4, R28, 0x2, R2.reuse ;  /* 0x000000021c047825 */ /* 0x104fe400078e0202 */
[----:B------:R0:W-:Y:S04]  /*4210*/  STL [R1+0x346c], R29 ;  /* 0x00346c1d01007387 */ /* 0x0001e80000100800 */
[----:B------:R1:W-:Y:S01]  /*4220*/  STL.64 [R1+0x48], R4 ;  /* 0x0000480401007387 */ /* 0x0003e20000100a00 */
[----:B0-----:R-:W-:-:S04]  /*4230*/  IMAD.WIDE R28, R6, 0x2, R2 ;  /* 0x00000002061c7825 */ /* 0x001fc800078e0202 */
[--C-:B-1----:R-:W-:Y:S01]  /*4240*/  IMAD.WIDE R4, R7, 0x2, R2.reuse ;  /* 0x0000000207047825 */ /* 0x102fe200078e0202 */
[----:B------:R0:W-:Y:S03]  /*4250*/  STL.64 [R1+0x40], R28 ;  /* 0x0000401c01007387 */ /* 0x0001e60000100a00 */
[--C-:B------:R-:W-:Y:S01]  /*4260*/  IMAD.WIDE R6, R9, 0x2, R2.reuse ;  /* 0x0000000209067825 */ /* 0x100fe200078e0202 */
[----:B------:R1:W-:Y:S03]  /*4270*/  STL.64 [R1+0x38], R4 ;  /* 0x0000380401007387 */ /* 0x0003e60000100a00 */
[----:B0-----:R-:W-:-:S04]  /*4280*/  IMAD.WIDE R28, R8, 0x2, R2 ;  /* 0x00000002081c7825 */ /* 0x001fc800078e0202 */
[--C-:B-1----:R-:W-:Y:S01]  /*4290*/  IMAD.WIDE R4, R10, 0x2, R2.reuse ;  /* 0x000000020a047825 */ /* 0x102fe200078e0202 */
[----:B------:R-:W-:Y:S03]  /*42a0*/  STL.64 [R1+0x30], R28 ;  /* 0x0000301c01007387 */ /* 0x000fe60000100a00 */
[--C-:B------:R-:W-:Y:S01]  /*42b0*/  IMAD.WIDE R8, R11, 0x2, R2.reuse ;  /* 0x000000020b087825 */ /* 0x100fe200078e0202 */
[----:B------:R0:W-:Y:S04]  /*42c0*/  STL.64 [R1+0x28], R6 ;  /* 0x0000280601007387 */ /* 0x0001e80000100a00 */
[----:B------:R1:W-:Y:S04]  /*42d0*/  STL.64 [R1+0x20], R4 ;  /* 0x0000200401007387 */ /* 0x0003e80000100a00 */
[----:B------:R2:W-:Y:S01]  /*42e0*/  STL.64 [R1+0x18], R8 ;  /* 0x0000180801007387 */ /* 0x0005e20000100a00 */
[----:B0-----:R-:W-:-:S03]  /*42f0*/  IMAD.WIDE R6, R12, 0x2, R2 ;  /* 0x000000020c067825 */ /* 0x001fc600078e0202 */
[----:B------:R-:W3:Y:S01]  /*4300*/  LDL.LU R0, [R1+0x198] ;  /* 0x0001980001007983 */ /* 0x000ee20000300800 */
[----:B-1----:R-:W-:-:S03]  /*4310*/  IMAD.WIDE R4, R13, 0x2, R2 ;  /* 0x000000020d047825 */ /* 0x002fc600078e0202 */
[----:B------:R0:W-:Y:S01]  /*4320*/  STL.64 [R1+0x10], R6 ;  /* 0x0000100601007387 */ /* 0x0001e20000100a00 */
[----:B------:R-:W-:-:S03]  /*4330*/  IMAD.WIDE R28, R14, 0x2, R2 ;  /* 0x000000020e1c7825 */ /* 0x000fc600078e0202 */
[----:B------:R1:W-:Y:S01]  /*4340*/  STL.64 [R1+0x8], R4 ;  /* 0x0000080401007387 */ /* 0x0003e20000100a00 */
[----:B--2---:R-:W-:-:S03]  /*4350*/  IMAD.WIDE R8, R17, 0x2, R2 ;  /* 0x0000000211087825 */ /* 0x004fc600078e0202 */
[----:B------:R-:W-:Y:S01]  /*4360*/  STL.64 [R1+0x3488], R28 ;  /* 0x0034881c01007387 */ /* 0x000fe20000100a00 */
[----:B0-----:R-:W-:-:S04]  /*4370*/  IMAD.WIDE R6, R16, 0x2, R2 ;  /* 0x0000000210067825 */ /* 0x001fc800078e0202 */
[----:B-1----:R-:W-:-:S04]  /*4380*/  IMAD.WIDE R4, R15, 0x2, R2 ;  /* 0x000000020f047825 */ /* 0x002fc800078e0202 */
[--C-:B------:R-:W-:Y:S01]  /*4390*/  IMAD.WIDE R10, R18, 0x2, R2.reuse ;  /* 0x00000002120a7825 */ /* 0x100fe200078e0202 */
[----:B------:R0:W-:Y:S03]  /*43a0*/  STL.64 [R1+0x3480], R4 ;  /* 0x0034800401007387 */ /* 0x0001e60000100a00 */
[----:B------:R-:W-:-:S04]  /*43b0*/  IMAD.WIDE R12, R19, 0x2, R2 ;  /* 0x00000002130c7825 */ /* 0x000fc800078e0202 */
[--C-:B------:R-:W-:Y:S01]  /*43c0*/  IMAD.WIDE R14, R20, 0x2, R2.reuse ;  /* 0x00000002140e7825 */ /* 0x100fe200078e0202 */
[----:B0-----:R-:W2:Y:S04]  /*43d0*/  LDL.LU.64 R4, [R1+0x90] ;  /* 0x0000900001047983 */ /* 0x001ea80000300a00 */
[----:B------:R0:W-:Y:S01]  /*43e0*/  STL.64 [R1+0x3478], R6 ;  /* 0x0034780601007387 */ /* 0x0001e20000100a00 */
[----:B------:R-:W-:-:S04]  /*43f0*/  IMAD.WIDE R16, R21, 0x2, R2 ;  /* 0x0000000215107825 */ /* 0x000fc800078e0202 */
[--C-:B------:R-:W-:Y:S01]  /*4400*/  IMAD.WIDE R18, R22, 0x2, R2.reuse ;  /* 0x0000000216127825 */ /* 0x100fe200078e0202 */
[----:B0-----:R-:W4:Y:S04]  /*4410*/  LDL.LU.64 R6, [R1+0x180] ;  /* 0x0001800001067983 */ /* 0x001f280000300a00 */
[----:B------:R0:W-:Y:S04]  /*4420*/  STL.64 [R1+0x3470], R8 ;  /* 0x0034700801007387 */ /* 0x0001e80000100a00 */
[----:B0-----:R-:W2:Y:S04]  /*4430*/  LDL.LU.64 R8, [R1+0x80] ;  /* 0x0000800001087983 */ /* 0x001ea80000300a00 */
[----:B------:R-:W-:Y:S04]  /*4440*/  STL.64 [R1+0x3490], R10 ;  /* 0x0034900a01007387 */ /* 0x000fe80000100a00 */
[----:B------:R0:W-:Y:S01]  /*4450*/  STL.64 [R1+0x3498], R12 ;  /* 0x0034980c01007387 */ /* 0x0001e20000100a00 */
[----:B------:R-:W-:-:S03]  /*4460*/  IMAD.WIDE R20, R23, 0x2, R2 ;  /* 0x0000000217147825 */ /* 0x000fc600078e0202 */
[----:B0-----:R-:W2:Y:S04]  /*4470*/  LDL.LU.64 R12, [R1+0x170] ;  /* 0x00017000010c7983 */ /* 0x001ea80000300a00 */
        /* <DEDUP_REMOVED lines=9> */
[----:B------:R-:W-:Y:S04]  /*4510*/  STL.64 [R1+0x34b8], R20 ;  /* 0x0034b81401007387 */ /* 0x000fe80000100a00 */
[----:B------:R0:W-:Y:S04]  /*4520*/  STL.64 [R1+0x34c0], R22 ;  /* 0x0034c01601007387 */ /* 0x0001e80000100a00 */
[----:B0-----:R-:W4:Y:S04]  /*4530*/  LDL.LU.64 R22, [R1+0x70] ;  /* 0x0000700001167983 */ /* 0x001f280000300a00 */
[----:B------:R0:W-:Y:S04]  /*4540*/  STL.64 [R1+0x34c8], R24 ;  /* 0x0034c81801007387 */ /* 0x0001e80000100a00 */
[----:B0-----:R-:W4:Y:S04]  /*4550*/  LDL.LU.64 R24, [R1+0x88] ;  /* 0x0000880001187983 */ /* 0x001f280000300a00 */
[----:B------:R0:W-:Y:S04]  /*4560*/  STL.64 [R1+0x34d0], R26 ;  /* 0x0034d01a01007387 */ /* 0x0001e80000100a00 */
[----:B0-----:R-:W4:Y:S04]  /*4570*/  LDL.LU.64 R26, [R1+0x188] ;  /* 0x00018800011a7983 */ /* 0x001f280000300a00 */
[----:B------:R-:W4:Y:S01]  /*4580*/  LDL.LU.64 R10, [R1+0x168] ;  /* 0x00016800010a7983 */ /* 0x000f220000300a00 */
[----:B---3--:R-:W-:-:S05]  /*4590*/  IMAD.WIDE R2, R0, 0x2, R2 ;  /* 0x0000000200027825 */ /* 0x008fca00078e0202 */
[----:B------:R-:W-:Y:S04]  /*45a0*/  STL.64 [R1+0x34d8], R2 ;  /* 0x0034d80201007387 */ /* 0x000fe80000100a00 */
[----:B--2---:R-:W-:Y:S01]  /*45b0*/  STL [R1+0x33c8], R18 ;  /* 0x0033c81201007387 */ /* 0x004fe20000100800 */
[----:B------:R-:W-:-:S03]  /*45c0*/  IMAD.MOV.U32 R0, RZ, RZ, R19 ;  /* 0x000000ffff007224 */ /* 0x000fc600078e0013 */
[----:B------:R-:W2:Y:S04]  /*45d0*/  LDL.LU.64 R28, [R1+0x68] ;  /* 0x00006800011c7983 */ /* 0x000ea80000300a00 */
[----:B------:R-:W3:Y:S04]  /*45e0*/  LDL.LU.64 R20, [R1+0x160] ;  /* 0x0001600001147983 */ /* 0x000ee80000300a00 */
[----:B------:R0:W-:Y:S04]  /*45f0*/  STL [R1+0x33c0], R0 ;  /* 0x0033c00001007387 */ /* 0x0001e80000100800 */
[----:B------:R1:W-:Y:S01]  /*4600*/  STL [R1+0x33c4], R4 ;  /* 0x0033c40401007387 */ /* 0x0003e20000100800 */
[----:B0-----:R-:W-:-:S03]  /*4610*/  IMAD.MOV.U32 R0, RZ, RZ, R5 ;  /* 0x000000ffff007224 */ /* 0x001fc600078e0005 */
[----:B-1----:R-:W3:Y:S04]  /*4620*/  LDL.LU.64 R4, [R1+0x60] ;  /* 0x0000600001047983 */ /* 0x002ee80000300a00 */
[----:B------:R0:W-:Y:S04]  /*4630*/  STL [R1+0x33b8], R0 ;  /* 0x0033b80001007387 */ /* 0x0001e80000100800 */
[----:B----4-:R-:W-:Y:S04]  /*4640*/  STL [R1+0x33bc], R26 ;  /* 0x0033bc1a01007387 */ /* 0x010fe80000100800 */
[----:B------:R-:W4:Y:S01]  /*4650*/  LDL.LU.64 R18, [R1+0x158] ;  /* 0x0001580001127983 */ /* 0x000f220000300a00 */
[----:B0-----:R-:W-:-:S03]  /*4660*/  IMAD.MOV.U32 R0, RZ, RZ, R27 ;  /* 0x000000ffff007224 */ /* 0x001fc600078e001b */
[----:B------:R-:W-:Y:S04]  /*4670*/  STL [R1+0x33b4], R24 ;  /* 0x0033b41801007387 */ /* 0x000fe80000100800 */
[----:B------:R0:W-:Y:S04]  /*4680*/  STL [R1+0x33b0], R0 ;  /* 0x0033b00001007387 */ /* 0x0001e80000100800 */
[----:B------:R-:W-:Y:S01]  /*4690*/  STL [R1+0x33ac], R6 ;  /* 0x0033ac0601007387 */ /* 0x000fe20000100800 */
[----:B0-----:R-:W-:-:S05]  /*46a0*/  IMAD.MOV.U32 R0, RZ, RZ, R25 ;  /* 0x000000ffff007224 */ /* 0x001fca00078e0019 */
[----:B------:R0:W-:Y:S02]  /*46b0*/  STL [R1+0x33a8], R0 ;  /* 0x0033a80001007387 */ /* 0x0001e40000100800 */
[----:B0-----:R-:W-:Y:S02]  /*46c0*/  IMAD.MOV.U32 R0, RZ, RZ, R7 ;  /* 0x000000ffff007224 */ /* 0x001fe400078e0007 */
[----:B------:R-:W4:Y:S04]  /*46d0*/  LDL.LU.64 R6, [R1+0x58] ;  /* 0x0000580001067983 */ /* 0x000f280000300a00 */
[----:B------:R0:W-:Y:S04]  /*46e0*/  STL [R1+0x33a0], R0 ;  /* 0x0033a00001007387 */ /* 0x0001e80000100800 */
[----:B------:R1:W-:Y:S01]  /*46f0*/  STL [R1+0x33a4], R8 ;  /* 0x0033a40801007387 */ /* 0x0003e20000100800 */
[----:B0-----:R-:W-:-:S03]  /*4700*/  IMAD.MOV.U32 R0, RZ, RZ, R9 ;  /* 0x000000ffff007224 */ /* 0x001fc600078e0009 */
[----:B-1----:R-:W4:Y:S04]  /*4710*/  LDL.LU.64 R8, [R1+0x150] ;  /* 0x0001500001087983 */ /* 0x002f280000300a00 */
[----:B------:R0:W-:Y:S04]  /*4720*/  STL [R1+0x3398], R0 ;  /* 0x0033980001007387 */ /* 0x0001e80000100800 */
[----:B------:R1:W-:Y:S01]  /*4730*/  STL [R1+0x339c], R16 ;  /* 0x00339c1001007387 */ /* 0x0003e20000100800 */
[----:B0-----:R-:W-:-:S03]  /*4740*/  IMAD.MOV.U32 R0, RZ, RZ, R17 ;  /* 0x000000ffff007224 */ /* 0x001fc600078e0011 */
[----:B-1----:R-:W4:Y:S04]  /*4750*/  LDL.LU.64 R16, [R1+0x50] ;  /* 0x0000500001107983 */ /* 0x002f280000300a00 */
[----:B------:R0:W-:Y:S04]  /*4760*/  STL [R1+0x3390], R0 ;  /* 0x0033900001007387 */ /* 0x0001e80000100800 */
[----:B------:R1:W-:Y:S01]  /*4770*/  STL [R1+0x3394], R14 ;  /* 0x0033940e01007387 */ /* 0x0003e20000100800 */
[----:B0-----:R-:W-:-:S03]  /*4780*/  IMAD.MOV.U32 R0, RZ, RZ, R15 ;  /* 0x000000ffff007224 */ /* 0x001fc600078e000f */
[----:B------:R-:W-:Y:S04]  /*4790*/  STL [R1+0x338c], R12 ;  /* 0x00338c0c01007387 */ /* 0x000fe80000100800 */
[----:B------:R0:W-:Y:S04]  /*47a0*/  STL [R1+0x3388], R0 ;  /* 0x0033880001007387 */ /* 0x0001e80000100800 */
[----:B-1----:R-:W4:Y:S01]  /*47b0*/  LDL.LU.64 R14, [R1+0x148] ;  /* 0x00014800010e7983 */ /* 0x002f220000300a00 */
[----:B0-----:R-:W-:-:S03]  /*47c0*/  IMAD.MOV.U32 R0, RZ, RZ, R13 ;  /* 0x000000ffff007224 */ /* 0x001fc600078e000d */
[----:B------:R-:W-:Y:S04]  /*47d0*/  STL [R1+0x3384], R22 ;  /* 0x0033841601007387 */ /* 0x000fe80000100800 */
[----:B------:R0:W-:Y:S04]  /*47e0*/  STL [R1+0x3380], R0 ;  /* 0x0033800001007387 */ /* 0x0001e80000100800 */
[----:B------:R-:W4:Y:S01]  /*47f0*/  LDL.LU.64 R12, [R1+0x48] ;  /* 0x00004800010c7983 */ /* 0x000f220000300a00 */
[----:B0-----:R-:W-:-:S03]  /*4800*/  IMAD.MOV.U32 R0, RZ, RZ, R23 ;  /* 0x000000ffff007224 */ /* 0x001fc600078e0017 */
[----:B------:R-:W-:Y:S04]  /*4810*/  STL [R1+0x337c], R10 ;  /* 0x00337c0a01007387 */ /* 0x000fe80000100800 */
[----:B------:R0:W-:Y:S02]  /*4820*/  STL [R1+0x3378], R0 ;  /* 0x0033780001007387 */ /* 0x0001e40000100800 */
[----:B0-----:R-:W-:Y:S02]  /*4830*/  IMAD.MOV.U32 R0, RZ, RZ, R11 ;  /* 0x000000ffff007224 */ /* 0x001fe400078e000b */
[----:B------:R-:W4:Y:S04]  /*4840*/  LDL.LU.64 R10, [R1+0x140] ;  /* 0x00014000010a7983 */ /* 0x000f280000300a00 */
[----:B------:R2:W-:Y:S02]  /*4850*/  STL [R1+0x3370], R0 ;  /* 0x0033700001007387 */ /* 0x0005e40000100800 */
[----:B--2---:R-:W-:-:S02]  /*4860*/  IMAD.MOV.U32 R0, RZ, RZ, R29 ;  /* 0x000000ffff007224 */ /* 0x004fc400078e001d */
[----:B------:R0:W-:Y:S04]  /*4870*/  STL [R1+0x3374], R28 ;  /* 0x0033741c01007387 */ /* 0x0001e80000100800 */
[----:B---3--:R-:W-:Y:S04]  /*4880*/  STL [R1+0x336c], R20 ;  /* 0x00336c1401007387 */ /* 0x008fe80000100800 */
[----:B------:R1:W-:Y:S04]  /*4890*/  STL [R1+0x3368], R0 ;  /* 0x0033680001007387 */ /* 0x0003e80000100800 */
[----:B0-----:R-:W2:Y:S01]  /*48a0*/  LDL.LU.64 R28, [R1+0x40] ;  /* 0x00004000011c7983 */ /* 0x001ea20000300a00 */
[----:B-1----:R-:W-:-:S03]  /*48b0*/  IMAD.MOV.U32 R0, RZ, RZ, R21 ;  /* 0x000000ffff007224 */ /* 0x002fc600078e0015 */
[----:B------:R-:W-:Y:S04]  /*48c0*/  STL [R1+0x3364], R4 ;  /* 0x0033640401007387 */ /* 0x000fe80000100800 */
[----:B------:R0:W-:Y:S02]  /*48d0*/  STL [R1+0x3360], R0 ;  /* 0x0033600001007387 */ /* 0x0001e40000100800 */
[----:B0-----:R-:W-:Y:S02]  /*48e0*/  IMAD.MOV.U32 R0, RZ, RZ, R5 ;  /* 0x000000ffff007224 */ /* 0x001fe400078e0005 */
[----:B----4-:R-:W-:Y:S04]  /*48f0*/  STL [R1+0x335c], R18 ;  /* 0x00335c1201007387 */ /* 0x010fe80000100800 */
[----:B------:R0:W-:Y:S04]  /*4900*/  STL [R1+0x3358], R0 ;  /* 0x0033580001007387 */ /* 0x0001e80000100800 */
[----:B------:R-:W3:Y:S01]  /*4910*/  LDL.LU.64 R4, [R1+0x38] ;  /* 0x0000380001047983 */ /* 0x000ee20000300a00 */
[----:B0-----:R-:W-:-:S03]  /*4920*/  IMAD.MOV.U32 R0, RZ, RZ, R19 ;  /* 0x000000ffff007224 */ /* 0x001fc600078e0013 */
[----:B---3--:R0:W-:Y:S04]  /*4930*/  STL.64 [R1+0x34e0], R4 ;  /* 0x0034e00401007387 */ /* 0x0081e80000100a00 */
[----:B0-----:R-:W3:Y:S04]  /*4940*/  LDL.LU.64 R4, [R1+0x138] ;  /* 0x0001380001047983 */ /* 0x001ee80000300a00 */
[----:B------:R-:W4:Y:S04]  /*4950*/  LDL.LU.64 R2, [R1+0x130] ;  /* 0x0001300001027983 */ /* 0x000f280000300a00 */
[----:B------:R0:W-:Y:S04]  /*4960*/  STL [R1+0x3350], R0 ;  /* 0x0033500001007387 */ /* 0x0001e80000100800 */
[----:B------:R1:W-:Y:S01]  /*4970*/  STL [R1+0x3354], R6 ;  /* 0x0033540601007387 */ /* 0x0003e20000100800 */
[----:B0-----:R-:W-:-:S03]  /*4980*/  IMAD.MOV.U32 R0, RZ, RZ, R7 ;  /* 0x000000ffff007224 */ /* 0x001fc600078e0007 */
[----:B-1----:R-:W4:Y:S04]  /*4990*/  LDL.LU.64 R6, [R1+0x30] ;  /* 0x0000300001067983 */ /* 0x002f280000300a00 */
[----:B------:R0:W-:Y:S04]  /*49a0*/  STL [R1+0x3348], R0 ;  /* 0x0033480001007387 */ /* 0x0001e80000100800 */
[----:B------:R1:W-:Y:S04]  /*49b0*/  STL [R1+0x334c], R8 ;  /* 0x00334c0801007387 */ /* 0x0003e80000100800 */
[----:B------:R-:W4:Y:S01]  /*49c0*/  LDL.LU.64 R26, [R1+0x128] ;  /* 0x00012800011a7983 */ /* 0x000f220000300a00 */
[----:B0-----:R-:W-:-:S03]  /*49d0*/  IMAD.MOV.U32 R0, RZ, RZ, R9 ;  /* 0x000000ffff007224 */ /* 0x001fc600078e0009 */
[----:B------:R-:W-:Y:S04]  /*49e0*/  STL [R1+0x3344], R16 ;  /* 0x0033441001007387 */ /* 0x000fe80000100800 */
[----:B------:R0:W-:Y:S04]  /*49f0*/  STL [R1+0x3340], R0 ;  /* 0x0033400001007387 */ /* 0x0001e80000100800 */
[----:B-1----:R-:W4:Y:S04]  /*4a00*/  LDL.LU.64 R8, [R1+0x28] ;  /* 0x0000280001087983 */ /* 0x002f280000300a00 */
[----:B------:R-:W4:Y:S01]  /*4a10*/  LDL.LU.64 R24, [R1+0x120] ;  /* 0x0001200001187983 */ /* 0x000f220000300a00 */
[----:B0-----:R-:W-:-:S05]  /*4a20*/  IMAD.MOV.U32 R0, RZ, RZ, R17 ;  /* 0x000000ffff007224 */ /* 0x001fca00078e0011 */
[----:B------:R0:W-:Y:S04]  /*4a30*/  STL [R1+0x3338], R0 ;  /* 0x0033380001007387 */ /* 0x0001e80000100800 */
[----:B------:R-:W-:Y:S04]  /*4a40*/  STL [R1+0x333c], R14 ;  /* 0x00333c0e01007387 */ /* 0x000fe80000100800 */
[----:B------:R-:W4:Y:S01]  /*4a50*/  LDL.LU.64 R22, [R1+0x20] ;  /* 0x0000200001167983 */ /* 0x000f220000300a00 */
[----:B0-----:R-:W-:-:S05]  /*4a60*/  IMAD.MOV.U32 R0, RZ, RZ, R15 ;  /* 0x000000ffff007224 */ /* 0x001fca00078e000f */
[----:B------:R0:W-:Y:S04]  /*4a70*/  STL [R1+0x3330], R0 ;  /* 0x0033300001007387 */ /* 0x0001e80000100800 */
[----:B------:R-:W-:Y:S04]  /*4a80*/  STL [R1+0x3334], R12 ;  /* 0x0033340c01007387 */ /* 0x000fe80000100800 */
[----:B------:R-:W4:Y:S01]  /*4a90*/  LDL.LU.64 R20, [R1+0x118] ;  /* 0x0001180001147983 */ /* 0x000f220000300a00 */
[----:B0-----:R-:W-:-:S03]  /*4aa0*/  IMAD.MOV.U32 R0, RZ, RZ, R13 ;  /* 0x000000ffff007224 */ /* 0x001fc600078e000d */
[----:B------:R-:W4:Y:S04]  /*4ab0*/  LDL.LU.64 R18, [R1+0x18] ;  /* 0x0000180001127983 */ /* 0x000f280000300a00 */
[----:B------:R0:W-:Y:S04]  /*4ac0*/  STL [R1+0x3328], R0 ;  /* 0x0033280001007387 */ /* 0x0001e80000100800 */
[----:B------:R-:W-:Y:S04]  /*4ad0*/  STL [R1+0x332c], R10 ;  /* 0x00332c0a01007387 */ /* 0x000fe80000100800 */
[----:B------:R-:W4:Y:S01]  /*4ae0*/  LDL.LU.64 R16, [R1+0x110] ;  /* 0x0001100001107983 */ /* 0x000f220000300a00 */
[----:B0-----:R-:W-:-:S03]  /*4af0*/  IMAD.MOV.U32 R0, RZ, RZ, R11 ;  /* 0x000000ffff007224 */ /* 0x001fc600078e000b */
[----:B------:R-:W4:Y:S04]  /*4b00*/  LDL.LU.64 R14, [R1+0x10] ;  /* 0x00001000010e7983 */ /* 0x000f280000300a00 */
[----:B------:R0:W-:Y:S04]  /*4b10*/  STL [R1+0x3320], R0 ;  /* 0x0033200001007387 */ /* 0x0001e80000100800 */
[----:B--2---:R-:W-:Y:S04]  /*4b20*/  STL [R1+0x3324], R28 ;  /* 0x0033241c01007387 */ /* 0x004fe80000100800 */
[----:B------:R-:W2:Y:S01]  /*4b30*/  LDL.LU.64 R12, [R1+0x108] ;  /* 0x00010800010c7983 */ /* 0x000ea20000300a00 */
[----:B0-----:R-:W-:-:S03]  /*4b40*/  IMAD.MOV.U32 R0, RZ, RZ, R29 ;  /* 0x000000ffff007224 */ /* 0x001fc600078e001d */
[----:B------:R-:W2:Y:S04]  /*4b50*/  LDL.LU.64 R10, [R1+0x8] ;  /* 0x00000800010a7983 */ /* 0x000ea80000300a00 */
[----:B------:R0:W-:Y:S04]  /*4b60*/  STL [R1+0x3318], R0 ;  /* 0x0033180001007387 */ /* 0x0001e80000100800 */
[----:B---3--:R1:W-:Y:S01]  /*4b70*/  STL [R1+0x331c], R4 ;  /* 0x00331c0401007387 */ /* 0x0083e20000100800 */
[----:B0-----:R-:W-:-:S03]  /*4b80*/  IMAD.MOV.U32 R0, RZ, RZ, R5 ;  /* 0x000000ffff007224 */ /* 0x001fc600078e0005 */
[----:B------:R-:W3:Y:S04]  /*4b90*/  LDL.LU.64 R28, [R1+0x100] ;  /* 0x00010000011c7983 */ /* 0x000ee80000300a00 */
[----:B-1----:R-:W2:Y:S04]  /*4ba0*/  LDL.LU.64 R4, [R1+0x34e0] ;  /* 0x0034e00001047983 */ /* 0x002ea80000300a00 */
[----:B--2---:R-:W-:Y:S04]  /*4bb0*/  STL [R1+0x3314], R4 ;  /* 0x0033140401007387 */ /* 0x004fe80000100800 */
[----:B------:R0:W-:Y:S04]  /*4bc0*/  STL [R1+0x3310], R0 ;  /* 0x0033100001007387 */ /* 0x0001e80000100800 */
[----:B----4-:R-:W-:Y:S01]  /*4bd0*/  STL [R1+0x330c], R2 ;  /* 0x00330c0201007387 */ /* 0x010fe20000100800 */
[----:B0-----:R-:W-:-:S05]  /*4be0*/  IMAD.MOV.U32 R0, RZ, RZ, R5 ;  /* 0x000000ffff007224 */ /* 0x001fca00078e0005 */
[----:B------:R0:W-:Y:S04]  /*4bf0*/  STL [R1+0x3308], R0 ;  /* 0x0033080001007387 */ /* 0x0001e80000100800 */
[----:B------:R-:W2:Y:S01]  /*4c00*/  LDL.LU.64 R4, [R1+0xf8] ;  /* 0x0000f80001047983 */ /* 0x000ea20000300a00 */
[----:B0-----:R-:W-:-:S03]  /*4c10*/  IMAD.MOV.U32 R0, RZ, RZ, R3 ;  /* 0x000000ffff007224 */ /* 0x001fc600078e0003 */
[----:B------:R-:W4:Y:S04]  /*4c20*/  LDL.LU.64 R2, [R1+0x34d8] ;  /* 0x0034d80001027983 */ /* 0x000f280000300a00 */
[----:B------:R-:W-:Y:S04]  /*4c30*/  STL [R1+0x3304], R6 ;  /* 0x0033040601007387 */ /* 0x000fe80000100800 */
[----:B------:R0:W-:Y:S04]  /*4c40*/  STL [R1+0x3300], R0 ;  /* 0x0033000001007387 */ /* 0x0001e80000100800 */
[----:B------:R-:W-:Y:S01]  /*4c50*/  STL [R1+0x32fc], R26 ;  /* 0x0032fc1a01007387 */ /* 0x000fe20000100800 */
[----:B0-----:R-:W-:-:S05]  /*4c60*/  IMAD.MOV.U32 R0, RZ, RZ, R7 ;  /* 0x000000ffff007224 */ /* 0x001fca00078e0007 */
[----:B------:R0:W-:Y:S04]  /*4c70*/  STL [R1+0x32f8], R0 ;  /* 0x0032f80001007387 */ /* 0x0001e80000100800 */
[----:B------:R-:W2:Y:S01]  /*4c80*/  LDL.LU.64 R6, [R1+0xf0] ;  /* 0x0000f00001067983 */ /* 0x000ea20000300a00 */
[----:B0-----:R-:W-:-:S03]  /*4c90*/  IMAD.MOV.U32 R0, RZ, RZ, R27 ;  /* 0x000000ffff007224 */ /* 0x001fc600078e001b */
[----:B------:R-:W2:Y:S04]  /*4ca0*/  LDL.LU.64 R26, [R1+0x34d0] ;  /* 0x0034d000011a7983 */ /* 0x000ea80000300a00 */
        /* <DEDUP_REMOVED lines=9> */
[----:B------:R0:W-:Y:S02]  /*4d40*/  STL [R1+0x32e0], R0 ;  /* 0x0032e00001007387 */ /* 0x0001e40000100800 */
[----:B0-----:R-:W-:-:S02]  /*4d50*/  IMAD.MOV.U32 R0, RZ, RZ, R23 ;  /* 0x000000ffff007224 */ /* 0x001fc400078e0017 */
        /* <DEDUP_REMOVED lines=25> */
[----:B---3--:R-:W-:Y:S04]  /*4ef0*/  STL [R1+0x32ac], R28 ;  /* 0x0032ac1c01007387 */ /* 0x008fe80000100800 */
[----:B------:R0:W-:Y:S02]  /*4f00*/  STL [R1+0x32a8], R0 ;  /* 0x0032a80001007387 */ /* 0x0001e40000100800 */
[----:B0-----:R-:W-:-:S02]  /*4f10*/  IMAD.MOV.U32 R0, RZ, RZ, R29 ;  /* 0x000000ffff007224 */ /* 0x001fc400078e001d */
[----:B------:R-:W3:Y:S04]  /*4f20*/  LDL.LU.64 R28, [R1+0x3488] ;  /* 0x00348800011c7983 */ /* 0x000ee80000300a00 */
[----:B---3--:R-:W-:Y:S04]  /*4f30*/  STL [R1+0x32a4], R28 ;  /* 0x0032a41c01007387 */ /* 0x008fe80000100800 */
[----:B------:R0:W-:Y:S02]  /*4f40*/  STL [R1+0x32a0], R0 ;  /* 0x0032a00001007387 */ /* 0x0001e40000100800 */
[----:B0-----:R-:W-:-:S02]  /*4f50*/  IMAD.MOV.U32 R0, RZ, RZ, R29 ;  /* 0x000000ffff007224 */ /* 0x001fc400078e001d */
[----:B------:R-:W3:Y:S04]  /*4f60*/  LDL.LU.64 R28, [R1+0xc8] ;  /* 0x0000c800011c7983 */ /* 0x000ee80000300a00 */
[----:B------:R0:W-:Y:S04]  /*4f70*/  STL [R1+0x3298], R0 ;  /* 0x0032980001007387 */ /* 0x0001e80000100800 */
[----:B--2---:R1:W-:Y:S01]  /*4f80*/  STL [R1+0x329c], R4 ;  /* 0x00329c0401007387 */ /* 0x0043e20000100800 */
[----:B0-----:R-:W-:-:S03]  /*4f90*/  IMAD.MOV.U32 R0, RZ, RZ, R5 ;  /* 0x000000ffff007224 */ /* 0x001fc600078e0005 */
[----:B-1----:R-:W2:Y:S04]  /*4fa0*/  LDL.LU.64 R4, [R1+0x3480] ;  /* 0x0034800001047983 */ /* 0x002ea80000300a00 */
[----:B--2---:R-:W-:Y:S04]  /*4fb0*/  STL [R1+0x3294], R4 ;  /* 0x0032940401007387 */ /* 0x004fe80000100800 */
[----:B------:R0:W-:Y:S04]  /*4fc0*/  STL [R1+0x3290], R0 ;  /* 0x0032900001007387 */ /* 0x0001e80000100800 */
[----:B------:R1:W-:Y:S01]  /*4fd0*/  STL [R1+0x3288], R5 ;  /* 0x0032880501007387 */ /* 0x0003e20000100800 */
[----:B0-----:R-:W-:-:S03]  /*4fe0*/  IMAD.MOV.U32 R0, RZ, RZ, R7 ;  /* 0x000000ffff007224 */ /* 0x001fc600078e0007 */
[----:B-1----:R-:W2:Y:S04]  /*4ff0*/  LDL.LU.64 R4, [R1+0xd0] ;  /* 0x0000d00001047983 */ /* 0x002ea80000300a00 */
[----:B------:R0:W-:Y:S04]  /*5000*/  STL [R1+0x328c], R6 ;  /* 0x00328c0601007387 */ /* 0x0001e80000100800 */
[----:B0-----:R-:W2:Y:S04]  /*5010*/  LDL.LU.64 R6, [R1+0x3478] ;  /* 0x0034780001067983 */ /* 0x001ea80000300a00 */
        /* <DEDUP_REMOVED lines=8> */
[----:B------:R-:W-:Y:S04]  /*50a0*/  STL [R1+0x3270], R0 ;  /* 0x0032700001007387 */ /* 0x000fe80000100800 */
[----:B------:R0:W-:Y:S04]  /*50b0*/  STL [R1+0x3268], R9 ;  /* 0x0032680901007387 */ /* 0x0001e80000100800 */
[----:B0-----:R-:W2:Y:S02]  /*50c0*/  LDL.LU.64 R8, [R1+0xe0] ;  /* 0x0000e00001087983 */ /* 0x001ea40000300a00 */
[----:B--2---:R-:W-:-:S02]  /*50d0*/  IMAD.MOV.U32 R0, RZ, RZ, R9 ;  /* 0x000000ffff007224 */ /* 0x004fc400078e0009 */
[----:B------:R-:W-:Y:S04]  /*50e0*/  STL [R1+0x326c], R8 ;  /* 0x00326c0801007387 */ /* 0x000fe80000100800 */
[----:B------:R-:W-:Y:S04]  /*50f0*/  STL [R1+0x3264], R10 ;  /* 0x0032640a01007387 */ /* 0x000fe80000100800 */
[----:B------:R0:W-:Y:S04]  /*5100*/  STL [R1+0x3260], R0 ;  /* 0x0032600001007387 */ /* 0x0001e80000100800 */
[----:B------:R1:W-:Y:S01]  /*5110*/  STL [R1+0x3258], R11 ;  /* 0x0032580b01007387 */ /* 0x0003e20000100800 */
[----:B0-----:R-:W-:-:S03]  /*5120*/  IMAD.MOV.U32 R0, RZ, RZ, R7 ;  /* 0x000000ffff007224 */ /* 0x001fc600078e0007 */
[----:B-1----:R-:W2:Y:S04]  /*5130*/  LDL.LU.64 R10, [R1+0xa8] ;  /* 0x0000a800010a7983 */ /* 0x002ea80000300a00 */
[----:B------:R-:W-:Y:S04]  /*5140*/  STL [R1+0x325c], R6 ;  /* 0x00325c0601007387 */ /* 0x000fe80000100800 */
[----:B------:R-:W2:Y:S04]  /*5150*/  LDL.LU.64 R8, [R1+0xa0] ;  /* 0x0000a00001087983 */ /* 0x000ea80000300a00 */
[----:B------:R0:W-:Y:S04]  /*5160*/  STL [R1+0x3250], R0 ;  /* 0x0032500001007387 */ /* 0x0001e80000100800 */
[----:B------:R-:W-:Y:S04]  /*5170*/  STL [R1+0x3254], R12 ;  /* 0x0032540c01007387 */ /* 0x000fe80000100800 */
[----:B------:R1:W-:Y:S01]  /*5180*/  STL [R1+0x3248], R13 ;  /* 0x0032480d01007387 */ /* 0x0003e20000100800 */
[----:B0-----:R-:W-:-:S03]  /*5190*/  IMAD.MOV.U32 R0, RZ, RZ, R5 ;  /* 0x000000ffff007224 */ /* 0x001fc600078e0005 */
[----:B-1----:R-:W2:Y:S04]  /*51a0*/  LDL.LU.64 R12, [R1+0xb0] ;  /* 0x0000b000010c7983 */ /* 0x002ea80000300a00 */
[----:B------:R-:W-:Y:S04]  /*51b0*/  STL [R1+0x324c], R4 ;  /* 0x00324c0401007387 */ /* 0x000fe80000100800 */
[----:B------:R-:W-:Y:S04]  /*51c0*/  STL [R1+0x3244], R14 ;  /* 0x0032440e01007387 */ /* 0x000fe80000100800 */
[----:B------:R3:W-:Y:S04]  /*51d0*/  STL [R1+0x3240], R0 ;  /* 0x0032400001007387 */ /* 0x0007e80000100800 */
[----:B------:R-:W2:Y:S04]  /*51e0*/  LDL.LU.64 R6, [R1+0x98] ;  /* 0x0000980001067983 */ /* 0x000ea80000300a00 */
[----:B------:R0:W-:Y:S01]  /*51f0*/  STL [R1+0x3238], R15 ;  /* 0x0032380f01007387 */ /* 0x0001e20000100800 */
[----:B---3--:R-:W-:-:S03]  /*5200*/  IMAD.MOV.U32 R0, RZ, RZ, R29 ;  /* 0x000000ffff007224 */ /* 0x008fc600078e001d */
[----:B0-----:R-:W3:Y:S04]  /*5210*/  LDL.LU.64 R14, [R1+0xb8] ;  /* 0x0000b800010e7983 */ /* 0x001ee80000300a00 */
[----:B------:R-:W2:Y:S04]  /*5220*/  LDL.LU R5, [R1+0x1a0] ;  /* 0x0001a00001057983 */ /* 0x000ea80000300800 */
[----:B------:R0:W-:Y:S04]  /*5230*/  STL [R1+0x323c], R28 ;  /* 0x00323c1c01007387 */ /* 0x0001e80000100800 */
[----:B0-----:R-:W2:Y:S04]  /*5240*/  LDL.LU R29, [R1+0x346c] ;  /* 0x00346c00011d7983 */ /* 0x001ea80000300800 */
[----:B------:R-:W2:Y:S04]  /*5250*/  LDL.LU R28, [R1+0x1a8] ;  /* 0x0001a800011c7983 */ /* 0x000ea80000300800 */
[----:B------:R-:W-:Y:S04]  /*5260*/  STL [R1+0x3230], R0 ;  /* 0x0032300001007387 */ /* 0x000fe80000100800 */
[----:B------:R-:W-:Y:S04]  /*5270*/  STL [R1+0x3234], R16 ;  /* 0x0032341001007387 */ /* 0x000fe80000100800 */
[----:B------:R0:W-:Y:S04]  /*5280*/  STL [R1+0x3228], R17 ;  /* 0x0032281101007387 */ /* 0x0001e80000100800 */
[----:B0-----:R-:W2:Y:S02]  /*5290*/  LDL.LU.64 R16, [R1+0xc0] ;  /* 0x0000c00001107983 */ /* 0x001ea40000300a00 */
[----:B--2---:R-:W-:-:S02]  /*52a0*/  IMAD.MOV.U32 R0, RZ, RZ, R17 ;  /* 0x000000ffff007224 */ /* 0x004fc400078e0011 */
[----:B------:R-:W-:Y:S04]  /*52b0*/  STL [R1+0x322c], R16 ;  /* 0x00322c1001007387 */ /* 0x000fe80000100800 */
[----:B------:R-:W-:Y:S04]  /*52c0*/  STL [R1+0x3224], R18 ;  /* 0x0032241201007387 */ /* 0x000fe80000100800 */
[----:B------:R3:W-:Y:S04]  /*52d0*/  STL [R1+0x3220], R0 ;  /* 0x0032200001007387 */ /* 0x0007e80000100800 */
[----:B------:R-:W-:Y:S01]  /*52e0*/  STL [R1+0x3218], R19 ;  /* 0x0032181301007387 */ /* 0x000fe20000100800 */
[----:B---3--:R-:W-:-:S03]  /*52f0*/  IMAD.MOV.U32 R0, RZ, RZ, R15 ;  /* 0x000000ffff007224 */ /* 0x008fc600078e000f */
[----:B------:R-:W-:Y:S04]  /*5300*/  STL [R1+0x321c], R14 ;  /* 0x00321c0e01007387 */ /* 0x000fe80000100800 */
[----:B------:R-:W-:Y:S04]  /*5310*/  STL [R1+0x3214], R20 ;  /* 0x0032141401007387 */ /* 0x000fe80000100800 */
[----:B------:R0:W-:Y:S04]  /*5320*/  STL [R1+0x3210], R0 ;  /* 0x0032100001007387 */ /* 0x0001e80000100800 */
[----:B------:R-:W-:Y:S01]  /*5330*/  STL [R1+0x3208], R21 ;  /* 0x0032081501007387 */ /* 0x000fe20000100800 */
[----:B0-----:R-:W-:-:S03]  /*5340*/  IMAD.MOV.U32 R0, RZ, RZ, R13 ;  /* 0x000000ffff007224 */ /* 0x001fc600078e000d */
        /* <DEDUP_REMOVED lines=9> */
[----:B0-----:R-:W-:-:S03]  /*53e0*/  IMAD R0, R29, c[0x0][0x184], RZ ;  /* 0x000061001d007a24 */ /* 0x001fc600078e02ff */
[----:B------:R-:W2:Y:S01]  /*53f0*/  LDL.LU R29, [R1+0x3468] ;  /* 0x00346800011d7983 */ /* 0x000ea20000300800 */
[----:B------:R-:W-:-:S03]  /*5400*/  IMAD.MOV.U32 R4, RZ, RZ, R9 ;  /* 0x000000ffff047224 */ /* 0x000fc600078e0009 */
[----:B------:R-:W-:Y:S01]  /*5410*/  STL [R1+0x31ec], R8 ;  /* 0x0031ec0801007387 */ /* 0x000fe20000100800 */
[----:B------:R-:W-:-:S03]  /*5420*/  LEA R20, P0, R0, c[0x0][0x160], 0x1 ;  /* 0x0000580000147a11 */ /* 0x000fc600078008ff */
[----:B------:R-:W-:Y:S04]  /*5430*/  STL [R1+0x31e4], R26 ;  /* 0x0031e41a01007387 */ /* 0x000fe80000100800 */
[----:B------:R0:W-:Y:S01]  /*5440*/  STL [R1+0x31e0], R4 ;  /* 0x0031e00401007387 */ /* 0x0001e20000100800 */
[----:B------:R-:W-:-:S03]  /*5450*/  IMAD.MOV.U32 R10, RZ, RZ, c[0x0][0x188] ;  /* 0x00006200ff0a7624 */ /* 0x000fc600078e00ff */
[----:B------:R-:W-:Y:S01]  /*5460*/  STL [R1+0x31d8], R27 ;  /* 0x0031d81b01007387 */ /* 0x000fe20000100800 */
[----:B------:R-:W-:-:S03]  /*5470*/  LEA.HI.X.SX32 R21, R0, c[0x0][0x164], 0x1, P0 ;  /* 0x0000590000157a11 */ /* 0x000fc600000f0eff */
[----:B------:R1:W-:Y:S01]  /*5480*/  STL [R1+0x31dc], R6 ;  /* 0x0031dc0601007387 */ /* 0x0003e20000100800 */
[----:B0-----:R-:W-:Y:S02]  /*5490*/  IMAD.MOV.U32 R4, RZ, RZ, R7 ;  /* 0x000000ffff047224 */ /* 0x001fe400078e0007 */
[----:B------:R-:W-:Y:S02]  /*54a0*/  IMAD R0, R28, c[0x0][0x184], RZ ;  /* 0x000061001c007a24 */ /* 0x000fe400078e02ff */
[----:B------:R-:W-:Y:S02]  /*54b0*/  IMAD R8, R10, 0xff, RZ ;  /* 0x000000ff0a087824 */ /* 0x000fe400078e02ff */
[----:B-1----:R-:W-:Y:S01]  /*54c0*/  IMAD R7, R5, c[0x0][0x184], RZ ;  /* 0x0000610005077a24 */ /* 0x002fe200078e02ff */
[----:B------:R0:W-:Y:S01]  /*54d0*/  STL [R1+0x31d0], R4 ;  /* 0x0031d00401007387 */ /* 0x0001e20000100800 */
[----:B------:R-:W-:-:S03]  /*54e0*/  LEA R14, P0, R0, c[0x0][0x160], 0x1 ;  /* 0x00005800000e7a11 */ /* 0x000fc600078008ff */
[----:B------:R-:W-:-:S04]  /*54f0*/  LEA R18, P2, R7, c[0x0][0x160], 0x1 ;  /* 0x0000580007127a11 */ /* 0x000fc800078408ff */
[----:B------:R-:W-:Y:S01]  /*5500*/  LEA.HI.X.SX32 R19, R7, c[0x0][0x164], 0x1, P2 ;  /* 0x0000590007137a11 */ /* 0x000fe200010f0eff */
[----:B0-----:R-:W-:Y:S01]  /*5510*/  IMAD.WIDE R4, R8, 0x2, R20 ;  /* 0x0000000208047825 */ /* 0x001fe200078e0214 */
[----:B------:R-:W-:-:S03]  /*5520*/  LEA.HI.X.SX32 R15, R0, c[0x0][0x164], 0x1, P0 ;  /* 0x00005900000f7a11 */ /* 0x000fc600000f0eff */
[----:B------:R-:W-:Y:S02]  /*5530*/  IMAD R0, R10, 0xfe, RZ ;  /* 0x000000fe0a007824 */ /* 0x000fe400078e02ff */
[----:B--2---:R-:W-:Y:S02]  /*5540*/  IMAD R6, R29, c[0x0][0x184], RZ ;  /* 0x000061001d067a24 */ /* 0x004fe400078e02ff */
[----:B------:R0:W5:Y:S03]  /*5550*/  LDL.LU R29, [R1+0x3464] ;  /* 0x00346400011d7983 */ /* 0x0001660000300800 */
[C---:B------:R-:W-:Y:S01]  /*5560*/  LEA R16, P1, R6.reuse, c[0x0][0x160], 0x1 ;  /* 0x0000580006107a11 */ /* 0x040fe200078208ff */
[----:B------:R-:W-:Y:S03]  /*5570*/  STL.64 [R1+0x3b8], R20 ;  /* 0x0003b81401007387 */ /* 0x000fe60000100a00 */
[----:B------:R-:W-:Y:S01]  /*5580*/  LEA.HI.X.SX32 R17, R6, c[0x0][0x164], 0x1, P1 ;  /* 0x0000590006117a11 */ /* 0x000fe200008f0eff */
[----:B----4-:R-:W-:Y:S04]  /*5590*/  STL [R1+0x31d4], R2 ;  /* 0x0031d40201007387 */ /* 0x010fe80000100800 */
[----:B------:R1:W-:Y:S01]  /*55a0*/  STL [R1+0x11ec], R3 ;  /* 0x0011ec0301007387 */ /* 0x0003e20000100800 */
[----:B------:R-:W-:-:S03]  /*55b0*/  IMAD.WIDE R6, R8, 0x2, R16 ;  /* 0x0000000208067825 */ /* 0x000fc600078e0210 */
[----:B------:R-:W-:Y:S04]  /*55c0*/  STL [R1+0x11f4], R4 ;  /* 0x0011f40401007387 */ /* 0x000fe80000100800 */
[----:B------:R2:W-:Y:S01]  /*55d0*/  STL [R1+0x11f0], R5 ;  /* 0x0011f00501007387 */ /* 0x0005e20000100800 */
[----:B-1----:R-:W-:-:S03]  /*55e0*/  IMAD.WIDE R2, R8, 0x2, R18 ;  /* 0x0000000208027825 */ /* 0x002fc600078e0212 */
[----:B------:R-:W-:Y:S04]  /*55f0*/  STL.64 [R1+0x3c0], R18 ;  /* 0x0003c01201007387 */ /* 0x000fe80000100a00 */
[----:B------:R-:W-:Y:S01]  /*5600*/  STL.64 [R1+0x3d0], R14 ;  /* 0x0003d00e01007387 */ /* 0x000fe20000100a00 */
[----:B--2---:R-:W-:-:S03]  /*5610*/  IMAD.WIDE R4, R8, 0x2, R14 ;  /* 0x0000000208047825 */ /* 0x004fc600078e020e */
[----:B------:R-:W-:Y:S04]  /*5620*/  STL.64 [R1+0x3c8], R16 ;  /* 0x0003c81001007387 */ /* 0x000fe80000100a00 */
[----:B------:R-:W-:Y:S04]  /*5630*/  STL [R1+0x11fc], R2 ;  /* 0x0011fc0201007387 */ /* 0x000fe80000100800 */
[----:B------:R1:W-:Y:S04]  /*5640*/  STL [R1+0x11f8], R3 ;  /* 0x0011f80301007387 */ /* 0x0003e80000100800 */
[----:B------:R-:W-:Y:S04]  /*5650*/  STL [R1+0x31cc], R6 ;  /* 0x0031cc0601007387 */ /* 0x000fe80000100800 */
[----:B------:R2:W-:Y:S01]  /*5660*/  STL [R1+0x31b4], R7 ;  /* 0x0031b40701007387 */ /* 0x0005e20000100800 */
[----:B-1----:R-:W-:-:S03]  /*5670*/  IMAD.WIDE R2, R0, 0x2, R20 ;  /* 0x0000000200027825 */ /* 0x002fc600078e0214 */
[----:B------:R-:W-:Y:S04]  /*5680*/  STL [R1+0x31c8], R4 ;  /* 0x0031c80401007387 */ /* 0x000fe80000100800 */
[----:B------:R1:W-:Y:S01]  /*5690*/  STL [R1+0x31c0], R5 ;  /* 0x0031c00501007387 */ /* 0x0003e20000100800 */
[----:B--2---:R-:W-:-:S03]  /*56a0*/  IMAD.WIDE R6, R0, 0x2, R16 ;  /* 0x0000000200067825 */ /* 0x004fc600078e0210 */
[----:B------:R-:W-:Y:S01]  /*56b0*/  STL [R1+0x31c4], R2 ;  /* 0x0031c40201007387 */ /* 0x000fe20000100800 */
[----:B------:R-:W-:Y:S02]  /*56c0*/  IMAD R8, R10, 0xfd, RZ ;  /* 0x000000fd0a087824 */ /* 0x000fe400078e02ff */
[C---:B-1----:R-:W-:Y:S01]  /*56d0*/  IMAD.WIDE R4, R0.reuse, 0x2, R18 ;  /* 0x0000000200047825 */ /* 0x042fe200078e0212 */
[----:B------:R1:W-:Y:S04]  /*56e0*/  STL [R1+0x31b8], R3 ;  /* 0x0031b80301007387 */ /* 0x0003e80000100800 */
[----:B------:R-:W-:Y:S04]  /*56f0*/  STL [R1+0x31bc], R4 ;  /* 0x0031bc0401007387 */ /* 0x000fe80000100800 */
[----:B------:R2:W-:Y:S01]  /*5700*/  STL [R1+0x31ac], R5 ;  /* 0x0031ac0501007387 */ /* 0x0005e20000100800 */
[----:B-1----:R-:W-:-:S03]  /*5710*/  IMAD.WIDE R2, R0, 0x2, R14 ;  /* 0x0000000200027825 */ /* 0x002fc600078e020e */
[----:B------:R-:W-:Y:S04]  /*5720*/  STL [R1+0x31b0], R6 ;  /* 0x0031b00601007387 */ /* 0x000fe80000100800 */
[----:B------:R1:W-:Y:S01]  /*5730*/  STL [R1+0x3194], R7 ;  /* 0x0031940701007387 */ /* 0x0003e20000100800 */
[----:B--2---:R-:W-:-:S03]  /*5740*/  IMAD.WIDE R4, R8, 0x2, R20 ;  /* 0x0000000208047825 */ /* 0x004fc600078e0214 */
[----:B------:R-:W-:Y:S04]  /*5750*/  STL [R1+0x31a8], R2 ;  /* 0x0031a80201007387 */ /* 0x000fe80000100800 */
[----:B------:R2:W-:Y:S01]  /*5760*/  STL [R1+0x31a0], R3 ;  /* 0x0031a00301007387 */ /* 0x0005e20000100800 */
[----:B-1----:R-:W-:-:S03]  /*5770*/  IMAD.WIDE R6, R8, 0x2, R16 ;  /* 0x0000000208067825 */ /* 0x002fc600078e0210 */
[----:B------:R-:W-:Y:S01]  /*5780*/  STL [R1+0x31a4], R4 ;  /* 0x0031a40401007387 */ /* 0x000fe20000100800 */
[----:B------:R-:W-:Y:S02]  /*5790*/  IMAD R0, R10, 0xfc, RZ ;  /* 0x000000fc0a007824 */ /* 0x000fe400078e02ff */
[C---:B--2---:R-:W-:Y:S01]  /*57a0*/  IMAD.WIDE R2, R8.reuse, 0x2, R18 ;  /* 0x0000000208027825 */ /* 0x044fe200078e0212 */
        /* <DEDUP_REMOVED lines=568> */
[----:B------:R-:W-:Y:S02]  /*7b30*/  IMAD R0, R10, 0xd0, RZ ;  /* 0x000000d00a007824 */ /* 0x000fe400078e02ff */
[C---:B-1----:R-:W-:Y:S01]  /*7b40*/  IMAD.WIDE R6, R8.reuse, 0x2, R16 ;  /* 0x0000000208067825 */ /* 0x042fe200078e0210 */
[----:B------:R-:W-:Y:S03]  /*7b50*/  STL [R1+0x2c24], R4 ;  /* 0x002c240401007387 */ /* 0x000fe60000100800 */
        /* <DEDUP_REMOVED lines=10> */
[----:B------:R-:W-:-:S03]  /*7c00*/  IMAD R8, R10, 0xcf, RZ ;  /* 0x000000cf0a087824 */ /* 0x000fc600078e02ff */
[----:B------:R-:W-:Y:S01]  /*7c10*/  STL [R1+0x2c04], R2 ;  /* 0x002c040201007387 */ /* 0x000fe20000100800 */
[----:B-1----:R-:W-:-:S03]  /*7c20*/  IMAD.WIDE R6, R0, 0x2, R14 ;  /* 0x0000000200067825 */ /* 0x002fc600078e020e */
[----:B------:R1:W-:Y:S01]  /*7c30*/  STL [R1+0x2bf8], R3 ;  /* 0x002bf80301007387 */ /* 0x0003e20000100800 */
[----:B--2---:R-:W-:-:S05]  /*7c40*/  IMAD.WIDE R4, R0, 0x2, R18 ;  /* 0x0000000200047825 */ /* 0x004fca00078e0212 */
[----:B------:R-:W-:Y:S01]  /*7c50*/  STL [R1+0x2bfc], R4 ;  /* 0x002bfc0401007387 */ /* 0x000fe20000100800 */
[----:B-1----:R-:W-:-:S03]  /*7c60*/  IMAD.WIDE R2, R0, 0x2, R16 ;  /* 0x0000000200027825 */ /* 0x002fc600078e0210 */
        /* <DEDUP_REMOVED lines=8> */
[----:B------:R-:W-:-:S03]  /*7cf0*/  IMAD R0, R10, 0xce, RZ ;  /* 0x000000ce0a007824 */ /* 0x000fc600078e02ff */
[----:B------:R2:W-:Y:S01]  /*7d00*/  STL [R1+0x1214], R5 ;  /* 0x0012140501007387 */ /* 0x0005e20000100800 */
[----:B-1----:R-:W-:-:S03]  /*7d10*/  IMAD.WIDE R6, R8, 0x2, R14 ;  /* 0x0000000208067825 */ /* 0x002fc600078e020e */
[----:B------:R-:W-:Y:S01]  /*7d20*/  STL [R1+0x1220], R2 ;  /* 0x0012200201007387 */ /* 0x000fe20000100800 */
[----:B--2---:R-:W-:-:S03]  /*7d30*/  IMAD.WIDE R4, R8, 0x2, R16 ;  /* 0x0000000208047825 */ /* 0x004fc600078e0210 */
[----:B------:R1:W-:Y:S01]  /*7d40*/  STL [R1+0x121c], R3 ;  /* 0x00121c0301007387 */ /* 0x0003e20000100800 */
[----:B------:R-:W-:-:S03]  /*7d50*/  IMAD.WIDE R8, R0, 0x2, R20 ;  /* 0x0000000200087825 */ /* 0x000fc600078e0214 */
[----:B------:R-:W-:Y:S04]  /*7d60*/  STL [R1+0x1228], R4 ;  /* 0x0012280401007387 */ /* 0x000fe80000100800 */
[----:B------:R2:W-:Y:S01]  /*7d70*/  STL [R1+0x1224], R5 ;  /* 0x0012240501007387 */ /* 0x0005e20000100800 */
[----:B-1----:R-:W-:-:S03]  /*7d80*/  IMAD.WIDE R2, R0, 0x2, R18 ;  /* 0x0000000200027825 */ /* 0x002fc600078e0212 */
[----:B------:R-:W-:Y:S01]  /*7d90*/  STL [R1+0x1230], R6 ;  /* 0x0012300601007387 */ /* 0x000fe20000100800 */
[----:B------:R-:W-:-:S03]  /*7da0*/  IMAD R11, R10, 0xcd, RZ ;  /* 0x000000cd0a0b7824 */ /* 0x000fc600078e02ff */
[----:B------:R1:W-:Y:S01]  /*7db0*/  STL [R1+0x122c], R7 ;  /* 0x00122c0701007387 */ /* 0x0003e20000100800 */
[----:B--2---:R-:W-:-:S03]  /*7dc0*/  IMAD.WIDE R4, R0, 0x2, R16 ;  /* 0x0000000200047825 */ /* 0x004fc600078e0210 */
        /* <DEDUP_REMOVED lines=995> */
[----:B------:R-:W-:-:S03]  /*bc00*/  IMAD.SHL.U32 R0, R10, 0x80, RZ ;  /* 0x000000800a007824 */ /* 0x000fc600078e00ff */
        /* <DEDUP_REMOVED lines=1381> */
[C---:B------:R-:W-:Y:S02]  /*11260*/  IMAD R12, R10.reuse, 0x16, RZ ;  /* 0x000000160a0c7824 */ /* 0x040fe400078e02ff */
[----:B--2---:R-:W-:Y:S01]  /*11270*/  IMAD.WIDE R4, R11, 0x2, R16 ;  /* 0x000000020b047825 */ /* 0x004fe200078e0210 */
[----:B------:R-:W-:Y:S04]  /*11280*/  STL [R1+0x2918], R8 ;  /* 0x0029180801007387 */ /* 0x000fe80000100800 */
[----:B------:R-:W-:Y:S01]  /*11290*/  STL [R1+0x2914], R9 ;  /* 0x0029140901007387 */ /* 0x000fe20000100800 */
[----:B------:R-:W-:-:S03]  /*112a0*/  IMAD R0, R10, 0x15, RZ ;  /* 0x000000150a007824 */ /* 0x000fc600078e02ff */
[----:B------:R-:W-:Y:S01]  /*112b0*/  STL [R1+0x2920], R2 ;  /* 0x0029200201007387 */ /* 0x000fe20000100800 */
[----:B-1----:R-:W-:-:S03]  /*112c0*/  IMAD.WIDE R6, R12, 0x2, R20 ;  /* 0x000000020c067825 */ /* 0x002fc600078e0214 */
[----:B------:R1:W-:Y:S04]  /*112d0*/  STL [R1+0x291c], R3 ;  /* 0x00291c0301007387 */ /* 0x0003e80000100800 */
        /* <DEDUP_REMOVED lines=14> */
[----:B------:R-:W-:-:S04]  /*113c0*/  IMAD.WIDE R8, R11, 0x2, R20 ;  /* 0x000000020b087825 */ /* 0x000fc800078e0214 */
[----:B--2---:R-:W-:Y:S01]  /*113d0*/  IMAD.WIDE R4, R0, 0x2, R16 ;  /* 0x0000000200047825 */ /* 0x004fe200078e0210 */
[----:B------:R1:W-:Y:S04]  /*113e0*/  STL [R1+0x2944], R3 ;  /* 0x0029440301007387 */ /* 0x0003e80000100800 */
        /* <DEDUP_REMOVED lines=253> */
[----:B------:R-:W-:Y:S01]  /*123c0*/  STL [R1+0x2bbc], R9 ;  /* 0x002bbc0901007387 */ /* 0x000fe20000100800 */
[----:B-1----:R-:W-:-:S03]  /*123d0*/  IMAD.WIDE R6, R10, 0x2, R14 ;  /* 0x000000020a067825 */ /* 0x002fc600078e020e */
[----:B------:R-:W-:Y:S04]  /*123e0*/  STL [R1+0x2bc8], R2 ;  /* 0x002bc80201007387 */ /* 0x000fe80000100800 */
[----:B------:R1:W-:Y:S04]  /*123f0*/  STL [R1+0x2bc4], R3 ;  /* 0x002bc40301007387 */ /* 0x0003e80000100800 */
[----:B------:R-:W-:Y:S04]  /*12400*/  STL [R1+0x2bd0], R4 ;  /* 0x002bd00401007387 */ /* 0x000fe80000100800 */
[----:B------:R-:W-:Y:S01]  /*12410*/  STL [R1+0x2bcc], R5 ;  /* 0x002bcc0501007387 */ /* 0x000fe20000100800 */
[----:B-1----:R-:W-:-:S03]  /*12420*/  IMAD.WIDE R2, R12, 0x2, R18 ;  /* 0x000000020c027825 */ /* 0x002fc600078e0212 */
[----:B------:R-:W-:Y:S04]  /*12430*/  STL [R1+0x2bd8], R6 ;  /* 0x002bd80601007387 */ /* 0x000fe80000100800 */
[----:B------:R-:W-:Y:S04]  /*12440*/  STL [R1+0x2bd4], R7 ;  /* 0x002bd40701007387 */ /* 0x000fe80000100800 */
[----:B------:R-:W-:Y:S04]  /*12450*/  STL [R1+0x2be0], R2 ;  /* 0x002be00201007387 */ /* 0x000fe80000100800 */
[----:B------:R1:W-:Y:S02]  /*12460*/  STL [R1+0x2bdc], R3 ;  /* 0x002bdc0301007387 */ /* 0x0003e40000100800 */
[----:B-1----:R-:W-:-:S05]  /*12470*/  IMAD.WIDE R2, R12, 0x2, R16 ;  /* 0x000000020c027825 */ /* 0x002fca00078e0210 */
[----:B------:R-:W-:Y:S04]  /*12480*/  STL [R1+0x2be8], R2 ;  /* 0x002be80201007387 */ /* 0x000fe80000100800 */
[----:B------:R1:W-:Y:S02]  /*12490*/  STL [R1+0x2be4], R3 ;  /* 0x002be40301007387 */ /* 0x0003e40000100800 */
[----:B-1----:R-:W-:-:S05]  /*124a0*/  IMAD.WIDE R2, R12, 0x2, R14 ;  /* 0x000000020c027825 */ /* 0x002fca00078e020e */
[----:B------:R1:W-:Y:S04]  /*124b0*/  STL [R1+0x2bf0], R2 ;  /* 0x002bf00201007387 */ /* 0x0003e80000100800 */
[----:B------:R0:W-:Y:S01]  /*124c0*/  STL [R1+0x2bec], R3 ;  /* 0x002bec0301007387 */ /* 0x0001e20000100800 */
[----:B------:R-:W-:Y:S02]  /*124d0*/  IMAD.MOV.U32 R28, RZ, RZ, c[0x0][0x180] ;  /* 0x00006000ff1c7624 */ /* 0x000fe400078e00ff */
[----:B------:R-:W-:-:S03]  /*124e0*/  IMAD.SHL.U32 R10, R10, 0x100, RZ ;  /* 0x000001000a0a7824 */ /* 0x000fc600078e00ff */
[----:B------:R-:W-:Y:S01]  /*124f0*/  IADD3 R28, R28, 0xff, RZ ;  /* 0x000000ff1c1c7810 */ /* 0x000fe20007ffe0ff */
[----:B------:R-:W-:-:S03]  /*12500*/  ULDC UR4, c[0x0][0x18c] ;  /* 0x0000630000047ab9 */ /* 0x000fc60000000800 */
[----:B-1----:R-:W-:Y:S01]  /*12510*/  SHF.R.S32.HI R2, RZ, 0x1f, R28 ;  /* 0x0000001fff027819 */ /* 0x002fe2000001141c */
[----:B------:R-:W-:Y:S01]  /*12520*/  USHF.L.U32 UR4, UR4, 0x8, URZ ;  /* 0x0000000804047899 */ /* 0x000fe2000800063f */
[----:B------:R-:W-:Y:S02]  /*12530*/  SHF.R.S32.HI R0, RZ, 0x1f, R10 ;  /* 0x0000001fff007819 */ /* 0x000fe4000001140a */
[----:B------:R-:W-:Y:S01]  /*12540*/  LEA.HI R2, R2, R28, RZ, 0x8 ;  /* 0x0000001c02027211 */ /* 0x000fe200078f40ff */
[----:B------:R-:W-:Y:S02]  /*12550*/  USHF.R.S32.HI UR5, URZ, 0x1f, UR4 ;  /* 0x0000001f3f057899 */ /* 0x000fe40008011404 */
[----:B0-----:R0:W-:Y:S01]  /*12560*/  STL [R1+0x11e8], RZ ;  /* 0x0011e8ff01007387 */ /* 0x0011e20000100800 */
[----:B------:R-:W-:Y:S01]  /*12570*/  SHF.R.S32.HI R2, RZ, 0x8, R2 ;  /* 0x00000008ff027819 */ /* 0x000fe20000011402 */
[----:B------:R-:W-:Y:S01]  /*12580*/  USHF.L.U32 UR8, UR4, 0x1, URZ ;  /* 0x0000000104087899 */ /* 0x000fe2000800063f */
[----:B------:R-:W-:Y:S01]  /*12590*/  SHF.L.U64.HI R0, R10, 0x1, R0 ;  /* 0x000000010a007819 */ /* 0x000fe20000010200 */
[----:B------:R0:W-:Y:S01]  /*125a0*/  STL [R1+0x6e0], RZ ;  /* 0x0006e0ff01007387 */ /* 0x0001e20000100800 */
[----:B------:R-:W-:-:S03]  /*125b0*/  USHF.L.U64.HI UR5, UR4, 0x1, UR5 ;  /* 0x0000000104057899 */ /* 0x000fc60008010205 */
[----:B------:R0:W-:Y:S04]  /*125c0*/  STL [R1+0x6e4], RZ ;  /* 0x0006e4ff01007387 */ /* 0x0001e80000100800 */
        /* <DEDUP_REMOVED lines=108> */
[----:B------:R-:W1:Y:S04]  /*12c90*/  S2R R15, SR_TID.X ;  /* 0x00000000000f7919 */ /* 0x000e680000002100 */
[----:B------:R-:W2:Y:S04]  /*12ca0*/  S2R R28, SR_TID.X ;  /* 0x00000000001c7919 */ /* 0x000ea80000002100 */
[----:B------:R0:W-:Y:S04]  /*12cb0*/  STL [R1+0x538], RZ ;  /* 0x000538ff01007387 */ /* 0x0001e80000100800 */
[----:B------:R0:W-:Y:S04]  /*12cc0*/  STL [R1+0x53c], RZ ;  /* 0x00053cff01007387 */ /* 0x0001e80000100800 */
[----:B------:R0:W-:Y:S04]  /*12cd0*/  STL [R1+0x520], RZ ;  /* 0x000520ff01007387 */ /* 0x0001e80000100800 */
[----:B------:R0:W-:Y:S04]  /*12ce0*/  STL [R1+0x524], RZ ;  /* 0x000524ff01007387 */ /* 0x0001e80000100800 */
[----:B------:R0:W-:Y:S01]  /*12cf0*/  STL [R1+0x528], RZ ;  /* 0x000528ff01007387 */ /* 0x0001e20000100800 */
[C---:B-1----:R-:W-:Y:S01]  /*12d00*/  LOP3.LUT R13, R15.reuse, 0x7, RZ, 0xc0, !PT ;  /* 0x000000070f0d7812 */ /* 0x042fe200078ec0ff */
[----:B------:R-:W-:-:S02]  /*12d10*/  IMAD.SHL.U32 R15, R15, 0x2, RZ ;  /* 0x000000020f0f7824 */ /* 0x000fc400078e00ff */
[----:B------:R0:W-:Y:S01]  /*12d20*/  STL [R1+0x52c], RZ ;  /* 0x00052cff01007387 */ /* 0x0001e20000100800 */
[----:B--2---:R-:W-:Y:S01]  /*12d30*/  LOP3.LUT R28, R28, 0x7f, RZ, 0xc0, !PT ;  /* 0x0000007f1c1c7812 */ /* 0x004fe200078ec0ff */
[----:B------:R-:W-:Y:S02]  /*12d40*/  IMAD R13, R13, 0x210, RZ ;  /* 0x000002100d0d7824 */ /* 0x000fe400078e02ff */
[----:B------:R0:W-:Y:S02]  /*12d50*/  STL [R1+0x510], RZ ;  /* 0x000510ff01007387 */ /* 0x0001e40000100800 */
[----:B------:R-:W-:Y:S01]  /*12d60*/  IMAD.SHL.U32 R28, R28, 0x2, RZ ;  /* 0x000000021c1c7824 */ /* 0x000fe200078e00ff */
[----:B------:R-:W-:Y:S01]  /*12d70*/  LOP3.LUT R13, R13, 0x30, R15, 0x78, !PT ;  /* 0x000000300d0d7812 */ /* 0x000fe200078e780f */
[----:B------:R0:W-:Y:S03]  /*12d80*/  STL [R1+0x514], RZ ;  /* 0x000514ff01007387 */ /* 0x0001e60000100800 */
[C---:B------:R-:W-:Y:S01]  /*12d90*/  LOP3.LUT R2, R28.reuse, 0x20, RZ, 0x3c, !PT ;  /* 0x000000201c027812 */ /* 0x040fe200078e3cff */
[----:B------:R0:W-:Y:S01]  /*12da0*/  STL [R1+0x518], RZ ;  /* 0x000518ff01007387 */ /* 0x0001e20000100800 */
[----:B------:R-:W-:-:S02]  /*12db0*/  LOP3.LUT R3, R28, 0x10, RZ, 0x3c, !PT ;  /* 0x000000101c037812 */ /* 0x000fc400078e3cff */
[C---:B------:R-:W-:Y:S01]  /*12dc0*/  LOP3.LUT R2, R28.reuse, 0x40, RZ, 0x3c, !PT ;  /* 0x000000401c027812 */ /* 0x040fe200078e3cff */
[----:B------:R0:W-:Y:S01]  /*12dd0*/  STL [R1+0x51c], RZ ;  /* 0x00051cff01007387 */ /* 0x0001e20000100800 */
[C---:B------:R-:W-:Y:S02]  /*12de0*/  LOP3.LUT R3, R28.reuse, 0x30, RZ, 0x3c, !PT ;  /* 0x000000301c037812 */ /* 0x040fe400078e3cff */
[C---:B------:R-:W-:Y:S01]  /*12df0*/  LOP3.LUT R2, R28.reuse, 0x50, RZ, 0x3c, !PT ;  /* 0x000000501c027812 */ /* 0x040fe200078e3cff */
[----:B------:R0:W-:Y:S01]  /*12e00*/  STL [R1+0x500], RZ ;  /* 0x000500ff01007387 */ /* 0x0001e20000100800 */
[C---:B------:R-:W-:Y:S02]  /*12e10*/  LOP3.LUT R4, R28.reuse, 0x60, RZ, 0x3c, !PT ;  /* 0x000000601c047812 */ /* 0x040fe400078e3cff */
[----:B------:R-:W-:Y:S01]  /*12e20*/  LOP3.LUT R3, R28, 0x70, RZ, 0x3c, !PT ;  /* 0x000000701c037812 */ /* 0x000fe200078e3cff */
[----:B------:R0:W-:Y:S01]  /*12e30*/  STL [R1+0x504], RZ ;  /* 0x000504ff01007387 */ /* 0x0001e20000100800 */
[----:B------:R-:W-:-:S03]  /*12e40*/  LOP3.LUT R2, R13, 0x40, RZ, 0x3c, !PT ;  /* 0x000000400d027812 */ /* 0x000fc600078e3cff */
[----:B------:R0:W-:Y:S04]  /*12e50*/  STL [R1+0x508], RZ ;  /* 0x000508ff01007387 */ /* 0x0001e80000100800 */
[----:B------:R0:W-:Y:S04]  /*12e60*/  STL [R1+0x50c], RZ ;  /* 0x00050cff01007387 */ /* 0x0001e80000100800 */
[----:B------:R0:W-:Y:S04]  /*12e70*/  STL [R1+0x240], RZ ;  /* 0x000240ff01007387 */ /* 0x0001e80000100800 */
[----:B------:R0:W-:Y:S04]  /*12e80*/  STL [R1+0x244], RZ ;  /* 0x000244ff01007387 */ /* 0x0001e80000100800 */
[----:B------:R0:W-:Y:S04]  /*12e90*/  STL [R1+0x248], RZ ;  /* 0x000248ff01007387 */ /* 0x0001e80000100800 */
[----:B------:R0:W-:Y:S02]  /*12ea0*/  STL [R1+0x24c], RZ ;  /* 0x00024cff01007387 */ /* 0x0001e40000100800 */
.L_x_2:
[----:B------:R-:W2:Y:S04]  /*12eb0*/  LDL.64 R4, [R1+0x3d0] ;  /* 0x0003d00001047983 */ /* 0x000ea80000100a00 */
[----:B-12---:R1:W-:Y:S04]  /*12ec0*/  STL [R1+0x4640], R5 ;  /* 0x0046400501007387 */ /* 0x0063e80000100800 */
[----:B-1----:R-:W2:Y:S01]  /*12ed0*/  LDL R5, [R1+0x11e8] ;  /* 0x0011e80001057983 */ /* 0x002ea20000100800 */
[----:B------:R-:W-:-:S03]  /*12ee0*/  IMAD.MOV.U32 R2, RZ, RZ, c[0x0][0x180] ;  /* 0x00006000ff027624 */ /* 0x000fc600078e00ff */
[----:B-----5:R-:W-:Y:S04]  /*12ef0*/  STL [R1+0x3754], R14 ;  /* 0x0037540e01007387 */ /* 0x020fe80000100800 */
[----:B------:R-:W-:Y:S04]  /*12f00*/  STL [R1+0x3758], R14 ;  /* 0x0037580e01007387 */ /* 0x000fe80000100800 */
        /* <DEDUP_REMOVED lines=72> */
[----:B------:R-:W-:Y:S01]  /*13390*/  STL [R1+0x387c], R14 ;  /* 0x00387c0e01007387 */ /* 0x000fe20000100800 */
[----:B--2---:R-:W-:-:S03]  /*133a0*/  IMAD R2, R5, -0x100, R2 ;  /* 0xffffff0005027824 */ /* 0x004fc600078e0202 */
        /* <DEDUP_REMOVED lines=880> */
[----:B------:R1:W-:Y:S04]  /*16ab0*/  STL [R1+0x463c], R7 ;  /* 0x00463c0701007387 */ /* 0x0003e80000100800 */
        /* <DEDUP_REMOVED lines=37> */
[----:B------:R-:W2:Y:S01]  /*16d10*/  LDL.LU R5, [R1+0x4640] ;  /* 0x0046400001057983 */ /* 0x000ea20000300800 */
[----:B------:R-:W-:-:S02]  /*16d20*/  ISETP.GT.AND P0, PT, R2, RZ, PT ;  /* 0x000000ff0200720c */ /* 0x000fc40003f04270 */
[----:B-1----:R-:W-:Y:S02]  /*16d30*/  PRMT R7, RZ, 0x7610, R7 ;  /* 0x00007610ff077816 */ /* 0x002fe40000000007 */
[----:B------:R-:W-:Y:S02]  /*16d40*/  PRMT R14, RZ, 0x7610, R14 ;  /* 0x00007610ff0e7816 */ /* 0x000fe4000000000e */
[----:B------:R-:W-:-:S07]  /*16d50*/  ISETP.GT.AND P1, PT, R2, 0x1, PT ;  /* 0x000000010200780c */ /* 0x000fce0003f24270 */
[----:B--2---:R-:W2:Y:S04]  /*16d60*/  @P0 LDG.E.U16 R7, [R4.64] ;  /* 0x0000000604070981 */ /* 0x004ea8000c1e1500 */
[----:B--2---:R1:W-:Y:S04]  /*16d70*/  STL [R1+0x11c8], R7 ;  /* 0x0011c80701007387 */ /* 0x0043e80000100800 */
[----:B-1----:R-:W2:Y:S04]  /*16d80*/  LDL.LU R7, [R1+0x463c] ;  /* 0x00463c0001077983 */ /* 0x002ea80000300800 */
[----:B------:R-:W3:Y:S01]  /*16d90*/  LDL.64 R4, [R1+0x3c8] ;  /* 0x0003c80001047983 */ /* 0x000ee20000100a00 */
[----:B--2---:R-:W-:-:S03]  /*16da0*/  PRMT R7, RZ, 0x7610, R7 ;  /* 0x00007610ff077816 */ /* 0x004fc60000000007 */
[----:B---3--:R-:W2:Y:S04]  /*16db0*/  @P0 LDG.E.U16 R14, [R4.64] ;  /* 0x00000006040e0981 */ /* 0x008ea8000c1e1500 */
        /* <DEDUP_REMOVED lines=12> */
[----:B------:R-:W3:Y:S04]  /*16e80*/  LDL R4, [R1+0x2bd4] ;  /* 0x002bd40001047983 */ /* 0x000ee80000100800 */
[----:B------:R-:W3:Y:S01]  /*16e90*/  LDL R5, [R1+0x2bd8] ;  /* 0x002bd80001057983 */ /* 0x000ee20000100800 */
[----:B------:R-:W-:-:S02]  /*16ea0*/  ISETP.GT.AND P0, PT, R2, 0x2, PT ;  /* 0x000000020200780c */ /* 0x000fc40003f04270 */
[----:B--2---:R-:W-:Y:S02]  /*16eb0*/  PRMT R14, RZ, 0x7610, R14 ;  /* 0x00007610ff0e7816 */ /* 0x004fe4000000000e */
[----:B---3--:R-:W-:-:S04]  /*16ec0*/  @P1 LOP3.LUT R5, R5, R4, RZ, 0x3c, !PT ;  /* 0x0000000405051212 */ /* 0x008fc800078e3cff */
[----:B------:R-:W-:-:S04]  /*16ed0*/  @P1 LOP3.LUT R4, R5, R4, RZ, 0x3c, !PT ;  /* 0x0000000405041212 */ /* 0x000fc800078e3cff */
[----:B------:R-:W-:-:S05]  /*16ee0*/  @P1 LOP3.LUT R5, R5, R4, RZ, 0x3c, !PT ;  /* 0x0000000405051212 */ /* 0x000fca00078e3cff */
[----:B------:R-:W2:Y:S04]  /*16ef0*/  @P1 LDG.E.U16 R7, [R4.64] ;  /* 0x0000000604071981 */ /* 0x000ea8000c1e1500 */
[----:B--2---:R1:W-:Y:S04]  /*16f00*/  STL [R1+0x11b8], R7 ;  /* 0x0011b80701007387 */ /* 0x0043e80000100800 */
[----:B-1----:R-:W2:Y:S04]  /*16f10*/  LDL.LU R7, [R1+0x462c] ;  /* 0x00462c0001077983 */ /* 0x002ea80000300800 */
[----:B------:R-:W3:Y:S04]  /*16f20*/  LDL R4, [R1+0x2bcc] ;  /* 0x002bcc0001047983 */ /* 0x000ee80000100800 */
[----:B------:R-:W3:Y:S01]  /*16f30*/  LDL R5, [R1+0x2bd0] ;  /* 0x002bd00001057983 */ /* 0x000ee20000100800 */
[----:B--2---:R-:W-:-:S02]  /*16f40*/  PRMT R7, RZ, 0x7610, R7 ;  /* 0x00007610ff077816 */ /* 0x004fc40000000007 */
        /* <DEDUP_REMOVED lines=1355> */
[----:B-1----:R-:W2:Y:S01]  /*1c400*/  LDL.LU R14, [R1+0x43e0] ;  /* 0x0043e000010e7983 */ /* 0x002ea20000300800 */
[----:B------:R-:W3:Y:S02]  /*1c410*/  LDL R4, [R1+0x274c] ;  /* 0x00274c0001047983 */ /* 0x000ee40000100800 */
        /* <DEDUP_REMOVED lines=6170> */
[----:B------:R-:W3:Y:S02]  /*345c0*/  LDL R5, [R1+0x1278] ;  /* 0x0012780001057983 */ /* 0x000ee40000100800 */
[----:B---3--:R-:W-:-:S04]  /*345d0*/  @P0 LOP3.LUT R5, R5, R4, RZ, 0x3c, !PT ;  /* 0x0000000405050212 */ /* 0x008fc800078e3cff */
[----:B------:R-:W-:-:S04]  /*345e0*/  @P0 LOP3.LUT R4, R5, R4, RZ, 0x3c, !PT ;  /* 0x0000000405040212 */ /* 0x000fc800078e3cff */
[----:B------:R-:W-:-:S05]  /*345f0*/  @P0 LOP3.LUT R5, R5, R4, RZ, 0x3c, !PT ;  /* 0x0000000405050212 */ /* 0x000fca00078e3cff */
[----:B------:R-:W3:Y:S04]  /*34600*/  @P0 LDG.E.U16 R14, [R4.64] ;  /* 0x00000006040e0981 */ /* 0x000ee8000c1e1500 */
[----:B---3--:R1:W-:Y:S04]  /*34610*/  STL [R1+0x2d4], R14 ;  /* 0x0002d40e01007387 */ /* 0x0083e80000100800 */
[----:B-1----:R-:W3:Y:S01]  /*34620*/  LDL.LU R14, [R1+0x3970] ;  /* 0x00397000010e7983 */ /* 0x002ee20000300800 */
[----:B------:R-:W4:Y:S02]  /*34630*/  LDL R4, [R1+0x126c] ;  /* 0x00126c0001047983 */ /* 0x000f240000100800 */
[----:B------:R-:W4:Y:S01]  /*34640*/  LDL R5, [R1+0x1270] ;  /* 0x0012700001057983 */ /* 0x000f220000100800 */
[----:B---3--:R-:W-:-:S02]  /*34650*/  PRMT R14, RZ, 0x7610, R14 ;  /* 0x00007610ff0e7816 */ /* 0x008fc4000000000e */
[----:B----4-:R-:W-:-:S04]  /*34660*/  @P1 LOP3.LUT R5, R5, R4, RZ, 0x3c, !PT ;  /* 0x0000000405051212 */ /* 0x010fc800078e3cff */
        /* <DEDUP_REMOVED lines=25> */
[----:B------:R-:W-:-:S02]  /*34800*/  ISETP.GT.AND P0, PT, R2, 0xce, PT ;  /* 0x000000ce0200780c */ /* 0x000fc40003f04270 */
[----:B---3--:R-:W-:Y:S02]  /*34810*/  PRMT R14, RZ, 0x7610, R14 ;  /* 0x00007610ff0e7816 */ /* 0x008fe4000000000e */
        /* <DEDUP_REMOVED lines=350> */
[----:B------:R-:W-:-:S02]  /*35e00*/  PRMT R29, RZ, 0x7610, R29 ;  /* 0x00007610ff1d7816 */ /* 0x000fc4000000001d */
[----:B----4-:R-:W-:-:S04]  /*35e10*/  @P1 LOP3.LUT R5, R5, R4, RZ, 0x3c, !PT ;  /* 0x0000000405051212 */ /* 0x010fc800078e3cff */
[----:B------:R-:W-:-:S04]  /*35e20*/  @P1 LOP3.LUT R4, R5, R4, RZ, 0x3c, !PT ;  /* 0x0000000405041212 */ /* 0x000fc800078e3cff */
[----:B------:R-:W-:-:S05]  /*35e30*/  @P1 LOP3.LUT R5, R5, R4, RZ, 0x3c, !PT ;  /* 0x0000000405051212 */ /* 0x000fca00078e3cff */
[----:B------:R1:W4:Y:S04]  /*35e40*/  @P1 LDG.E.U16 R29, [R4.64] ;  /* 0x00000006041d1981 */ /* 0x000328000c1e1500 */
[----:B-1----:R-:W2:Y:S04]  /*35e50*/  LDL R4, [R1+0x2ccc] ;  /* 0x002ccc0001047983 */ /* 0x002ea80000100800 */
[----:B------:R-:W2:Y:S01]  /*35e60*/  LDL R5, [R1+0x2cdc] ;  /* 0x002cdc0001057983 */ /* 0x000ea20000100800 */
[----:B---3--:R-:W-:-:S03]  /*35e70*/  PRMT R14, RZ, 0x7610, R14 ;  /* 0x00007610ff0e7816 */ /* 0x008fc6000000000e */
[----:B----4-:R-:W-:Y:S01]  /*35e80*/  STL [R1+0x352c], R29 ;  /* 0x00352c1d01007387 */ /* 0x010fe20000100800 */
[----:B--2---:R-:W-:-:S04]  /*35e90*/  @P1 LOP3.LUT R5, R5, R4, RZ, 0x3c, !PT ;  /* 0x0000000405051212 */ /* 0x004fc800078e3cff */
[----:B------:R-:W-:-:S04]  /*35ea0*/  @P1 LOP3.LUT R4, R5, R4, RZ, 0x3c, !PT ;  /* 0x0000000405041212 */ /* 0x000fc800078e3cff */
[----:B------:R-:W-:-:S05]  /*35eb0*/  @P1 LOP3.LUT R5, R5, R4, RZ, 0x3c, !PT ;  /* 0x0000000405051212 */ /* 0x000fca00078e3cff */
[----:B------:R-:W2:Y:S04]  /*35ec0*/  @P1 LDG.E.U16 R14, [R4.64] ;  /* 0x00000006040e1981 */ /* 0x000ea8000c1e1500 */
[----:B--2---:R1:W-:Y:S04]  /*35ed0*/  STL [R1+0x208], R14 ;  /* 0x0002080e01007387 */ /* 0x0043e80000100800 */
[----:B-1----:R-:W2:Y:S01]  /*35ee0*/  LDL.LU R14, [R1+0x38c8] ;  /* 0x0038c800010e7983 */ /* 0x002ea20000300800 */
[----:B------:R-:W3:Y:S02]  /*35ef0*/  LDL R4, [R1+0x2cd8] ;  /* 0x002cd80001047983 */ /* 0x000ee40000100800 */
[----:B------:R-:W3:Y:S01]  /*35f00*/  LDL R5, [R1+0x2ce4] ;  /* 0x002ce40001057983 */ /* 0x000ee20000100800 */
[----:B------:R-:W-:-:S02]  /*35f10*/  PRMT R0, RZ, 0x7610, R0 ;  /* 0x00007610ff007816 */ /* 0x000fc40000000000 */
[----:B------:R-:W-:Y:S02]  /*35f20*/  ISETP.GT.AND P0, PT, R2, 0xd8, PT ;  /* 0x000000d80200780c */ /* 0x000fe40003f04270 */
[----:B---3--:R-:W-:-:S04]  /*35f30*/  @P1 LOP3.LUT R5, R5, R4, RZ, 0x3c, !PT ;  /* 0x0000000405051212 */ /* 0x008fc800078e3cff */
[----:B------:R-:W-:-:S04]  /*35f40*/  @P1 LOP3.LUT R4, R5, R4, RZ, 0x3c, !PT ;  /* 0x0000000405041212 */ /* 0x000fc800078e3cff */
[----:B------:R-:W-:-:S05]  /*35f50*/  @P1 LOP3.LUT R5, R5, R4, RZ, 0x3c, !PT ;  /* 0x0000000405051212 */ /* 0x000fca00078e3cff */
[----:B------:R1:W3:Y:S04]  /*35f60*/  @P1 LDG.E.U16 R0, [R4.64] ;  /* 0x0000000604001981 */ /* 0x0002e8000c1e1500 */
[----:B-1----:R-:W4:Y:S04]  /*35f70*/  LDL R4, [R1+0x2ce0] ;  /* 0x002ce00001047983 */ /* 0x002f280000100800 */
[----:B------:R-:W4:Y:S01]  /*35f80*/  LDL R5, [R1+0x2ce8] ;  /* 0x002ce80001057983 */ /* 0x000f220000100800 */
[----:B--2---:R-:W-:-:S03]  /*35f90*/  PRMT R14, RZ, 0x7610, R14 ;  /* 0x00007610ff0e7816 */ /* 0x004fc6000000000e */
[----:B---3--:R-:W-:Y:S01]  /*35fa0*/  STL [R1+0x3524], R0 ;  /* 0x0035240001007387 */ /* 0x008fe20000100800 */
[----:B----4-:R-:W-:-:S04]  /*35fb0*/  @P0 LOP3.LUT R5, R5, R4, RZ, 0x3c, !PT ;  /* 0x0000000405050212 */ /* 0x010fc800078e3cff */
        /* <DEDUP_REMOVED lines=888> */
[----:B------:R-:W4:Y:S04]  /*39740*/  @P0 LDG.E.U16 R12, [R4.64] ;  /* 0x00000006040c0981 */ /* 0x000f28000c1e1500 */
[----:B----4-:R1:W-:Y:S04]  /*39750*/  STL [R1+0x80], R12 ;  /* 0x0000800c01007387 */ /* 0x0103e80000100800 */
[----:B-1----:R-:W4:Y:S01]  /*39760*/  LDL.LU R12, [R1+0x374c] ;  /* 0x00374c00010c7983 */ /* 0x002f220000300800 */
[----:B------:R-:W2:Y:S02]  /*39770*/  LDL R4, [R1+0x2fd4] ;  /* 0x002fd40001047983 */ /* 0x000ea40000100800 */
[----:B------:R-:W2:Y:S01]  /*39780*/  LDL R5, [R1+0x2ff0] ;  /* 0x002ff00001057983 */ /* 0x000ea20000100800 */
[----:B------:R-:W-:-:S02]  /*39790*/  PRMT R28, RZ, 0x7610, R28 ;  /* 0x00007610ff1c7816 */ /* 0x000fc4000000001c */
[----:B--2---:R-:W-:-:S04]  /*397a0*/  @P0 LOP3.LUT R5, R5, R4, RZ, 0x3c, !PT ;  /* 0x0000000405050212 */ /* 0x004fc800078e3cff */
[----:B------:R-:W-:-:S04]  /*397b0*/  @P0 LOP3.LUT R4, R5, R4, RZ, 0x3c, !PT ;  /* 0x0000000405040212 */ /* 0x000fc800078e3cff */
[----:B------:R-:W-:-:S05]  /*397c0*/  @P0 LOP3.LUT R5, R5, R4, RZ, 0x3c, !PT ;  /* 0x0000000405050212 */ /* 0x000fca00078e3cff */
[----:B------:R-:W2:Y:S04]  /*397d0*/  @P0 LDG.E.U16 R28, [R4.64] ;  /* 0x00000006041c0981 */ /* 0x000ea8000c1e1500 */
[----:B--2---:R1:W-:Y:S04]  /*397e0*/  STL [R1+0x7c], R28 ;  /* 0x00007c1c01007387 */ /* 0x0043e80000100800 */
[----:B-1----:R-:W2:Y:S01]  /*397f0*/  LDL.LU R28, [R1+0x3748] ;  /* 0x00374800011c7983 */ /* 0x002ea20000300800 */
        /* <DEDUP_REMOVED lines=12> */
[----:B------:R-:W-:Y:S02]  /*398c0*/  ISETP.GT.AND P1, PT, R2, 0xf1, PT ;  /* 0x000000f10200780c */ /* 0x000fe40003f24270 */
        /* <DEDUP_REMOVED lines=40> */
[----:B------:R1:W2:Y:S04]  /*39b50*/  @P1 LDG.E.U16 R14, [R4.64] ;  /* 0x00000006040e1981 */ /* 0x0002a8000c1e1500 */
[----:B-1----:R-:W3:Y:S04]  /*39b60*/  LDL R4, [R1+0x3020] ;  /* 0x0030200001047983 */ /* 0x002ee80000100800 */
[----:B------:R-:W3:Y:S01]  /*39b70*/  LDL R5, [R1+0x3028] ;  /* 0x0030280001057983 */ /* 0x000ee20000100800 */
[----:B------:R-:W-:-:S03]  /*39b80*/  PRMT R13, RZ, 0x7610, R13 ;  /* 0x00007610ff0d7816 */ /* 0x000fc6000000000d */
[----:B--2---:R1:W-:Y:S04]  /*39b90*/  STL [R1+0x64], R14 ;  /* 0x0000640e01007387 */ /* 0x0043e80000100800 */
[----:B-1----:R-:W2:Y:S01]  /*39ba0*/  LDL R14, [R1+0x3050] ;  /* 0x00305000010e7983 */ /* 0x002ea20000100800 */
[----:B---3--:R-:W-:-:S04]  /*39bb0*/  @P0 LOP3.LUT R5, R5, R4, RZ, 0x3c, !PT ;  /* 0x0000000405050212 */ /* 0x008fc800078e3cff */
[----:B------:R-:W-:-:S04]  /*39bc0*/  @P0 LOP3.LUT R4, R5, R4, RZ, 0x3c, !PT ;  /* 0x0000000405040212 */ /* 0x000fc800078e3cff */
[----:B------:R-:W-:-:S05]  /*39bd0*/  @P0 LOP3.LUT R5, R5, R4, RZ, 0x3c, !PT ;  /* 0x0000000405050212 */ /* 0x000fca00078e3cff */
[----:B------:R-:W3:Y:S04]  /*39be0*/  @P0 LDG.E.U16 R13, [R4.64] ;  /* 0x00000006040d0981 */ /* 0x000ee8000c1e1500 */
[----:B---3--:R1:W-:Y:S04]  /*39bf0*/  STL [R1+0x60], R13 ;  /* 0x0000600d01007387 */ /* 0x0083e80000100800 */
[----:B-1----:R-:W3:Y:S01]  /*39c00*/  LDL.LU R13, [R1+0x3730] ;  /* 0x00373000010d7983 */ /* 0x002ee20000300800 */
        /* <DEDUP_REMOVED lines=34> */
[----:B------:R-:W2:Y:S01]  /*39e30*/  @P1 LDG.E.U16 R25, [R4.64] ;  /* 0x0000000604191981 */ /* 0x000ea2000c1e1500 */
[----:B------:R-:W-:-:S03]  /*39e40*/  PRMT R24, RZ, 0x7610, R24 ;  /* 0x00007610ff187816 */ /* 0x000fc60000000018 */
[----:B--2---:R1:W-:Y:S04]  /*39e50*/  STL [R1+0x50], R25 ;  /* 0x0000501901007387 */ /* 0x0043e80000100800 */
[----:B-1----:R-:W2:Y:S01]  /*39e60*/  LDL.LU R25, [R1+0x3720] ;  /* 0x0037200001197983 */ /* 0x002ea20000300800 */
[----:B------:R-:W2:Y:S02]  /*39e70*/  LDL R5, [R1+0x3034] ;  /* 0x0030340001057983 */ /* 0x000ea40000100800 */
[----:B------:R-:W-:Y:S02]  /*39e80*/  @P1 IMAD.MOV.U32 R4, RZ, RZ, R14 ;  /* 0x000000ffff041224 */ /* 0x000fe400078e000e */
[----:B------:R-:W3:Y:S04]  /*39e90*/  LDL R14, [R1+0x307c] ;  /* 0x00307c00010e7983 */ /* 0x000ee80000100800 */
[----:B--2---:R-:W2:Y:S04]  /*39ea0*/  @P1 LDG.E.U16 R24, [R4.64] ;  /* 0x0000000604181981 */ /* 0x004ea8000c1e1500 */
        /* <DEDUP_REMOVED lines=36> */
[----:B------:R1:W2:Y:S04]  /*3a0f0*/  @P0 LDG.E.U16 R7, [R4.64] ;  /* 0x0000000604070981 */ /* 0x0002a8000c1e1500 */
[----:B-1----:R-:W2:Y:S01]  /*3a100*/  LDL R5, [R1+0x306c] ;  /* 0x00306c0001057983 */ /* 0x002ea20000100800 */
[----:B----4-:R-:W-:Y:S01]  /*3a110*/  PRMT R12, RZ, 0x7610, R12 ;  /* 0x00007610ff0c7816 */ /* 0x010fe2000000000c */
[----:B---3--:R-:W-:Y:S02]  /*3a120*/  @P0 IMAD.MOV.U32 R4, RZ, RZ, R14 ;  /* 0x000000ffff040224 */ /* 0x008fe400078e000e */
[----:B--2---:R1:W-:Y:S01]  /*3a130*/  STL [R1+0x3c], R7 ;  /* 0x00003c0701007387 */ /* 0x0043e20000100800 */
[----:B------:R-:W-:Y:S01]  /*3a140*/  PRMT R20, RZ, 0x7610, R20 ;  /* 0x00007610ff147816 */ /* 0x000fe20000000014 */
[----:B------:R-:W2:Y:S02]  /*3a150*/  LDL R14, [R1+0x3098] ;  /* 0x00309800010e7983 */ /* 0x000ea40000100800 */
[----:B------:R3:W4:Y:S04]  /*3a160*/  @P0 LDG.E.U16 R12, [R4.64] ;  /* 0x00000006040c0981 */ /* 0x000728000c1e1500 */
[----:B-1----:R-:W2:Y:S04]  /*3a170*/  LDL R7, [R1+0x309c] ;  /* 0x00309c0001077983 */ /* 0x002ea80000100800 */
[----:B---3--:R-:W3:Y:S04]  /*3a180*/  LDL R4, [R1+0x3078] ;  /* 0x0030780001047983 */ /* 0x008ee80000100800 */
[----:B------:R-:W3:Y:S02]  /*3a190*/  LDL R5, [R1+0x3084] ;  /* 0x0030840001057983 */ /* 0x000ee40000100800 */
[----:B---3--:R-:W-:-:S04]  /*3a1a0*/  @P0 LOP3.LUT R5, R5, R4, RZ, 0x3c, !PT ;  /* 0x0000000405050212 */ /* 0x008fc800078e3cff */
[----:B------:R-:W-:-:S04]  /*3a1b0*/  @P0 LOP3.LUT R4, R5, R4, RZ, 0x3c, !PT ;  /* 0x0000000405040212 */ /* 0x000fc800078e3cff */
[----:B------:R-:W-:-:S05]  /*3a1c0*/  @P0 LOP3.LUT R5, R5, R4, RZ, 0x3c, !PT ;  /* 0x0000000405050212 */ /* 0x000fca00078e3cff */
[----:B------:R-:W3:Y:S04]  /*3a1d0*/  @P0 LDG.E.U16 R20, [R4.64] ;  /* 0x0000000604140981 */ /* 0x000ee8000c1e1500 */
[----:B----4-:R1:W-:Y:S04]  /*3a1e0*/  STL [R1+0x38], R12 ;  /* 0x0000380c01007387 */ /* 0x0103e80000100800 */
[----:B-1----:R-:W4:Y:S04]  /*3a1f0*/  LDL R12, [R1+0x30a4] ;  /* 0x0030a400010c7983 */ /* 0x002f280000100800 */
[----:B---3--:R1:W-:Y:S04]  /*3a200*/  STL [R1+0x34], R20 ;  /* 0x0000341401007387 */ /* 0x0083e80000100800 */
[----:B-1----:R-:W3:Y:S01]  /*3a210*/  LDL.LU R20, [R1+0x370c] ;  /* 0x00370c0001147983 */ /* 0x002ee20000300800 */
[----:B------:R-:W2:Y:S02]  /*3a220*/  LDL R4, [R1+0x3080] ;  /* 0x0030800001047983 */ /* 0x000ea40000100800 */
[----:B------:R-:W2:Y:S01]  /*3a230*/  LDL R5, [R1+0x3088] ;  /* 0x0030880001057983 */ /* 0x000ea20000100800 */
[----:B------:R-:W-:-:S02]  /*3a240*/  ISETP.GT.AND P1, PT, R2, 0xf5, PT ;  /* 0x000000f50200780c */ /* 0x000fc40003f24270 */
[----:B------:R-:W-:-:S11]  /*3a250*/  PRMT R17, RZ, 0x7610, R17 ;  /* 0x00007610ff117816 */ /* 0x000fd60000000011 */
        /* <DEDUP_REMOVED lines=17> */
[----:B------:R-:W-:Y:S01]  /*3a370*/  @P1 IMAD.MOV.U32 R4, RZ, RZ, R7 ;  /* 0x000000ffff041224 */ /* 0x000fe200078e0007 */
[----:B------:R-:W-:Y:S01]  /*3a380*/  PRMT R0, RZ, 0x7610, R0 ;  /* 0x00007610ff007816 */ /* 0x000fe20000000000 */
[----:B------:R-:W3:Y:S04]  /*3a390*/  LDL R7, [R1+0x30bc] ;  /* 0x0030bc0001077983 */ /* 0x000ee80000100800 */
[----:B--2---:R4:W2:Y:S02]  /*3a3a0*/  @P1 LDG.E.U16 R29, [R4.64] ;  /* 0x00000006041d1981 */ /* 0x0048a4000c1e1500 */
[----:B----4-:R-:W-:-:S02]  /*3a3b0*/  @P1 IMAD.MOV.U32 R4, RZ, RZ, R12 ;  /* 0x000000ffff041224 */ /* 0x010fc400078e000c */
[----:B------:R-:W-:-:S05]  /*3a3c0*/  @P1 IMAD.MOV.U32 R5, RZ, RZ, R14 ;  /* 0x000000ffff051224 */ /* 0x000fca00078e000e */
[----:B------:R1:W4:Y:S04]  /*3a3d0*/  @P1 LDG.E.U16 R0, [R4.64] ;  /* 0x0000000604001981 */ /* 0x000328000c1e1500 */
[----:B--2---:R2:W-:Y:S01]  /*3a3e0*/  STL [R1+0x35a0], R29 ;  /* 0x0035a01d01007387 */ /* 0x0045e20000100800 */
[----:B-1----:R-:W3:Y:S02]  /*3a3f0*/  LDL R4, [R1+0x30a0] ;  /* 0x0030a00001047983 */ /* 0x002ee40000100800 */
[----:B------:R-:W3:Y:S01]  /*3a400*/  LDL R5, [R1+0x30a8] ;  /* 0x0030a80001057983 */ /* 0x000ee20000100800 */
[----:B------:R-:W-:Y:S01]  /*3a410*/  ISETP.GT.AND P0, PT, R2, 0xf6, PT ;  /* 0x000000f60200780c */ /* 0x000fe20003f04270 */
[----:B------:R-:W3:Y:S04]  /*3a420*/  LDL R14, [R1+0x30c0] ;  /* 0x0030c000010e7983 */ /* 0x000ee80000100800 */
[----:B------:R-:W3:Y:S01]  /*3a430*/  LDL R12, [R1+0x30c8] ;  /* 0x0030c800010c7983 */ /* 0x000ee20000100800 */
[----:B--2---:R-:W-:-:S03]  /*3a440*/  PRMT R29, RZ, 0x7610, R29 ;  /* 0x00007610ff1d7816 */ /* 0x004fc6000000001d */
[----:B----4-:R-:W-:Y:S04]  /*3a450*/  STL [R1+0x35a4], R0 ;  /* 0x0035a40001007387 */ /* 0x010fe80000100800 */
[----:B---3--:R-:W-:-:S04]  /*3a460*/  @P0 LOP3.LUT R5, R5, R4, RZ, 0x3c, !PT ;  /* 0x0000000405050212 */ /* 0x008fc800078e3cff */
[----:B------:R-:W-:-:S04]  /*3a470*/  @P0 LOP3.LUT R4, R5, R4, RZ, 0x3c, !PT ;  /* 0x0000000405040212 */ /* 0x000fc800078e3cff */
[----:B------:R-:W-:-:S05]  /*3a480*/  @P0 LOP3.LUT R5, R5, R4, RZ, 0x3c, !PT ;  /* 0x0000000405050212 */ /* 0x000fca00078e3cff */
[----:B------:R1:W2:Y:S04]  /*3a490*/  @P0 LDG.E.U16 R29, [R4.64] ;  /* 0x00000006041d0981 */ /* 0x0002a8000c1e1500 */
[----:B-1----:R-:W3:Y:S04]  /*3a4a0*/  LDL R4, [R1+0x3094] ;  /* 0x0030940001047983 */ /* 0x002ee80000100800 */
[----:B------:R-:W3:Y:S01]  /*3a4b0*/  LDL R5, [R1+0x30b0] ;  /* 0x0030b00001057983 */ /* 0x000ee20000100800 */
[----:B------:R-:W-:Y:S02]  /*3a4c0*/  PRMT R16, RZ, 0x7610, R16 ;  /* 0x00007610ff107816 */ /* 0x000fe40000000010 */
[----:B---3--:R-:W-:-:S04]  /*3a4d0*/  @P0 LOP3.LUT R5, R5, R4, RZ, 0x3c, !PT ;  /* 0x0000000405050212 */ /* 0x008fc800078e3cff */
[----:B------:R-:W-:-:S04]  /*3a4e0*/  @P0 LOP3.LUT R4, R5, R4, RZ, 0x3c, !PT ;  /* 0x0000000405040212 */ /* 0x000fc800078e3cff */
[----:B------:R-:W-:-:S05]  /*3a4f0*/  @P0 LOP3.LUT R5, R5, R4, RZ, 0x3c, !PT ;  /* 0x0000000405050212 */ /* 0x000fca00078e3cff */
[----:B------:R-:W3:Y:S04]  /*3a500*/  @P0 LDG.E.U16 R16, [R4.64] ;  /* 0x0000000604100981 */ /* 0x000ee8000c1e1500 */
[----:B--2---:R1:W-:Y:S04]  /*3a510*/  STL [R1+0x20], R29 ;  /* 0x0000201d01007387 */ /* 0x0043e80000100800 */
[----:B-1----:R-:W2:Y:S04]  /*3a520*/  LDL R29, [R1+0x30d0] ;  /* 0x0030d000011d7983 */ /* 0x002ea80000100800 */
[----:B---3--:R1:W-:Y:S04]  /*3a530*/  STL [R1+0x1c], R16 ;  /* 0x00001c1001007387 */ /* 0x0083e80000100800 */
[----:B-1----:R-:W3:Y:S01]  /*3a540*/  LDL.LU R16, [R1+0x3700] ;  /* 0x0037000001107983 */ /* 0x002ee20000300800 */
[----:B------:R-:W4:Y:S01]  /*3a550*/  LDL R5, [R1+0x30ac] ;  /* 0x0030ac0001057983 */ /* 0x000f220000100800 */
[----:B------:R-:W-:Y:S01]  /*3a560*/  PRMT R18, RZ, 0x7610, R18 ;  /* 0x00007610ff127816 */ /* 0x000fe20000000012 */
[----:B------:R-:W-:-:S02]  /*3a570*/  @P0 IMAD.MOV.U32 R4, RZ, RZ, R7 ;  /* 0x000000ffff040224 */ /* 0x000fc400078e0007 */
[----:B------:R-:W2:Y:S04]  /*3a580*/  LDL R7, [R1+0x30dc] ;  /* 0x0030dc0001077983 */ /* 0x000ea80000100800 */
[----:B----4-:R-:W4:Y:S04]  /*3a590*/  @P0 LDG.E.U16 R18, [R4.64] ;  /* 0x0000000604120981 */ /* 0x010f28000c1e1500 */
[----:B----4-:R1:W-:Y:S04]  /*3a5a0*/  STL [R1+0x18], R18 ;  /* 0x0000181201007387 */ /* 0x0103e80000100800 */
[----:B-1----:R-:W4:Y:S01]  /*3a5b0*/  LDL.LU R18, [R1+0x36fc] ;  /* 0x0036fc0001127983 */ /* 0x002f220000300800 */
[----:B------:R-:W2:Y:S02]  /*3a5c0*/  LDL R4, [R1+0x30b8] ;  /* 0x0030b80001047983 */ /* 0x000ea40000100800 */
[----:B------:R-:W2:Y:S01]  /*3a5d0*/  LDL R5, [R1+0x30c4] ;  /* 0x0030c40001057983 */ /* 0x000ea20000100800 */
[----:B------:R-:W-:-:S02]  /*3a5e0*/  ISETP.GT.AND P1, PT, R2, 0xf7, PT ;  /* 0x000000f70200780c */ /* 0x000fc40003f24270 */
[----:B------:R-:W-:Y:S02]  /*3a5f0*/  PRMT R19, RZ, 0x7610, R19 ;  /* 0x00007610ff137816 */ /* 0x000fe40000000013 */
[----:B------:R-:W-:Y:S02]  /*3a600*/  PRMT R28, RZ, 0x7610, R28 ;  /* 0x00007610ff1c7816 */ /* 0x000fe4000000001c */
[----:B--2---:R-:W-:-:S04]  /*3a610*/  @P0 LOP3.LUT R5, R5, R4, RZ, 0x3c, !PT ;  /* 0x0000000405050212 */ /* 0x004fc800078e3cff */
[----:B------:R-:W-:-:S04]  /*3a620*/  @P0 LOP3.LUT R4, R5, R4, RZ, 0x3c, !PT ;  /* 0x0000000405040212 */ /* 0x000fc800078e3cff */
[----:B------:R-:W-:-:S05]  /*3a630*/  @P0 LOP3.LUT R5, R5, R4, RZ, 0x3c, !PT ;  /* 0x0000000405050212 */ /* 0x000fca00078e3cff */
[----:B------:R1:W2:Y:S02]  /*3a640*/  @P0 LDG.E.U16 R19, [R4.64] ;  /* 0x0000000604130981 */ /* 0x0002a4000c1e1500 */
[----:B-1----:R-:W-:Y:S02]  /*3a650*/  @P1 IMAD.MOV.U32 R4, RZ, RZ, R12 ;  /* 0x000000ffff041224 */ /* 0x002fe400078e000c */
[----:B------:R-:W-:-:S05]  /*3a660*/  @P1 IMAD.MOV.U32 R5, RZ, RZ, R14 ;  /* 0x000000ffff051224 */ /* 0x000fca00078e000e */
[----:B------:R-:W3:Y:S04]  /*3a670*/  @P1 LDG.E.U16 R28, [R4.64] ;  /* 0x00000006041c1981 */ /* 0x000ee8000c1e1500 */
[----:B--2---:R1:W-:Y:S04]  /*3a680*/  STL [R1+0x14], R19 ;  /* 0x0000141301007387 */ /* 0x0043e80000100800 */
[----:B-1----:R-:W2:Y:S01]  /*3a690*/  LDL.LU R19, [R1+0x36f8] ;  /* 0x0036f80001137983 */ /* 0x002ea20000300800 */
[----:B------:R-:W2:Y:S02]  /*3a6a0*/  LDL R14, [R1+0x30e0] ;  /* 0x0030e000010e7983 */ /* 0x000ea40000100800 */
[----:B------:R-:W2:Y:S01]  /*3a6b0*/  LDL R12, [R1+0x30e8] ;  /* 0x0030e800010c7983 */ /* 0x000ea20000100800 */
[----:B---3--:R-:W-:Y:S01]  /*3a6c0*/  STL [R1+0x188], R28 ;  /* 0x0001881c01007387 */ /* 0x008fe20000100800 */
[----:B------:R-:W3:Y:S01]  /*3a6d0*/  LDL R5, [R1+0x30b4] ;  /* 0x0030b40001057983 */ /* 0x000ee20000100800 */
[----:B------:R-:W-:Y:S01]  /*3a6e0*/  PRMT R9, RZ, 0x7610, R9 ;  /* 0x00007610ff097816 */ /* 0x000fe20000000009 */
[----:B------:R-:W-:Y:S01]  /*3a6f0*/  @P1 IMAD.MOV.U32 R4, RZ, RZ, R29 ;  /* 0x000000ffff041224 */ /* 0x000fe200078e001d */
[----:B------:R-:W-:Y:S01]  /*3a700*/  PRMT R6, RZ, 0x7610, R6 ;  /* 0x00007610ff067816 */ /* 0x000fe20000000006 */
[----:B------:R-:W2:Y:S04]  /*3a710*/  LDL R29, [R1+0x30d4] ;  /* 0x0030d400011d7983 */ /* 0x000ea80000100800 */
[----:B---3--:R1:W3:Y:S04]  /*3a720*/  @P1 LDG.E.U16 R9, [R4.64] ;  /* 0x0000000604091981 */ /* 0x0082e8000c1e1500 */
[----:B-1----:R-:W2:Y:S01]  /*3a730*/  LDL R5, [R1+0x30cc] ;  /* 0x0030cc0001057983 */ /* 0x002ea20000100800 */
[----:B------:R-:W-:-:S03]  /*3a740*/  @P1 IMAD.MOV.U32 R4, RZ, RZ, R7 ;  /* 0x000000ffff041224 */ /* 0x000fc600078e0007 */
[----:B---3--:R1:W-:Y:S01]  /*3a750*/  STL [R1+0x184], R9 ;  /* 0x0001840901007387 */ /* 0x0083e20000100800 */
[----:B------:R-:W-:Y:S02]  /*3a760*/  ISETP.GT.AND P0, PT, R2, 0xf8, PT ;  /* 0x000000f80200780c */ /* 0x000fe40003f04270 */
[----:B------:R-:W-:Y:S02]  /*3a770*/  PRMT R15, RZ, 0x7610, R15 ;  /* 0x00007610ff0f7816 */ /* 0x000fe4000000000f */
[----:B------:R-:W-:Y:S01]  /*3a780*/  PRMT R11, RZ, 0x7610, R11 ;  /* 0x00007610ff0b7816 */ /* 0x000fe2000000000b */
[----:B------:R-:W3:Y:S04]  /*3a790*/  LDL R7, [R1+0x30ec] ;  /* 0x0030ec0001077983 */ /* 0x000ee80000100800 */
[----:B--2---:R2:W3:Y:S04]  /*3a7a0*/  @P1 LDG.E.U16 R6, [R4.64] ;  /* 0x0000000604061981 */ /* 0x0044e8000c1e1500 */
[----:B-1----:R-:W3:Y:S04]  /*3a7b0*/  LDL R9, [R1+0x30f0] ;  /* 0x0030f00001097983 */ /* 0x002ee80000100800 */
[----:B--2---:R-:W2:Y:S04]  /*3a7c0*/  LDL R4, [R1+0x30d8] ;  /* 0x0030d80001047983 */ /* 0x004ea80000100800 */
[----:B------:R-:W2:Y:S02]  /*3a7d0*/  LDL R5, [R1+0x30e4] ;  /* 0x0030e40001057983 */ /* 0x000ea40000100800 */
[----:B--2---:R-:W-:-:S04]  /*3a7e0*/  @P1 LOP3.LUT R5, R5, R4, RZ, 0x3c, !PT ;  /* 0x0000000405051212 */ /* 0x004fc800078e3cff */
[----:B------:R-:W-:-:S04]  /*3a7f0*/  @P1 LOP3.LUT R4, R5, R4, RZ, 0x3c, !PT ;  /* 0x0000000405041212 */ /* 0x000fc800078e3cff */
[----:B------:R-:W-:-:S05]  /*3a800*/  @P1 LOP3.LUT R5, R5, R4, RZ, 0x3c, !PT ;  /* 0x0000000405051212 */ /* 0x000fca00078e3cff */
[----:B------:R1:W2:Y:S02]  /*3a810*/  @P1 LDG.E.U16 R15, [R4.64] ;  /* 0x00000006040f1981 */ /* 0x0002a4000c1e1500 */
[----:B-1----:R-:W-:Y:S02]  /*3a820*/  @P0 IMAD.MOV.U32 R4, RZ, RZ, R12 ;  /* 0x000000ffff040224 */ /* 0x002fe400078e000c */
[----:B------:R-:W-:-:S05]  /*3a830*/  @P0 IMAD.MOV.U32 R5, RZ, RZ, R14 ;  /* 0x000000ffff050224 */ /* 0x000fca00078e000e */
[----:B------:R1:W4:Y:S04]  /*3a840*/  @P0 LDG.E.U16 R11, [R4.64] ;  /* 0x00000006040b0981 */ /* 0x000328000c1e1500 */
[----:B---3--:R3:W-:Y:S04]  /*3a850*/  STL [R1+0x180], R6 ;  /* 0x0001800601007387 */ /* 0x0087e80000100800 */
[----:B---3--:R-:W4:Y:S01]  /*3a860*/  LDL R6, [R1+0x30fc] ;  /* 0x0030fc0001067983 */ /* 0x008f220000100800 */
[----:B------:R-:W-:Y:S01]  /*3a870*/  PRMT R8, RZ, 0x7610, R8 ;  /* 0x00007610ff087816 */ /* 0x000fe20000000008 */
[----:B-1----:R-:W-:-:S02]  /*3a880*/  @P0 IMAD.MOV.U32 R4, RZ, RZ, R9 ;  /* 0x000000ffff040224 */ /* 0x002fc400078e0009 */
[----:B------:R-:W-:-:S05]  /*3a890*/  @P0 IMAD.MOV.U32 R5, RZ, RZ, R29 ;  /* 0x000000ffff050224 */ /* 0x000fca00078e001d */
[----:B------:R1:W4:Y:S04]  /*3a8a0*/  @P0 LDG.E.U16 R8, [R4.64] ;  /* 0x0000000604080981 */ /* 0x000328000c1e1500 */
[----:B--2---:R2:W-:Y:S01]  /*3a8b0*/  STL [R1+0x17c], R15 ;  /* 0x00017c0f01007387 */ /* 0x0045e20000100800 */
[----:B------:R-:W3:Y:S02]  /*3a8c0*/  LDL R14, [R1+0x3104] ;  /* 0x00310400010e7983 */ /* 0x000ee40000100800 */
[----:B------:R-:W3:Y:S01]  /*3a8d0*/  LDL R12, [R1+0x3100] ;  /* 0x00310000010c7983 */ /* 0x000ee20000100800 */
[----:B--2---:R-:W2:Y:S04]  /*3a8e0*/  LDL R15, [R1+0x30f8] ;  /* 0x0030f800010f7983 */ /* 0x004ea80000100800 */
[----:B----4-:R4:W-:Y:S01]  /*3a8f0*/  STL [R1+0x10], R11 ;  /* 0x0000100b01007387 */ /* 0x0109e20000100800 */
[----:B------:R-:W-:-:S02]  /*3a900*/  PRMT R0, RZ, 0x7610, R0 ;  /* 0x00007610ff007816 */ /* 0x000fc40000000000 */
[----:B------:R-:W-:Y:S01]  /*3a910*/  ISETP.GT.AND P1, PT, R2, 0xf9, PT ;  /* 0x000000f90200780c */ /* 0x000fe20003f24270 */
[----:B-1----:R-:W-:Y:S01]  /*3a920*/  @P0 IMAD.MOV.U32 R5, RZ, RZ, R7 ;  /* 0x000000ffff050224 */ /* 0x002fe200078e0007 */
[----:B------:R-:W-:Y:S02]  /*3a930*/  PRMT R13, RZ, 0x7610, R13 ;  /* 0x00007610ff0d7816 */ /* 0x000fe4000000000d */
[----:B------:R-:W-:Y:S01]  /*3a940*/  PRMT R10, RZ, 0x7610, R10 ;  /* 0x00007610ff0a7816 */ /* 0x000fe2000000000a */
[----:B------:R-:W2:Y:S04]  /*3a950*/  LDL R9, [R1+0x30f4] ;  /* 0x0030f40001097983 */ /* 0x000ea80000100800 */
[----:B----4-:R-:W4:Y:S01]  /*3a960*/  LDL R11, [R1+0x3108] ;  /* 0x00310800010b7983 */ /* 0x010f220000100800 */
[----:B------:R-:W-:-:S05]  /*3a970*/  @P0 IMAD.MOV.U32 R4, RZ, RZ, R6 ;  /* 0x000000ffff040224 */ /* 0x000fca00078e0006 */
[----:B------:R3:W4:Y:S04]  /*3a980*/  @P0 LDG.E.U16 R0, [R4.64] ;  /* 0x0000000604000981 */ /* 0x000728000c1e1500 */
[----:B------:R1:W-:Y:S01]  /*3a990*/  STL [R1+0xc], R8 ;  /* 0x00000c0801007387 */ /* 0x0003e20000100800 */
[----:B------:R-:W4:Y:S02]  /*3a9a0*/  LDL R7, [R1+0x310c] ;  /* 0x00310c0001077983 */ /* 0x000f240000100800 */
[----:B------:R-:W4:Y:S01]  /*3a9b0*/  LDL R6, [R1+0x311c] ;  /* 0x00311c0001067983 */ /* 0x000f220000100800 */
[----:B-1----:R-:W4:Y:S01]  /*3a9c0*/  LDL R8, [R1+0x3110] ;  /* 0x0031100001087983 */ /* 0x002f220000100800 */
[----:B---3--:R-:W-:Y:S02]  /*3a9d0*/  @P0 IMAD.MOV.U32 R4, RZ, RZ, R14 ;  /* 0x000000ffff040224 */ /* 0x008fe400078e000e */
[----:B--2---:R-:W-:-:S05]  /*3a9e0*/  @P0 IMAD.MOV.U32 R5, RZ, RZ, R15 ;  /* 0x000000ffff050224 */ /* 0x004fca00078e000f */
[----:B------:R1:W2:Y:S02]  /*3a9f0*/  @P0 LDG.E.U16 R13, [R4.64] ;  /* 0x00000006040d0981 */ /* 0x0002a4000c1e1500 */
[----:B-1----:R-:W-:Y:S02]  /*3aa00*/  @P1 IMAD.MOV.U32 R5, RZ, RZ, R12 ;  /* 0x000000ffff051224 */ /* 0x002fe400078e000c */
[----:B----4-:R-:W-:-:S05]  /*3aa10*/  @P1 IMAD.MOV.U32 R4, RZ, RZ, R11 ;  /* 0x000000ffff041224 */ /* 0x010fca00078e000b */
[----:B------:R1:W3:Y:S04]  /*3aa20*/  @P1 LDG.E.U16 R10, [R4.64] ;  /* 0x00000006040a1981 */ /* 0x0002e8000c1e1500 */
[----:B------:R-:W-:Y:S01]  /*3aa30*/  STL [R1+0x36e4], R0 ;  /* 0x0036e40001007387 */ /* 0x000fe20000100800 */
[----:B------:R-:W-:Y:S01]  /*3aa40*/  PRMT R27, RZ, 0x7610, R27 ;  /* 0x00007610ff1b7816 */ /* 0x000fe2000000001b */
[----:B-1----:R-:W-:Y:S02]  /*3aa50*/  @P1 IMAD.MOV.U32 R5, RZ, RZ, R9 ;  /* 0x000000ffff051224 */ /* 0x002fe400078e0009 */
[----:B------:R-:W-:-:S05]  /*3aa60*/  @P1 IMAD.MOV.U32 R4, RZ, RZ, R8 ;  /* 0x000000ffff041224 */ /* 0x000fca00078e0008 */
[----:B------:R1:W3:Y:S04]  /*3aa70*/  @P1 LDG.E.U16 R27, [R4.64] ;  /* 0x00000006041b1981 */ /* 0x0002e8000c1e1500 */
[----:B--2---:R2:W-:Y:S01]  /*3aa80*/  STL [R1+0x4], R13 ;  /* 0x0000040d01007387 */ /* 0x0045e20000100800 */
[----:B------:R-:W4:Y:S02]  /*3aa90*/  LDL R12, [R1+0x3124] ;  /* 0x00312400010c7983 */ /* 0x000f240000100800 */
[----:B------:R-:W4:Y:S01]  /*3aaa0*/  LDL R11, [R1+0x3120] ;  /* 0x00312000010b7983 */ /* 0x000f220000100800 */
[----:B--2---:R-:W2:Y:S04]  /*3aab0*/  LDL R13, [R1+0x3118] ;  /* 0x00311800010d7983 */ /* 0x004ea80000100800 */
[----:B---3--:R3:W-:Y:S04]  /*3aac0*/  STL [R1], R10 ;  /* 0x0000000a01007387 */ /* 0x0087e80000100800 */
[----:B---3--:R-:W3:Y:S01]  /*3aad0*/  LDL R10, [R1+0x3128] ;  /* 0x00312800010a7983 */ /* 0x008ee20000100800 */
[----:B------:R-:W-:-:S02]  /*3aae0*/  PRMT R26, RZ, 0x7610, R26 ;  /* 0x00007610ff1a7816 */ /* 0x000fc4000000001a */
[----:B------:R-:W-:Y:S01]  /*3aaf0*/  ISETP.GT.AND P0, PT, R2, 0xfa, PT ;  /* 0x000000fa0200780c */ /* 0x000fe20003f04270 */
[----:B-1----:R-:W-:Y:S02]  /*3ab00*/  @P1 IMAD.MOV.U32 R4, RZ, RZ, R6 ;  /* 0x000000ffff041224 */ /* 0x002fe400078e0006 */
[----:B------:R-:W-:Y:S01]  /*3ab10*/  @P1 IMAD.MOV.U32 R5, RZ, RZ, R7 ;  /* 0x000000ffff051224 */ /* 0x000fe200078e0007 */
[----:B------:R-:W-:-:S04]  /*3ab20*/  PRMT R25, RZ, 0x7610, R25 ;  /* 0x00007610ff197816 */ /* 0x000fc80000000019 */
[----:B------:R4:W3:Y:S01]  /*3ab30*/  @P1 LDG.E.U16 R26, [R4.64] ;  /* 0x00000006041a1981 */ /* 0x0008e2000c1e1500 */
[----:B------:R-:W-:-:S03]  /*3ab40*/  PRMT R24, RZ, 0x7610, R24 ;  /* 0x00007610ff187816 */ /* 0x000fc60000000018 */
[----:B------:R-:W-:Y:S01]  /*3ab50*/  STL [R1+0x36b0], R27 ;  /* 0x0036b01b01007387 */ /* 0x000fe20000100800 */
[----:B------:R-:W3:Y:S02]  /*3ab60*/  LDL R7, [R1+0x3114] ;  /* 0x0031140001077983 */ /* 0x000ee40000100800 */
[----:B------:R-:W3:Y:S02]  /*3ab70*/  LDL R6, [R1+0x3130] ;  /* 0x0031300001067983 */ /* 0x000ee40000100800 */
[----:B------:R-:W3:Y:S01]  /*3ab80*/  LDL R9, [R1+0x312c] ;  /* 0x00312c0001097983 */ /* 0x000ee20000100800 */
[----:B------:R-:W3:Y:S01]  /*3ab90*/  LDL R8, [R1+0x313c] ;  /* 0x00313c0001087983 */ /* 0x000ee20000100800 */
[----:B----4-:R-:W-:Y:S02]  /*3aba0*/  @P1 IMAD.MOV.U32 R4, RZ, RZ, R12 ;  /* 0x000000ffff041224 */ /* 0x010fe400078e000c */
[----:B--2---:R-:W-:-:S05]  /*3abb0*/  @P1 IMAD.MOV.U32 R5, RZ, RZ, R13 ;  /* 0x000000ffff051224 */ /* 0x004fca00078e000d */
[----:B------:R1:W2:Y:S02]  /*3abc0*/  @P1 LDG.E.U16 R25, [R4.64] ;  /* 0x0000000604191981 */ /* 0x0002a4000c1e1500 */
[----:B-1----:R-:W-:Y:S02]  /*3abd0*/  @P0 IMAD.MOV.U32 R5, RZ, RZ, R11 ;  /* 0x000000ffff050224 */ /* 0x002fe400078e000b */
[----:B---3--:R-:W-:-:S05]  /*3abe0*/  @P0 IMAD.MOV.U32 R4, RZ, RZ, R10 ;  /* 0x000000ffff040224 */ /* 0x008fca00078e000a */
[----:B------:R1:W3:Y:S04]  /*3abf0*/  @P0 LDG.E.U16 R24, [R4.64] ;  /* 0x0000000604180981 */ /* 0x0002e8000c1e1500 */
[----:B------:R-:W-:Y:S01]  /*3ac00*/  STL [R1+0x36b4], R26 ;  /* 0x0036b41a01007387 */ /* 0x000fe20000100800 */
[----:B-1----:R-:W-:Y:S02]  /*3ac10*/  @P0 IMAD.MOV.U32 R4, RZ, RZ, R6 ;  /* 0x000000ffff040224 */ /* 0x002fe400078e0006 */
[----:B------:R-:W-:Y:S01]  /*3ac20*/  @P0 IMAD.MOV.U32 R5, RZ, RZ, R7 ;  /* 0x000000ffff050224 */ /* 0x000fe200078e0007 */
[----:B--2---:R-:W-:Y:S01]  /*3ac30*/  STL [R1+0x36b8], R25 ;  /* 0x0036b81901007387 */ /* 0x004fe20000100800 */
[----:B------:R-:W2:Y:S02]  /*3ac40*/  LDL R11, [R1+0x3138] ;  /* 0x00313800010b7983 */ /* 0x000ea40000100800 */
[----:B------:R-:W4:Y:S01]  /*3ac50*/  LDL R10, [R1+0x3144] ;  /* 0x00314400010a7983 */ /* 0x000f220000100800 */
[----:B---3--:R-:W-:Y:S01]  /*3ac60*/  STL [R1+0x3674], R24 ;  /* 0x0036741801007387 */ /* 0x008fe20000100800 */
[----:B------:R-:W3:Y:S02]  /*3ac70*/  LDL R7, [R1+0x3140] ;  /* 0x0031400001077983 */ /* 0x000ee40000100800 */
[----:B------:R-:W3:Y:S01]  /*3ac80*/  LDL R6, [R1+0x3148] ;  /* 0x0031480001067983 */ /* 0x000ee20000100800 */
[----:B------:R-:W-:-:S02]  /*3ac90*/  PRMT R23, RZ, 0x7610, R23 ;  /* 0x00007610ff177816 */ /* 0x000fc40000000017 */
[----:B------:R-:W-:Y:S02]  /*3aca0*/  PRMT R22, RZ, 0x7610, R22 ;  /* 0x00007610ff167816 */ /* 0x000fe40000000016 */
[----:B------:R-:W-:Y:S02]  /*3acb0*/  ISETP.GT.AND P1, PT, R2, 0xfb, PT ;  /* 0x000000fb0200780c */ /* 0x000fe40003f24270 */
[----:B------:R1:W3:Y:S01]  /*3acc0*/  @P0 LDG.E.U16 R23, [R4.64] ;  /* 0x0000000604170981 */ /* 0x0002e2000c1e1500 */
[----:B------:R-:W-:Y:S01]  /*3acd0*/  PRMT R21, RZ, 0x7610, R21 ;  /* 0x00007610ff157816 */ /* 0x000fe20000000015 */
[----:B-1----:R-:W-:Y:S02]  /*3ace0*/  @P0 IMAD.MOV.U32 R4, RZ, RZ, R8 ;  /* 0x000000ffff040224 */ /* 0x002fe400078e0008 */
[----:B------:R-:W-:-:S05]  /*3acf0*/  @P0 IMAD.MOV.U32 R5, RZ, RZ, R9 ;  /* 0x000000ffff050224 */ /* 0x000fca00078e0009 */
[----:B------:R2:W3:Y:S01]  /*3ad00*/  @P0 LDG.E.U16 R22, [R4.64] ;  /* 0x0000000604160981 */ /* 0x0004e2000c1e1500 */
[----:B------:R-:W-:Y:S01]  /*3ad10*/  PRMT R20, RZ, 0x7610, R20 ;  /* 0x00007610ff147816 */ /* 0x000fe20000000014 */
[----:B--2---:R-:W-:Y:S02]  /*3ad20*/  @P0 IMAD.MOV.U32 R5, RZ, RZ, R11 ;  /* 0x000000ffff050224 */ /* 0x004fe400078e000b */
[----:B----4-:R-:W-:-:S05]  /*3ad30*/  @P0 IMAD.MOV.U32 R4, RZ, RZ, R10 ;  /* 0x000000ffff040224 */ /* 0x010fca00078e000a */
[----:B------:R3:W2:Y:S02]  /*3ad40*/  @P0 LDG.E.U16 R21, [R4.64] ;  /* 0x0000000604150981 */ /* 0x0006a4000c1e1500 */
[----:B---3--:R-:W-:Y:S02]  /*3ad50*/  @P1 IMAD.MOV.U32 R5, RZ, RZ, R7 ;  /* 0x000000ffff051224 */ /* 0x008fe400078e0007 */
[----:B------:R-:W-:-:S05]  /*3ad60*/  @P1 IMAD.MOV.U32 R4, RZ, RZ, R6 ;  /* 0x000000ffff041224 */ /* 0x000fca00078e0006 */
[----:B------:R-:W3:Y:S04]  /*3ad70*/  @P1 LDG.E.U16 R20, [R4.64] ;  /* 0x0000000604141981 */ /* 0x000ee8000c1e1500 */
[----:B------:R-:W-:Y:S01]  /*3ad80*/  STL [R1+0x3678], R23 ;  /* 0x0036781701007387 */ /* 0x000fe20000100800 */
[----:B------:R-:W4:Y:S02]  /*3ad90*/  LDL R9, [R1+0x3134] ;  /* 0x0031340001097983 */ /* 0x000f240000100800 */
[----:B------:R-:W4:Y:S01]  /*3ada0*/  LDL R8, [R1+0x3150] ;  /* 0x0031500001087983 */ /* 0x000f220000100800 */
[----:B------:R-:W-:Y:S01]  /*3adb0*/  STL [R1+0x367c], R22 ;  /* 0x00367c1601007387 */ /* 0x000fe20000100800 */
[----:B------:R-:W4:Y:S02]  /*3adc0*/  LDL R11, [R1+0x314c] ;  /* 0x00314c00010b7983 */ /* 0x000f240000100800 */
[----:B------:R-:W4:Y:S01]  /*3add0*/  LDL R10, [R1+0x315c] ;  /* 0x00315c00010a7983 */ /* 0x000f220000100800 */
[----:B--2---:R-:W-:Y:S01]  /*3ade0*/  STL [R1+0x3680], R21 ;  /* 0x0036801501007387 */ /* 0x004fe20000100800 */
[----:B------:R-:W2:Y:S02]  /*3adf0*/  LDL R7, [R1+0x3158] ;  /* 0x0031580001077983 */ /* 0x000ea40000100800 */
[----:B------:R-:W2:Y:S01]  /*3ae00*/  LDL R6, [R1+0x3164] ;  /* 0x0031640001067983 */ /* 0x000ea20000100800 */
[----:B---3--:R-:W-:Y:S01]  /*3ae10*/  STL [R1+0x3630], R20 ;  /* 0x0036301401007387 */ /* 0x008fe20000100800 */
[----:B------:R-:W3:Y:S02]  /*3ae20*/  LDL R14, [R1+0x3160] ;  /* 0x00316000010e7983 */ /* 0x000ee40000100800 */
[----:B------:R-:W3:Y:S01]  /*3ae30*/  LDL R13, [R1+0x3168] ;  /* 0x00316800010d7983 */ /* 0x000ee20000100800 */
[----:B------:R-:W-:Y:S01]  /*3ae40*/  PRMT R17, RZ, 0x7610, R17 ;  /* 0x00007610ff117816 */ /* 0x000fe20000000011 */
[----:B----4-:R-:W-:-:S02]  /*3ae50*/  @P1 IMAD.MOV.U32 R4, RZ, RZ, R8 ;  /* 0x000000ffff041224 */ /* 0x010fc400078e0008 */
[----:B------:R-:W-:Y:S01]  /*3ae60*/  @P1 IMAD.MOV.U32 R5, RZ, RZ, R9 ;  /* 0x000000ffff051224 */ /* 0x000fe200078e0009 */
[----:B------:R-:W-:Y:S02]  /*3ae70*/  PRMT R3, RZ, 0x7610, R3 ;  /* 0x00007610ff037816 */ /* 0x000fe40000000003 */
[----:B------:R-:W-:Y:S01]  /*3ae80*/  ISETP.GT.AND P0, PT, R2, 0xfc, PT ;  /* 0x000000fc0200780c */ /* 0x000fe20003f04270 */
[----:B------:R-:W4:Y:S04]  /*3ae90*/  LDL R9, [R1+0x3154] ;  /* 0x0031540001097983 */ /* 0x000f280000100800 */
[----:B------:R1:W4:Y:S04]  /*3aea0*/  @P1 LDG.E.U16 R17, [R4.64] ;  /* 0x0000000604111981 */ /* 0x000328000c1e1500 */
[----:B------:R-:W4:Y:S01]  /*3aeb0*/  LDL R8, [R1+0x3170] ;  /* 0x0031700001087983 */ /* 0x000f220000100800 */
[----:B-1----:R-:W-:-:S02]  /*3aec0*/  @P1 IMAD.MOV.U32 R5, RZ, RZ, R11 ;  /* 0x000000ffff051224 */ /* 0x002fc400078e000b */
[----:B------:R-:W-:-:S05]  /*3aed0*/  @P1 IMAD.MOV.U32 R4, RZ, RZ, R10 ;  /* 0x000000ffff041224 */ /* 0x000fca00078e000a */
[----:B------:R1:W4:Y:S02]  /*3aee0*/  @P1 LDG.E.U16 R3, [R4.64] ;  /* 0x0000000604031981 */ /* 0x000324000c1e1500 */
[----:B-1----:R-:W-:Y:S02]  /*3aef0*/  PRMT R4, RZ, 0x7610, R4 ;  /* 0x00007610ff047816 */ /* 0x002fe40000000004 */
[----:B------:R-:W-:-:S04]  /*3af00*/  PRMT R5, RZ, 0x7610, R5 ;  /* 0x00007610ff057816 */ /* 0x000fc80000000005 */
[----:B--2---:R3:W2:Y:S02]  /*3af10*/  @P1 LDG.E.U16 R4, [R6.64] ;  /* 0x0000000606041981 */ /* 0x0046a4000c1e1500 */
[----:B---3--:R-:W-:Y:S02]  /*3af20*/  @P0 IMAD.MOV.U32 R7, RZ, RZ, R14 ;  /* 0x000000ffff070224 */ /* 0x008fe400078e000e */
[----:B------:R-:W-:-:S05]  /*3af30*/  @P0 IMAD.MOV.U32 R6, RZ, RZ, R13 ;  /* 0x000000ffff060224 */ /* 0x000fca00078e000d */
[----:B------:R1:W3:Y:S04]  /*3af40*/  @P0 LDG.E.U16 R5, [R6.64] ;  /* 0x0000000606050981 */ /* 0x0002e8000c1e1500 */
[----:B----4-:R-:W-:Y:S01]  /*3af50*/  STL [R1+0x3634], R17 ;  /* 0x0036341101007387 */ /* 0x010fe20000100800 */
[----:B------:R-:W4:Y:S02]  /*3af60*/  LDL R12, [R1+0x316c] ;  /* 0x00316c00010c7983 */ /* 0x000f240000100800 */
[----:B------:R-:W4:Y:S01]  /*3af70*/  LDL R11, [R1+0x317c] ;  /* 0x00317c00010b7983 */ /* 0x000f220000100800 */
[----:B------:R-:W-:Y:S01]  /*3af80*/  STL [R1+0x3638], R3 ;  /* 0x0036380301007387 */ /* 0x000fe20000100800 */
[----:B------:R-:W4:Y:S01]  /*3af90*/  LDL R10, [R1+0x3184] ;  /* 0x00318400010a7983 */ /* 0x000f220000100800 */
[----:B-1----:R-:W-:-:S06]  /*3afa0*/  PRMT R6, RZ, 0x7610, R6 ;  /* 0x00007610ff067816 */ /* 0x002fcc0000000006 */
[----:B------:R4:W4:Y:S04]  /*3afb0*/  @P0 LDG.E.U16 R6, [R8.64] ;  /* 0x0000000608060981 */ /* 0x000928000c1e1500 */
[----:B--2---:R1:W-:Y:S04]  /*3afc0*/  STL [R1+0x363c], R4 ;  /* 0x00363c0401007387 */ /* 0x0043e80000100800 */
[----:B-1----:R-:W2:Y:S04]  /*3afd0*/  LDL R4, [R1+0x3178] ;  /* 0x0031780001047983 */ /* 0x002ea80000100800 */
[----:B---3--:R1:W-:Y:S01]  /*3afe0*/  STL [R1+0x35f0], R5 ;  /* 0x0035f00501007387 */ /* 0x0083e20000100800 */
[----:B------:R-:W3:Y:S02]  /*3aff0*/  LDL R15, [R1+0x3180] ;  /* 0x00318000010f7983 */ /* 0x000ee40000100800 */
[----:B------:R-:W3:Y:S01]  /*3b000*/  LDL R14, [R1+0x3188] ;  /* 0x00318800010e7983 */ /* 0x000ee20000100800 */
[----:B------:R-:W-:Y:S01]  /*3b010*/  PRMT R7, RZ, 0x7610, R7 ;  /* 0x00007610ff077816 */ /* 0x000fe20000000007 */
[----:B----4-:R-:W-:-:S02]  /*3b020*/  @P0 IMAD.MOV.U32 R8, RZ, RZ, R11 ;  /* 0x000000ffff080224 */ /* 0x010fc400078e000b */
[----:B------:R-:W-:Y:S01]  /*3b030*/  @P0 IMAD.MOV.U32 R9, RZ, RZ, R12 ;  /* 0x000000ffff090224 */ /* 0x000fe200078e000c */
[----:B------:R-:W-:-:S04]  /*3b040*/  ISETP.GT.AND P1, PT, R2, 0xfd, PT ;  /* 0x000000fd0200780c */ /* 0x000fc80003f24270 */
[----:B------:R4:W3:Y:S02]  /*3b050*/  @P0 LDG.E.U16 R7, [R8.64] ;  /* 0x0000000608070981 */ /* 0x0008e4000c1e1500 */
[----:B----4-:R-:W-:Y:S02]  /*3b060*/  PRMT R8, RZ, 0x7610, R8 ;  /* 0x00007610ff087816 */ /* 0x010fe40000000008 */
[----:B------:R-:W-:Y:S01]  /*3b070*/  PRMT R9, RZ, 0x7610, R9 ;  /* 0x00007610ff097816 */ /* 0x000fe20000000009 */
[----:B------:R-:W-:Y:S01]  /*3b080*/  STL [R1+0x35f4], R6 ;  /* 0x0035f40601007387 */ /* 0x000fe20000100800 */
[----:B------:R-:W4:Y:S02]  /*3b090*/  LDL R13, [R1+0x3174] ;  /* 0x00317400010d7983 */ /* 0x000f240000100800 */
[----:B------:R-:W4:Y:S02]  /*3b0a0*/  LDL R12, [R1+0x3190] ;  /* 0x00319000010c7983 */ /* 0x000f240000100800 */
[----:B--2---:R-:W-:-:S05]  /*3b0b0*/  @P0 IMAD.MOV.U32 R11, RZ, RZ, R4 ;  /* 0x000000ffff0b0224 */ /* 0x004fca00078e0004 */
[----:B------:R3:W2:Y:S02]  /*3b0c0*/  @P0 LDG.E.U16 R8, [R10.64] ;  /* 0x000000060a080981 */ /* 0x0006a4000c1e1500 */
[----:B---3--:R-:W-:Y:S02]  /*3b0d0*/  @P1 IMAD.MOV.U32 R10, RZ, RZ, R14 ;  /* 0x000000ffff0a1224 */ /* 0x008fe400078e000e */
[----:B------:R-:W-:-:S05]  /*3b0e0*/  @P1 IMAD.MOV.U32 R11, RZ, RZ, R15 ;  /* 0x000000ffff0b1224 */ /* 0x000fca00078e000f */
[----:B------:R3:W2:Y:S04]  /*3b0f0*/  @P1 LDG.E.U16 R9, [R10.64] ;  /* 0x000000060a091981 */ /* 0x0006a8000c1e1500 */
[----:B------:R-:W-:Y:S01]  /*3b100*/  STL [R1+0x35f8], R7 ;  /* 0x0035f80701007387 */ /* 0x000fe20000100800 */
[----:B-1----:R-:W2:Y:S02]  /*3b110*/  LDL R5, [R1+0x318c] ;  /* 0x00318c0001057983 */ /* 0x002ea40000100800 */
[----:B------:R-:W2:Y:S01]  /*3b120*/  LDL R4, [R1+0x319c] ;  /* 0x00319c0001047983 */ /* 0x000ea20000100800 */
[----:B---3--:R-:W-:-:S06]  /*3b130*/  PRMT R10, RZ, 0x7610, R10 ;  /* 0x00007610ff0a7816 */ /* 0x008fcc000000000a */
[----:B----4-:R1:W3:Y:S04]  /*3b140*/  @P1 LDG.E.U16 R10, [R12.64] ;  /* 0x000000060c0a1981 */ /* 0x0102e8000c1e1500 */
[----:B--2---:R2:W-:Y:S01]  /*3b150*/  STL [R1+0x35fc], R8 ;  /* 0x0035fc0801007387 */ /* 0x0045e20000100800 */
[----:B------:R-:W4:Y:S02]  /*3b160*/  LDL R15, [R1+0x3198] ;  /* 0x00319800010f7983 */ /* 0x000f240000100800 */
[----:B------:R-:W4:Y:S01]  /*3b170*/  LDL R14, [R1+0x31a4] ;  /* 0x0031a400010e7983 */ /* 0x000f220000100800 */
[----:B------:R-:W-:Y:S01]  /*3b180*/  STL [R1+0x35a8], R9 ;  /* 0x0035a80901007387 */ /* 0x000fe20000100800 */
[----:B------:R-:W4:Y:S02]  /*3b190*/  LDL R20, [R1+0x31a0] ;  /* 0x0031a00001147983 */ /* 0x000f240000100800 */
[----:B------:R-:W4:Y:S01]  /*3b1a0*/  LDL R17, [R1+0x31a8] ;  /* 0x0031a80001117983 */ /* 0x000f220000100800 */
[----:B--2---:R-:W2:Y:S04]  /*3b1b0*/  LDL R8, [R1+0x3194] ;  /* 0x0031940001087983 */ /* 0x004ea80000100800 */
[----:B------:R-:W2:Y:S01]  /*3b1c0*/  LDL R7, [R1+0x31b0] ;  /* 0x0031b00001077983 */ /* 0x000ea20000100800 */
[----:B------:R-:W-:Y:S01]  /*3b1d0*/  PRMT R11, RZ, 0x7610, R11 ;  /* 0x00007610ff0b7816 */ /* 0x000fe2000000000b */
[----:B-1----:R-:W-:-:S02]  /*3b1e0*/  @P1 IMAD.MOV.U32 R12, RZ, RZ, R4 ;  /* 0x000000ffff0c1224 */ /* 0x002fc400078e0004 */
[----:B------:R-:W-:Y:S01]  /*3b1f0*/  @P1 IMAD.MOV.U32 R13, RZ, RZ, R5 ;  /* 0x000000ffff0d1224 */ /* 0x000fe200078e0005 */
[----:B------:R-:W-:-:S04]  /*3b200*/  ISETP.GT.AND P0, PT, R2, 0xfe, PT ;  /* 0x000000fe0200780c */ /* 0x000fc80003f04270 */
[----:B------:R1:W2:Y:S02]  /*3b210*/  @P1 LDG.E.U16 R11, [R12.64] ;  /* 0x000000060c0b1981 */ /* 0x0002a4000c1e1500 */
[----:B-1----:R-:W-:Y:S02]  /*3b220*/  PRMT R12, RZ, 0x7610, R12 ;  /* 0x00007610ff0c7816 */ /* 0x002fe4000000000c */
[----:B------:R-:W-:Y:S02]  /*3b230*/  PRMT R13, RZ, 0x7610, R13 ;  /* 0x00007610ff0d7816 */ /* 0x000fe4000000000d */
[----:B------:R-:W-:Y:S01]  /*3b240*/  PRMT R16, RZ, 0x7610, R16 ;  /* 0x00007610ff107816 */ /* 0x000fe20000000010 */
[----:B---3--:R-:W-:Y:S01]  /*3b250*/  STL [R1+0x35ac], R10 ;  /* 0x0035ac0a01007387 */ /* 0x008fe20000100800 */
[----:B------:R-:W3:Y:S02]  /*3b260*/  LDL R5, [R1+0x31ac] ;  /* 0x0031ac0001057983 */ /* 0x000ee40000100800 */
[----:B------:R-:W3:Y:S01]  /*3b270*/  LDL R4, [R1+0x31bc] ;  /* 0x0031bc0001047983 */ /* 0x000ee20000100800 */
[----:B----4-:R1:W4:Y:S02]  /*3b280*/  @P1 LDG.E.U16 R12, [R14.64] ;  /* 0x000000060e0c1981 */ /* 0x010324000c1e1500 */
[----:B-1----:R-:W-:-:S02]  /*3b290*/  @P0 IMAD.MOV.U32 R15, RZ, RZ, R20 ;  /* 0x000000ffff0f0224 */ /* 0x002fc400078e0014 */
[----:B------:R-:W-:-:S05]  /*3b2a0*/  @P0 IMAD.MOV.U32 R14, RZ, RZ, R17 ;  /* 0x000000ffff0e0224 */ /* 0x000fca00078e0011 */
[----:B------:R2:W4:Y:S02]  /*3b2b0*/  @P0 LDG.E.U16 R13, [R14.64] ;  /* 0x000000060e0d0981 */ /* 0x000524000c1e1500 */
[----:B--2---:R-:W-:Y:S02]  /*3b2c0*/  @P0 IMAD.MOV.U32 R14, RZ, RZ, R7 ;  /* 0x000000ffff0e0224 */ /* 0x004fe400078e0007 */
[----:B------:R-:W-:-:S05]  /*3b2d0*/  @P0 IMAD.MOV.U32 R15, RZ, RZ, R8 ;  /* 0x000000ffff0f0224 */ /* 0x000fca00078e0008 */
[----:B------:R3:W2:Y:S04]  /*3b2e0*/  @P0 LDG.E.U16 R16, [R14.64] ;  /* 0x000000060e100981 */ /* 0x0006a8000c1e1500 */
[----:B------:R-:W-:Y:S01]  /*3b2f0*/  STL [R1+0x35b0], R11 ;  /* 0x0035b00b01007387 */ /* 0x000fe20000100800 */
[----:B---3--:R-:W-:Y:S02]  /*3b300*/  @P0 IMAD.MOV.U32 R14, RZ, RZ, R4 ;  /* 0x000000ffff0e0224 */ /* 0x008fe400078e0004 */
[----:B------:R-:W-:Y:S01]  /*3b310*/  @P0 IMAD.MOV.U32 R15, RZ, RZ, R5 ;  /* 0x000000ffff0f0224 */ /* 0x000fe200078e0005 */
[----:B----4-:R1:W-:Y:S04]  /*3b320*/  STL [R1+0x35b4], R12 ;  /* 0x0035b40c01007387 */ /* 0x0103e80000100800 */
[----:B------:R3:W-:Y:S01]  /*3b330*/  STL [R1+0x3598], R13 ;  /* 0x0035980d01007387 */ /* 0x0007e20000100800 */
[----:B------:R-:W4:Y:S02]  /*3b340*/  LDL R20, [R1+0x31b8] ;  /* 0x0031b80001147983 */ /* 0x000f240000100800 */
[----:B------:R-:W4:Y:S01]  /*3b350*/  LDL R17, [R1+0x31c4] ;  /* 0x0031c40001117983 */ /* 0x000f220000100800 */
[----:B-1----:R-:W4:Y:S04]  /*3b360*/  LDL R12, [R1+0x31c8] ;  /* 0x0031c800010c7983 */ /* 0x002f280000100800 */
[----:B---3--:R-:W3:Y:S04]  /*3b370*/  LDL R13, [R1+0x31c0] ;  /* 0x0031c000010d7983 */ /* 0x008ee80000100800 */
[----:B--2---:R-:W-:Y:S01]  /*3b380*/  STL [R1+0x359c], R16 ;  /* 0x00359c1001007387 */ /* 0x004fe20000100800 */
[----:B------:R-:W3:Y:S02]  /*3b390*/  LDL R11, [R1+0x31b4] ;  /* 0x0031b400010b7983 */ /* 0x000ee40000100800 */
[----:B------:R-:W3:Y:S02]  /*3b3a0*/  LDL R10, [R1+0x31cc] ;  /* 0x0031cc00010a7983 */ /* 0x000ee40000100800 */
[----:B------:R-:W3:Y:S01]  /*3b3b0*/  LDL R8, [R1+0x11f8] ;  /* 0x0011f80001087983 */ /* 0x000ee20000100800 */
[----:B------:R-:W3:Y:S04]  /*3b3c0*/  LDL R7, [R1+0x11fc] ;  /* 0x0011fc0001077983 */ /* 0x000ee80000100800 */
[----:B------:R-:W3:Y:S04]  /*3b3d0*/  LDL R5, [R1+0x11f0] ;  /* 0x0011f00001057983 */ /* 0x000ee80000100800 */
[----:B------:R-:W3:Y:S01]  /*3b3e0*/  LDL R4, [R1+0x11f4] ;  /* 0x0011f40001047983 */ /* 0x000ee20000100800 */
[----:B------:R-:W-:-:S02]  /*3b3f0*/  PRMT R18, RZ, 0x7610, R18 ;  /* 0x00007610ff127816 */ /* 0x000fc40000000012 */
[----:B------:R-:W-:Y:S02]  /*3b400*/  ISETP.GT.AND P1, PT, R2, 0xff, PT ;  /* 0x000000ff0200780c */ /* 0x000fe40003f24270 */
[----:B------:R-:W-:Y:S02]  /*3b410*/  PRMT R19, RZ, 0x7610, R19 ;  /* 0x00007610ff137816 */ /* 0x000fe40000000013 */
[----:B------:R-:W-:Y:S02]  /*3b420*/  PRMT R0, RZ, 0x7610, R0 ;  /* 0x00007610ff007816 */ /* 0x000fe40000000000 */
[----:B------:R-:W-:Y:S02]  /*3b430*/  PRMT R9, RZ, 0x7610, R9 ;  /* 0x00007610ff097816 */ /* 0x000fe40000000009 */
[----:B------:R-:W-:Y:S01]  /*3b440*/  PRMT R6, RZ, 0x7610, R6 ;  /* 0x00007610ff067816 */ /* 0x000fe20000000006 */
[----:B------:R4:W3:Y:S01]  /*3b450*/  @P0 LDG.E.U16 R18, [R14.64] ;  /* 0x000000060e120981 */ /* 0x0008e2000c1e1500 */
[----:B------:R-:W-:-:S03]  /*3b460*/  PRMT R3, RZ, 0x7610, R3 ;  /* 0x00007610ff037816 */ /* 0x000fc60000000003 */
[----:B------:R-:W1:Y:S04]  /*3b470*/  S2R R29, SR_TID.X ;  /* 0x00000000001d7919 */ /* 0x000e680000002100 */
[----:B------:R-:W3:Y:S01]  /*3b480*/  LDL.LU R25, [R1+0x11c8] ;  /* 0x0011c80001197983 */ /* 0x000ee20000300800 */
[----:B------:R-:W3:Y:S02]  /*3b490*/  LDL.LU R27, [R1+0x11c4] ;  /* 0x0011c400011b7983 */ /* 0x000ee40000300800 */
[----:B----4-:R-:W-:Y:S02]  /*3b4a0*/  @P0 IMAD.MOV.U32 R15, RZ, RZ, R20 ;  /* 0x000000ffff0f0224 */ /* 0x010fe400078e0014 */
[----:B------:R-:W-:-:S05]  /*3b4b0*/  @P0 IMAD.MOV.U32 R14, RZ, RZ, R17 ;  /* 0x000000ffff0e0224 */ /* 0x000fca00078e0011 */
[----:B------:R4:W2:Y:S02]  /*3b4c0*/  @P0 LDG.E.U16 R19, [R14.64] ;  /* 0x000000060e130981 */ /* 0x0008a4000c1e1500 */
[----:B----4-:R-:W-:Y:S02]  /*3b4d0*/  @P1 IMAD.MOV.U32 R14, RZ, RZ, R12 ;  /* 0x000000ffff0e1224 */ /* 0x010fe400078e000c */
[----:B---3--:R-:W-:-:S05]  /*3b4e0*/  @P1 IMAD.MOV.U32 R15, RZ, RZ, R13 ;  /* 0x000000ffff0f1224 */ /* 0x008fca00078e000d */
[----:B------:R3:W4:Y:S02]  /*3b4f0*/  @P1 LDG.E.U16 R0, [R14.64] ;  /* 0x000000060e001981 */ /* 0x000724000c1e1500 */
[----:B---3--:R-:W-:Y:S02]  /*3b500*/  @P1 IMAD.MOV.U32 R14, RZ, RZ, R10 ;  /* 0x000000ffff0e1224 */ /* 0x008fe400078e000a */
[----:B------:R-:W-:-:S05]  /*3b510*/  @P1 IMAD.MOV.U32 R15, RZ, RZ, R11 ;  /* 0x000000ffff0f1224 */ /* 0x000fca00078e000b */
[----:B------:R3:W4:Y:S02]  /*3b520*/  @P1 LDG.E.U16 R9, [R14.64] ;  /* 0x000000060e091981 */ /* 0x000724000c1e1500 */
[----:B---3--:R-:W-:Y:S02]  /*3b530*/  @P1 IMAD.MOV.U32 R14, RZ, RZ, R7 ;  /* 0x000000ffff0e1224 */ /* 0x008fe400078e0007 */
[----:B------:R-:W-:-:S05]  /*3b540*/  @P1 IMAD.MOV.U32 R15, RZ, RZ, R8 ;  /* 0x000000ffff0f1224 */ /* 0x000fca00078e0008 */
[----:B------:R3:W4:Y:S02]  /*3b550*/  @P1 LDG.E.U16 R6, [R14.64] ;  /* 0x000000060e061981 */ /* 0x000724000c1e1500 */
[----:B---3--:R-:W-:Y:S02]  /*3b560*/  @P1 IMAD.MOV.U32 R14, RZ, RZ, R4 ;  /* 0x000000ffff0e1224 */ /* 0x008fe400078e0004 */
[----:B------:R-:W-:-:S05]  /*3b570*/  @P1 IMAD.MOV.U32 R15, RZ, RZ, R5 ;  /* 0x000000ffff0f1224 */ /* 0x000fca00078e0005 */
[----:B------:R1:W3:Y:S04]  /*3b580*/  @P1 LDG.E.U16 R3, [R14.64] ;  /* 0x000000060e031981 */ /* 0x0002e8000c1e1500 */
[----:B------:R-:W-:Y:S04]  /*3b590*/  STL [R1+0x35b8], R18 ;  /* 0x0035b81201007387 */ /* 0x000fe80000100800 */
[----:B------:R-:W0:Y:S04]  /*3b5a0*/  S2R R28, SR_TID.X ;  /* 0x00000000001c7919 */ /* 0x000e280000002100 */
[----:B------:R-:W0:Y:S01]  /*3b5b0*/  S2R R24, SR_TID.X ;  /* 0x0000000000187919 */ /* 0x000e220000002100 */
[----:B------:R-:W-:Y:S06]  /*3b5c0*/  BAR.SYNC.DEFER_BLOCKING 0x0 ;  /* 0x0000000000007b1d */ /* 0x000fec0000010000 */
[----:B--2---:R-:W-:Y:S04]  /*3b5d0*/  STL [R1+0x35bc], R19 ;  /* 0x0035bc1301007387 */ /* 0x004fe80000100800 */
[----:B----4-:R2:W-:Y:S04]  /*3b5e0*/  STL [R1+0x108], R0 ;  /* 0x0001080001007387 */ /* 0x0105e80000100800 */
[----:B--2---:R-:W2:Y:S01]  /*3b5f0*/  LDL.LU R0, [R1+0x11c0] ;  /* 0x0011c00001007983 */ /* 0x004ea20000300800 */
[----:B------:R-:W4:Y:S02]  /*3b600*/  LDL.LU R26, [R1+0x11bc] ;  /* 0x0011bc00011a7983 */ /* 0x000f240000300800 */
[----:B------:R1:W-:Y:S02]  /*3b610*/  STL [R1+0x3520], R14 ;  /* 0x0035200e01007387 */ /* 0x0003e40000100800 */
[----:B------:R-:W-:Y:S01]  /*3b620*/  STL [R1+0x34e0], R15 ;  /* 0x0034e00f01007387 */ /* 0x000fe20000100800 */
[----:B------:R-:W-:Y:S01]  /*3b630*/  STL [R1+0x34e4], R15 ;  /* 0x0034e40f01007387 */ /* 0x000fe20000100800 */
[----:B-1----:R-:W-:-:S04]  /*3b640*/  LOP3.LUT R14, R29, 0x7f, RZ, 0xc0, !PT ;  /* 0x0000007f1d0e7812 */ /* 0x002fc800078ec0ff */
[----:B------:R-:W-:Y:S01]  /*3b650*/  ISETP.GE.AND P0, PT, R14, R2, PT ;  /* 0x000000020e00720c */ /* 0x000fe20003f06270 */
[----:B---3--:R-:W-:Y:S01]  /*3b660*/  STL [R1+0xf8], R3 ;  /* 0x0000f80301007387 */ /* 0x008fe20000100800 */
[----:B------:R-:W-:Y:S02]  /*3b670*/  STL [R1+0x3600], R29 ;  /* 0x0036001d01007387 */ /* 0x000fe40000100800 */
[----:B------:R-:W-:Y:S02]  /*3b680*/  STL [R1+0x34f0], R15 ;  /* 0x0034f00f01007387 */ /* 0x000fe40000100800 */
[----:B------:R-:W-:Y:S01]  /*3b690*/  STL [R1+0x3530], R15 ;  /* 0x0035300f01007387 */ /* 0x000fe20000100800 */
[----:B------:R1:W-:Y:S04]  /*3b6a0*/  STL [R1+0x35c0], R14 ;  /* 0x0035c00e01007387 */ /* 0x0003e80000100800 */
[----:B-1----:R-:W3:Y:S01]  /*3b6b0*/  LDL.LU R14, [R1+0x1144] ;  /* 0x00114400010e7983 */ /* 0x002ee20000300800 */
[----:B0-----:R-:W-:-:S02]  /*3b6c0*/  LOP3.LUT R28, R28, 0x7f, RZ, 0xc0, !PT ;  /* 0x0000007f1c1c7812 */ /* 0x001fc400078ec0ff */
[----:B------:R-:W-:-:S04]  /*3b6d0*/  LOP3.LUT R24, R24, 0x7f, RZ, 0xc0, !PT ;  /* 0x0000007f18187812 */ /* 0x000fc800078ec0ff */
[----:B------:R-:W-:Y:S01]  /*3b6e0*/  LOP3.LUT R3, R24, 0x80, RZ, 0xfc, !PT ;  /* 0x0000008018037812 */ /* 0x000fe200078efcff */
[----:B------:R-:W-:-:S03]  /*3b6f0*/  IMAD.SHL.U32 R28, R28, 0x2, RZ ;  /* 0x000000021c1c7824 */ /* 0x000fc600078e00ff */
[----:B------:R-:W-:Y:S02]  /*3b700*/  ISETP.GE.AND P1, PT, R3, R2, PT ;  /* 0x000000020300720c */ /* 0x000fe40003f26270 */
[----:B------:R-:W-:Y:S04]  /*3b710*/  STS.U16 [R28+0x100], R27 ;  /* 0x0001001b1c007388 */ /* 0x000fe80000000400 */
[----:B---3--:R0:W-:Y:S04]  /*3b720*/  STL [R1+0x36f4], R14 ;  /* 0x0036f40e01007387 */ /* 0x0081e80000100800 */
[----:B0-----:R-:W3:Y:S01]  /*3b730*/  LDL.LU R14, [R1+0x1148] ;  /* 0x00114800010e7983 */ /* 0x001ee20000300800 */
[----:B------:R-:W3:Y:S02]  /*3b740*/  LDL.LU R2, [R1+0x1140] ;  /* 0x0011400001027983 */ /* 0x000ee40000300800 */
[----:B------:R-:W3:Y:S02]  /*3b750*/  LDL.LU R15, [R1+0x113c] ;  /* 0x00113c00010f7983 */ /* 0x000ee40000300800 */
[----:B------:R-:W3:Y:S01]  /*3b760*/  LDL.LU R27, [R1+0x10c8] ;  /* 0x0010c800011b7983 */ /* 0x000ee20000300800 */
[----:B------:R-:W-:Y:S04]  /*3b770*/  STL [R1+0x104], R9 ;  /* 0x0001040901007387 */ /* 0x000fe80000100800 */
[----:B--2---:R0:W-:Y:S01]  /*3b780*/  STS.U16 [R28+0x200], R0 ;  /* 0x000200001c007388 */ /* 0x0041e20000000400 */
[----:B------:R-:W2:Y:S03]  /*3b790*/  LDL.LU R29, [R1+0x10c4] ;  /* 0x0010c400011d7983 */ /* 0x000ea60000300800 */
[----:B0-----:R-:W2:Y:S01]  /*3b7a0*/  LDL.LU R0, [R1+0x10c0] ;  /* 0x0010c00001007983 */ /* 0x001ea20000300800 */
[----:B------:R0:W-:Y:S02]  /*3b7b0*/  STL [R1+0x100], R6 ;  /* 0x0001000601007387 */ /* 0x0001e40000100800 */
[----:B------:R-:W2:Y:S02]  /*3b7c0*/  LDL.LU R19, [R1+0x10bc] ;  /* 0x0010bc0001137983 */ /* 0x000ea40000300800 */
[----:B------:R-:W2:Y:S01]  /*3b7d0*/  LDL.LU R18, [R1+0x1048] ;  /* 0x0010480001127983 */ /* 0x000ea20000300800 */
[----:B------:R-:W2:Y:S01]  /*3b7e0*/  LDL.LU R16, [R1+0x1044] ;  /* 0x0010440001107983 */ /* 0x000ea20000300800 */
[----:B------:R-:W2:Y:S02]  /*3b7f0*/  LDL.LU R13, [R1+0x1040] ;  /* 0x00104000010d7983 */ /* 0x000ea40000300800 */
[----:B------:R-:W2:Y:S02]  /*3b800*/  LDL.LU R12, [R1+0x103c] ;  /* 0x00103c00010c7983 */ /* 0x000ea40000300800 */
[----:B------:R-:W2:Y:S01]  /*3b810*/  LDL.LU R11, [R1+0xfc8] ;  /* 0x000fc800010b7983 */ /* 0x000ea20000300800 */
[----:B------:R-:W2:Y:S01]  /*3b820*/  LDL.LU R10, [R1+0xfc4] ;  /* 0x000fc400010a7983 */ /* 0x000ea20000300800 */
[----:B------:R-:W2:Y:S02]  /*3b830*/  LDL.LU R9, [R1+0xfc0] ;  /* 0x000fc00001097983 */ /* 0x000ea40000300800 */
[----:B------:R-:W2:Y:S02]  /*3b840*/  LDL.LU R8, [R1+0xfbc] ;  /* 0x000fbc0001087983 */ /* 0x000ea40000300800 */
[----:B------:R-:W2:Y:S01]  /*3b850*/  LDL.LU R7, [R1+0xf48] ;  /* 0x000f480001077983 */ /* 0x000ea20000300800 */
[----:B0-----:R-:W2:Y:S01]  /*3b860*/  LDL.LU R6, [R1+0xf44] ;  /* 0x000f440001067983 */ /* 0x001ea20000300800 */
[----:B------:R-:W2:Y:S02]  /*3b870*/  LDL.LU R5, [R1+0xf40] ;  /* 0x000f400001057983 */ /* 0x000ea40000300800 */
[----:B------:R-:W2:Y:S02]  /*3b880*/  LDL.LU R4, [R1+0xf3c] ;  /* 0x000f3c0001047983 */ /* 0x000ea40000300800 */
[----:B------:R-:W2:Y:S01]  /*3b890*/  LDL.LU R3, [R1+0xec8] ;  /* 0x000ec80001037983 */ /* 0x000ea20000300800 */
[----:B------:R-:W2:Y:S01]  /*3b8a0*/  LDL.LU R17, [R1+0xec4] ;  /* 0x000ec40001117983 */ /* 0x000ea20000300800 */
[----:B------:R-:W2:Y:S02]  /*3b8b0*/  LDL.LU R20, [R1+0xec0] ;  /* 0x000ec00001147983 */ /* 0x000ea40000300800 */
[----:B------:R-:W2:Y:S02]  /*3b8c0*/  LDL.LU R21, [R1+0xebc] ;  /* 0x000ebc0001157983 */ /* 0x000ea40000300800 */
[----:B------:R-:W2:Y:S01]  /*3b8d0*/  LDL.LU R22, [R1+0xe48] ;  /* 0x000e480001167983 */ /* 0x000ea20000300800 */
[----:B------:R-:W2:Y:S04]  /*3b8e0*/  LDL.LU R23, [R1+0xe44] ;  /* 0x000e440001177983 */ /* 0x000ea80000300800 */
[----:B------:R0:W-:Y:S01]  /*3b8f0*/  STS.U16 [R28], R25 ;  /* 0x000000191c007388 */ /* 0x0001e20000000400 */
[----:B------:R-:W2:Y:S03]  /*3b900*/  LDL.LU R24, [R1+0xe40] ;  /* 0x000e400001187983 */ /* 0x000ea60000300800 */
[----:B----4-:R1:W-:Y:S04]  /*3b910*/  STS.U16 [R28+0x300], R26 ;  /* 0x0003001a1c007388 */ /* 0x0103e80000000400 */
[----:B0-----:R-:W4:Y:S01]  /*3b920*/  LDL.LU R25, [R1+0xe3c] ;  /* 0x000e3c0001197983 */ /* 0x001f220000300800 */
[----:B-1----:R-:W4:Y:S03]  /*3b930*/  LDL.LU R26, [R1+0xdc8] ;  /* 0x000dc800011a7983 */ /* 0x002f260000300800 */
[----:B---3--:R0:W-:Y:S04]  /*3b940*/  STS.U16 [R28+0x2000], R14 ;  /* 0x0020000e1c007388 */ /* 0x0081e80000000400 */
[----:B0-----:R-:W3:Y:S04]  /*3b950*/  LDL.LU R14, [R1+0x36f4] ;  /* 0x0036f400010e7983 */ /* 0x001ee80000300800 */
[----:B------:R0:W-:Y:S04]  /*3b960*/  STS.U16 [R28+0x4000], R27 ;  /* 0x0040001b1c007388 */ /* 0x0001e80000000400 */
[----:B--2---:R1:W-:Y:S04]  /*3b970*/  STS.U16 [R28+0x4200], R0 ;  /* 0x004200001c007388 */ /* 0x0043e80000000400 */
[----:B0-----:R-:W2:Y:S04]  /*3b980*/  LDL.LU R27, [R1+0xdc4] ;  /* 0x000dc400011b7983 */ /* 0x001ea80000300800 */
[----:B-1----:R-:W2:Y:S04]  /*3b990*/  LDL.LU R0, [R1+0xdc0] ;  /* 0x000dc00001007983 */ /* 0x002ea80000300800 */
[----:B---3--:R0:W-:Y:S04]  /*3b9a0*/  STS.U16 [R28+0x2100], R14 ;  /* 0x0021000e1c007388 */ /* 0x0081e80000000400 */
[----:B0-----:R-:W3:Y:S04]  /*3b9b0*/  LDL.LU R14, [R1+0xd48] ;  /* 0x000d4800010e7983 */ /* 0x001ee80000300800 */
[----:B------:R-:W-:Y:S04]  /*3b9c0*/  STS.U16 [R28+0x2200], R2 ;  /* 0x002200021c007388 */ /* 0x000fe80000000400 */
[----:B----4-:R-:W-:Y:S04]  /*3b9d0*/  STS.U16 [R28+0x10000], R26 ;  /* 0x0100001a1c007388 */ /* 0x010fe80000000400 */
[----:B------:R-:W-:Y:S04]  /*3b9e0*/  STS.U16 [R28+0x2300], R15 ;  /* 0x0023000f1c007388 */ /* 0x000fe80000000400 */
[----:B--2---:R-:W-:Y:S04]  /*3b9f0*/  STS.U16 [R28+0x10100], R27 ;  /* 0x0101001b1c007388 */ /* 0x004fe80000000400 */
[----:B------:R-:W-:Y:S04]  /*3ba00*/  STS.U16 [R28+0x4100], R29 ;  /* 0x0041001d1c007388 */ /* 0x000fe80000000400 */
        /* <DEDUP_REMOVED lines=8> */
[----:B---3--:R0:W-:Y:S04]  /*3ba90*/  STL [R1+0x36f0], R14 ;  /* 0x0036f00e01007387 */ /* 0x0081e80000100800 */
[----:B0-----:R-:W2:Y:S01]  /*3baa0*/  LDL.LU R14, [R1+0xdbc] ;  /* 0x000dbc00010e7983 */ /* 0x001ea20000300800 */
[----:B------:R-:W3:Y:S02]  /*3bab0*/  LDL.LU R2, [R1+0xd44] ;  /* 0x000d440001027983 */ /* 0x000ee40000300800 */
[----:B------:R-:W4:Y:S02]  /*3bac0*/  LDL.LU R26, [R1+0xd40] ;  /* 0x000d4000011a7983 */ /* 0x000f240000300800 */
[----:B------:R-:W3:Y:S01]  /*3bad0*/  LDL.LU R15, [R1+0xd3c] ;  /* 0x000d3c00010f7983 */ /* 0x000ee20000300800 */
[----:B------:R-:W3:Y:S01]  /*3bae0*/  LDL.LU R27, [R1+0xcc8] ;  /* 0x000cc800011b7983 */ /* 0x000ee20000300800 */
[----:B------:R-:W3:Y:S02]  /*3baf0*/  LDL.LU R29, [R1+0xcc4] ;  /* 0x000cc400011d7983 */ /* 0x000ee40000300800 */
[----:B------:R-:W3:Y:S02]  /*3bb00*/  LDL.LU R19, [R1+0xcc0] ;  /* 0x000cc00001137983 */ /* 0x000ee40000300800 */
[----:B------:R-:W3:Y:S01]  /*3bb10*/  LDL.LU R18, [R1+0xcbc] ;  /* 0x000cbc0001127983 */ /* 0x000ee20000300800 */
[----:B------:R-:W3:Y:S01]  /*3bb20*/  LDL.LU R16, [R1+0xc48] ;  /* 0x000c480001107983 */ /* 0x000ee20000300800 */
[----:B------:R-:W3:Y:S02]  /*3bb30*/  LDL.LU R13, [R1+0xc44] ;  /* 0x000c4400010d7983 */ /* 0x000ee40000300800 */
[----:B------:R-:W3:Y:S02]  /*3bb40*/  LDL.LU R12, [R1+0xc40] ;  /* 0x000c4000010c7983 */ /* 0x000ee40000300800 */
[----:B------:R-:W3:Y:S01]  /*3bb50*/  LDL.LU R11, [R1+0xc3c] ;  /* 0x000c3c00010b7983 */ /* 0x000ee20000300800 */
[----:B------:R-:W3:Y:S04]  /*3bb60*/  LDL.LU R10, [R1+0xbc8] ;  /* 0x000bc800010a7983 */ /* 0x000ee80000300800 */
[----:B------:R0:W-:Y:S01]  /*3bb70*/  STS.U16 [R28+0x8300], R8 ;  /* 0x008300081c007388 */ /* 0x0001e20000000400 */
[----:B------:R-:W3:Y:S03]  /*3bb80*/  LDL.LU R9, [R1+0xbc4] ;  /* 0x000bc40001097983 */ /* 0x000ee60000300800 */
[----:B------:R1:W-:Y:S04]  /*3bb90*/  STS.U16 [R28+0xa000], R7 ;  /* 0x00a000071c007388 */ /* 0x0003e80000000400 */
[----:B------:R1:W-:Y:S04]  /*3bba0*/  STS.U16 [R28+0xa100], R6 ;  /* 0x00a100061c007388 */ /* 0x0003e80000000400 */
[----:B------:R1:W-:Y:S04]  /*3bbb0*/  STS.U16 [R28+0xa200], R5 ;  /* 0x00a200051c007388 */ /* 0x0003e80000000400 */
[----:B------:R1:W-:Y:S04]  /*3bbc0*/  STS.U16 [R28+0xa300], R4 ;  /* 0x00a300041c007388 */ /* 0x0003e80000000400 */
[----:B------:R1:W-:Y:S04]  /*3bbd0*/  STS.U16 [R28+0xc000], R3 ;  /* 0x00c000031c007388 */ /* 0x0003e80000000400 */
[----:B0-----:R-:W3:Y:S01]  /*3bbe0*/  LDL.LU R8, [R1+0xbc0] ;  /* 0x000bc00001087983 */ /* 0x001ee20000300800 */
[----:B-1----:R-:W3:Y:S02]  /*3bbf0*/  LDL.LU R7, [R1+0xbbc] ;  /* 0x000bbc0001077983 */ /* 0x002ee40000300800 */
[----:B------:R-:W3:Y:S01]  /*3bc00*/  LDL.LU R6, [R1+0xb48] ;  /* 0x000b480001067983 */ /* 0x000ee20000300800 */
[----:B------:R-:W3:Y:S01]  /*3bc10*/  LDL.LU R5, [R1+0xb44] ;  /* 0x000b440001057983 */ /* 0x000ee20000300800 */
[----:B------:R-:W3:Y:S03]  /*3bc20*/  LDL.LU R4, [R1+0xb40] ;  /* 0x000b400001047983 */ /* 0x000ee60000300800 */
        /* <DEDUP_REMOVED lines=15> */
[----:B0-----:R-:W3:Y:S01]  /*3bd20*/  LDL.LU R25, [R1+0xa40] ;  /* 0x000a400001197983 */ /* 0x001ee20000300800 */
[----:B-1----:R-:W3:Y:S03]  /*3bd30*/  LDL.LU R0, [R1+0xa3c] ;  /* 0x000a3c0001007983 */ /* 0x002ee60000300800 */
[----:B--2---:R0:W-:Y:S04]  /*3bd40*/  STS.U16 [R28+0x10300], R14 ;  /* 0x0103000e1c007388 */ /* 0x0041e80000000400 */
[----:B0-----:R-:W2:Y:S04]  /*3bd50*/  LDL.LU R14, [R1+0x36f0] ;  /* 0x0036f000010e7983 */ /* 0x001ea80000300800 */
[----:B----4-:R0:W-:Y:S04]  /*3bd60*/  STS.U16 [R28+0x12200], R26 ;  /* 0x0122001a1c007388 */ /* 0x0101e80000000400 */
[----:B---3--:R1:W-:Y:S04]  /*3bd70*/  STS.U16 [R28+0x14000], R27 ;  /* 0x0140001b1c007388 */ /* 0x0083e80000000400 */
[----:B0-----:R-:W3:Y:S04]  /*3bd80*/  LDL.LU R26, [R1+0x9c8] ;  /* 0x0009c800011a7983 */ /* 0x001ee80000300800 */
[----:B-1----:R-:W4:Y:S04]  /*3bd90*/  LDL.LU R27, [R1+0x9c4] ;  /* 0x0009c400011b7983 */ /* 0x002f280000300800 */
[----:B--2---:R0:W-:Y:S04]  /*3bda0*/  STS.U16 [R28+0x12000], R14 ;  /* 0x0120000e1c007388 */ /* 0x0041e80000000400 */
[----:B0-----:R-:W2:Y:S04]  /*3bdb0*/  LDL.LU R14, [R1+0x9bc] ;  /* 0x0009bc00010e7983 */ /* 0x001ea80000300800 */
        /* <DEDUP_REMOVED lines=25> */
[----:B---3--:R-:W-:Y:S04]  /*3bf50*/  STS.U16 [R28+0x20000], R26 ;  /* 0x0200001a1c007388 */ /* 0x008fe80000000400 */
[----:B--2---:R0:W-:Y:S04]  /*3bf60*/  STL [R1+0x36ec], R14 ;  /* 0x0036ec0e01007387 */ /* 0x0041e80000100800 */
[----:B0-----:R-:W2:Y:S01]  /*3bf70*/  LDL.LU R14, [R1+0x9c0] ;  /* 0x0009c000010e7983 */ /* 0x001ea20000300800 */
[----:B------:R-:W3:Y:S02]  /*3bf80*/  LDL.LU R0, [R1+0x948] ;  /* 0x0009480001007983 */ /* 0x000ee40000300800 */
[----:B------:R-:W3:Y:S02]  /*3bf90*/  LDL.LU R2, [R1+0x944] ;  /* 0x0009440001027983 */ /* 0x000ee40000300800 */
        /* <DEDUP_REMOVED lines=23> */
[----:B------:R-:W3:Y:S01]  /*3c110*/  LDL.LU R26, [R1+0x454] ;  /* 0x00045400011a7983 */ /* 0x000ee20000300800 */
[----:B----4-:R0:W-:Y:S04]  /*3c120*/  STS.U16 [R28+0x20100], R27 ;  /* 0x0201001b1c007388 */ /* 0x0101e80000000400 */
[----:B0-----:R-:W4:Y:S04]  /*3c130*/  LDL.LU R27, [R1+0x450] ;  /* 0x00045000011b7983 */ /* 0x001f280000300800 */
[----:B--2---:R0:W-:Y:S04]  /*3c140*/  STS.U16 [R28+0x20200], R14 ;  /* 0x0202000e1c007388 */ /* 0x0041e80000000400 */
[----:B---3--:R1:W-:Y:S04]  /*3c150*/  STS.U16 [R28+0x22000], R0 ;  /* 0x022000001c007388 */ /* 0x0083e80000000400 */
[----:B------:R2:W-:Y:S04]  /*3c160*/  STS.U16 [R28+0x22200], R25 ;  /* 0x022200191c007388 */ /* 0x0005e80000000400 */
[----:B0-----:R-:W3:Y:S04]  /*3c170*/  LDL.LU R14, [R1+0x36ec] ;  /* 0x0036ec00010e7983 */ /* 0x001ee80000300800 */
[----:B-1----:R-:W3:Y:S01]  /*3c180*/  LDL.LU R0, [R1+0x44c] ;  /* 0x00044c0001007983 */ /* 0x002ee20000300800 */
[----:B--2---:R-:W2:Y:S03]  /*3c190*/  LDL.LU R25, [R1+0x3d8] ;  /* 0x0003d80001197983 */ /* 0x004ea60000300800 */
[----:B------:R0:W-:Y:S04]  /*3c1a0*/  STS.U16 [R28+0x2e100], R26 ;  /* 0x02e1001a1c007388 */ /* 0x0001e80000000400 */
[----:B0-----:R-:W2:Y:S04]  /*3c1b0*/  LDL.LU R26, [R1+0x3a8] ;  /* 0x0003a800011a7983 */ /* 0x001ea80000300800 */
[----:B----4-:R-:W-:Y:S04]  /*3c1c0*/  STS.U16 [R28+0x2e200], R27 ;  /* 0x02e2001b1c007388 */ /* 0x010fe80000000400 */
        /* <DEDUP_REMOVED lines=11> */
[----:B--2---:R0:W-:Y:S04]  /*3c280*/  STL [R1+0x36e8], R26 ;  /* 0x0036e81a01007387 */ /* 0x0041e80000100800 */
[----:B0-----:R-:W2:Y:S04]  /*3c290*/  LDL.LU R26, [R1+0x3ac] ;  /* 0x0003ac00011a7983 */ /* 0x001ea80000300800 */
[----:B---3--:R0:W-:Y:S04]  /*3c2a0*/  STS.U16 [R28+0x2e300], R0 ;  /* 0x02e300001c007388 */ /* 0x0081e80000000400 */
[----:B------:R1:W-:Y:S04]  /*3c2b0*/  STS.U16 [R28+0x20300], R14 ;  /* 0x0203000e1c007388 */ /* 0x0003e80000000400 */
[----:B0-----:R-:W3:Y:S01]  /*3c2c0*/  LDL.LU R0, [R1+0x3a4] ;  /* 0x0003a40001007983 */ /* 0x001ee20000300800 */
[----:B------:R-:W4:Y:S02]  /*3c2d0*/  LDL.LU R27, [R1+0x320] ;  /* 0x00032000011b7983 */ /* 0x000f240000300800 */
[----:B-1----:R-:W4:Y:S02]  /*3c2e0*/  LDL.LU R14, [R1+0x31c] ;  /* 0x00031c00010e7983 */ /* 0x002f240000300800 */
[----:B------:R-:W4:Y:S01]  /*3c2f0*/  LDL.LU R2, [R1+0x318] ;  /* 0x0003180001027983 */ /* 0x000f220000300800 */
[----:B------:R-:W4:Y:S01]  /*3c300*/  LDL.LU R15, [R1+0x314] ;  /* 0x00031400010f7983 */ /* 0x000f220000300800 */
[----:B------:R-:W4:Y:S02]  /*3c310*/  LDL.LU R29, [R1+0x290] ;  /* 0x00029000011d7983 */ /* 0x000f240000300800 */
[----:B------:R-:W4:Y:S02]  /*3c320*/  LDL.LU R19, [R1+0x28c] ;  /* 0x00028c0001137983 */ /* 0x000f240000300800 */
[----:B------:R-:W4:Y:S01]  /*3c330*/  LDL.LU R18, [R1+0x288] ;  /* 0x0002880001127983 */ /* 0x000f220000300800 */
[----:B------:R-:W4:Y:S01]  /*3c340*/  LDL.LU R16, [R1+0x284] ;  /* 0x0002840001107983 */ /* 0x000f220000300800 */
[----:B------:R-:W4:Y:S02]  /*3c350*/  LDL.LU R13, [R1+0x1f0] ;  /* 0x0001f000010d7983 */ /* 0x000f240000300800 */
[----:B------:R-:W4:Y:S02]  /*3c360*/  LDL.LU R12, [R1+0x1ec] ;  /* 0x0001ec00010c7983 */ /* 0x000f240000300800 */
[----:B------:R-:W4:Y:S01]  /*3c370*/  LDL.LU R11, [R1+0x1e8] ;  /* 0x0001e800010b7983 */ /* 0x000f220000300800 */
[----:B------:R-:W4:Y:S04]  /*3c380*/  LDL.LU R10, [R1+0x1e4] ;  /* 0x0001e400010a7983 */ /* 0x000f280000300800 */
[----:B------:R0:W-:Y:S01]  /*3c390*/  STS.U16 [R28+0x28100], R8 ;  /* 0x028100081c007388 */ /* 0x0001e20000000400 */
[----:B------:R-:W4:Y:S03]  /*3c3a0*/  LDL.LU R9, [R1+0x170] ;  /* 0x0001700001097983 */ /* 0x000f260000300800 */
[----:B------:R1:W-:Y:S04]  /*3c3b0*/  STS.U16 [R28+0x28200], R7 ;  /* 0x028200071c007388 */ /* 0x0003e80000000400 */
[----:B------:R1:W-:Y:S04]  /*3c3c0*/  STS.U16 [R28+0x28300], R6 ;  /* 0x028300061c007388 */ /* 0x0003e80000000400 */
[----:B------:R1:W-:Y:S04]  /*3c3d0*/  STS.U16 [R28+0x2a000], R5 ;  /* 0x02a000051c007388 */ /* 0x0003e80000000400 */
[----:B------:R1:W-:Y:S04]  /*3c3e0*/  STS.U16 [R28+0x2a100], R4 ;  /* 0x02a100041c007388 */ /* 0x0003e80000000400 */
[----:B------:R1:W-:Y:S04]  /*3c3f0*/  STS.U16 [R28+0x2a200], R3 ;  /* 0x02a200031c007388 */ /* 0x0003e80000000400 */
[----:B0-----:R-:W4:Y:S01]  /*3c400*/  LDL.LU R8, [R1+0x16c] ;  /* 0x00016c0001087983 */ /* 0x001f220000300800 */
[----:B-1----:R-:W4:Y:S02]  /*3c410*/  LDL.LU R7, [R1+0x168] ;  /* 0x0001680001077983 */ /* 0x002f240000300800 */
[----:B------:R-:W4:Y:S01]  /*3c420*/  LDL.LU R6, [R1+0x164] ;  /* 0x0001640001067983 */ /* 0x000f220000300800 */
[----:B------:R-:W4:Y:S01]  /*3c430*/  LDL.LU R5, [R1+0xf0] ;  /* 0x0000f00001057983 */ /* 0x000f220000300800 */
[----:B------:R-:W4:Y:S03]  /*3c440*/  LDL.LU R4, [R1+0xec] ;  /* 0x0000ec0001047983 */ /* 0x000f260000300800 */
        /* <DEDUP_REMOVED lines=14> */
[----:B0-----:R-:W4:Y:S04]  /*3c530*/  LDL.LU R25, [R1+0xc] ;  /* 0x00000c0001197983 */ /* 0x001f280000300800 */
[----:B--2---:R0:W-:Y:S04]  /*3c540*/  STS.U16 [R28+0x30100], R26 ;  /* 0x0301001a1c007388 */ /* 0x0041e80000000400 */
[----:B0-----:R-:W2:Y:S04]  /*3c550*/  LDL.LU R26, [R1+0x36e8] ;  /* 0x0036e800011a7983 */ /* 0x001ea80000300800 */
[----:B---3--:R-:W-:Y:S04]  /*3c560*/  STS.U16 [R28+0x30300], R0 ;  /* 0x030300001c007388 */ /* 0x008fe80000000400 */
[----:B--2---:R0:W-:Y:S04]  /*3c570*/  STS.U16 [R28+0x30200], R26 ;  /* 0x0302001a1c007388 */ /* 0x0041e80000000400 */
[----:B0-----:R-:W2:Y:S01]  /*3c580*/  LDL.LU R26, [R1+0x4] ;  /* 0x00000400011a7983 */ /* 0x001ea20000300800 */
[----:B------:R-:W3:Y:S03]  /*3c590*/  LDL.LU R0, [R1+0x36e4] ;  /* 0x0036e40001007983 */ /* 0x000ee60000300800 */
[----:B----4-:R0:W-:Y:S04]  /*3c5a0*/  STS.U16 [R28+0x32000], R27 ;  /* 0x0320001b1c007388 */ /* 0x0101e80000000400 */
[----:B------:R-:W-:Y:S04]  /*3c5b0*/  STS.U16 [R28+0x32100], R14 ;  /* 0x0321000e1c007388 */ /* 0x000fe80000000400 */
[----:B------:R-:W-:Y:S04]  /*3c5c0*/  STS.U16 [R28+0x32200], R2 ;  /* 0x032200021c007388 */ /* 0x000fe80000000400 */
[----:B------:R-:W-:Y:S04]  /*3c5d0*/  STS.U16 [R28+0x32300], R15 ;  /* 0x0323000f1c007388 */ /* 0x000fe80000000400 */
[----:B------:R-:W-:Y:S04]  /*3c5e0*/  STS.U16 [R28+0x34000], R29 ;  /* 0x0340001d1c007388 */ /* 0x000fe80000000400 */
[----:B------:R-:W-:Y:S04]  /*3c5f0*/  STS.U16 [R28+0x34100], R19 ;  /* 0x034100131c007388 */ /* 0x000fe80000000400 */
[----:B------:R-:W-:Y:S04]  /*3c600*/  STS.U16 [R28+0x34200], R18 ;  /* 0x034200121c007388 */ /* 0x000fe80000000400 */
[----:B------:R-:W-:Y:S04]  /*3c610*/  STS.U16 [R28+0x34300], R16 ;  /* 0x034300101c007388 */ /* 0x000fe80000000400 */
[----:B0-----:R-:W4:Y:S01]  /*3c620*/  LDL.LU R27, [R1+0x11b8] ;  /* 0x0011b800011b7983 */ /* 0x001f220000300800 */
[----:B------:R-:W-:Y:S03]  /*3c630*/  STL [R1+0x34e8], R28 ;  /* 0x0034e81c01007387 */ /* 0x000fe60000100800 */
        /* <DEDUP_REMOVED lines=17> */
[----:B------:R-:W-:Y:S01]  /*3c750*/  STS.U16 [R28+0x3e100], R25 ;  /* 0x03e100191c007388 */ /* 0x000fe20000000400 */
[----:B------:R-:W-:Y:S03]  /*3c760*/  STL [R1+0x3534], R28 ;  /* 0x0035341c01007387 */ /* 0x000fe60000100800 */
[----:B--2---:R-:W-:Y:S04]  /*3c770*/  STS.U16 [R28+0x3e300], R26 ;  /* 0x03e3001a1c007388 */ /* 0x004fe80000000400 */
[----:B---3--:R0:W-:Y:S02]  /*3c780*/  STS.U16 [R28+0x3e200], R0 ;  /* 0x03e200001c007388 */ /* 0x0081e40000000400 */
[----:B0-----:R-:W-:-:S02]  /*3c790*/  LOP3.LUT R0, R28, 0x10, RZ, 0x3c, !PT ;  /* 0x000000101c007812 */ /* 0x001fc400078e3cff */
[----:B------:R-:W2:Y:S04]  /*3c7a0*/  LDL.LU R28, [R1+0x1138] ;  /* 0x00113800011c7983 */ /* 0x000ea80000300800 */
[----:B--2---:R0:W-:Y:S04]  /*3c7b0*/  STL [R1+0x36d8], R28 ;  /* 0x0036d81c01007387 */ /* 0x0041e80000100800 */
[----:B0-----:R-:W2:Y:S04]  /*3c7c0*/  LDL.LU R28, [R1+0x11ac] ;  /* 0x0011ac00011c7983 */ /* 0x001ea80000300800 */
[----:B--2---:R0:W-:Y:S04]  /*3c7d0*/  STL [R1+0x36dc], R28 ;  /* 0x0036dc1c01007387 */ /* 0x0041e80000100800 */
[----:B0-----:R-:W2:Y:S04]  /*3c7e0*/  LDL.LU R28, [R1+0x11b0] ;  /* 0x0011b000011c7983 */ /* 0x001ea80000300800 */
        /* <DEDUP_REMOVED lines=26> */
[----:B------:R-:W3:Y:S03]  /*3c990*/  LDL.LU R25, [R1+0xe34] ;  /* 0x000e340001197983 */ /* 0x000ee60000300800 */
[----:B----4-:R0:W-:Y:S01]  /*3c9a0*/  STS.U16 [R0+0x400], R27 ;  /* 0x0004001b00007388 */ /* 0x0101e20000000400 */
[----:B------:R-:W4:Y:S03]  /*3c9b0*/  LDL.LU R26, [R1+0xe30] ;  /* 0x000e3000011a7983 */ /* 0x000f260000300800 */
[----:B0-----:R-:W3:Y:S04]  /*3c9c0*/  LDL.LU R27, [R1+0xe2c] ;  /* 0x000e2c00011b7983 */ /* 0x001ee80000300800 */
[----:B--2---:R0:W-:Y:S04]  /*3c9d0*/  STS.U16 [R0+0x500], R28 ;  /* 0x0005001c00007388 */ /* 0x0041e80000000400 */
[----:B0-----:R-:W2:Y:S04]  /*3c9e0*/  LDL.LU R28, [R1+0x36e0] ;  /* 0x0036e000011c7983 */ /* 0x001ea80000300800 */
[----:B--2---:R0:W-:Y:S04]  /*3c9f0*/  STS.U16 [R0+0x600], R28 ;  /* 0x0006001c00007388 */ /* 0x0041e80000000400 */
[----:B0-----:R-:W2:Y:S04]  /*3ca00*/  LDL.LU R28, [R1+0x36dc] ;  /* 0x0036dc00011c7983 */ /* 0x001ea80000300800 */
[----:B--2---:R0:W-:Y:S04]  /*3ca10*/  STS.U16 [R0+0x700], R28 ;  /* 0x0007001c00007388 */ /* 0x0041e80000000400 */
[----:B0-----:R-:W2:Y:S04]  /*3ca20*/  LDL.LU R28, [R1+0x36d8] ;  /* 0x0036d800011c7983 */ /* 0x001ea80000300800 */
[----:B--2---:R0:W-:Y:S04]  /*3ca30*/  STS.U16 [R0+0x2400], R28 ;  /* 0x0024001c00007388 */ /* 0x0041e80000000400 */
[----:B0-----:R-:W2:Y:S04]  /*3ca40*/  LDL.LU R28, [R1+0xdac] ;  /* 0x000dac00011c7983 */ /* 0x001ea80000300800 */
[----:B--2---:R0:W-:Y:S04]  /*3ca50*/  STL [R1+0x36cc], R28 ;  /* 0x0036cc1c01007387 */ /* 0x0041e80000100800 */
[----:B0-----:R-:W2:Y:S04]  /*3ca60*/  LDL.LU R28, [R1+0xdb0] ;  /* 0x000db000011c7983 */ /* 0x001ea80000300800 */
[----:B--2---:R0:W-:Y:S04]  /*3ca70*/  STL [R1+0x36d0], R28 ;  /* 0x0036d01c01007387 */ /* 0x0041e80000100800 */
[----:B0-----:R-:W2:Y:S01]  /*3ca80*/  LDL.LU R28, [R1+0xdb4] ;  /* 0x000db400011c7983 */ /* 0x001ea20000300800 */
[----:B---3--:R-:W-:Y:S02]  /*3ca90*/  STS.U16 [R0+0x2500], R14 ;  /* 0x0025000e00007388 */ /* 0x008fe40000000400 */
[----:B------:R-:W-:Y:S02]  /*3caa0*/  STS.U16 [R0+0x2600], R2 ;  /* 0x0026000200007388 */ /* 0x000fe40000000400 */
[----:B------:R-:W-:Y:S01]  /*3cab0*/  STS.U16 [R0+0x2700], R15 ;  /* 0x0027000f00007388 */ /* 0x000fe20000000400 */
[----:B------:R-:W-:Y:S01]  /*3cac0*/  STS.U16 [R0+0x4400], R29 ;  /* 0x0044001d00007388 */ /* 0x000fe20000000400 */
[----:B------:R-:W-:Y:S02]  /*3cad0*/  STS.U16 [R0+0x4500], R19 ;  /* 0x0045001300007388 */ /* 0x000fe40000000400 */
[----:B------:R-:W-:Y:S02]  /*3cae0*/  STS.U16 [R0+0x4600], R18 ;  /* 0x0046001200007388 */ /* 0x000fe40000000400 */
[----:B------:R-:W-:Y:S01]  /*3caf0*/  STS.U16 [R0+0x4700], R16 ;  /* 0x0047001000007388 */ /* 0x000fe20000000400 */
[----:B------:R-:W-:Y:S01]  /*3cb00*/  STS.U16 [R0+0x6400], R13 ;  /* 0x0064000d00007388 */ /* 0x000fe20000000400 */
[----:B------:R-:W-:Y:S02]  /*3cb10*/  STS.U16 [R0+0x6500], R12 ;  /* 0x0065000c00007388 */ /* 0x000fe40000000400 */
[----:B------:R-:W-:Y:S02]  /*3cb20*/  STS.U16 [R0+0x6600], R11 ;  /* 0x0066000b00007388 */ /* 0x000fe40000000400 */
[----:B------:R-:W-:Y:S01]  /*3cb30*/  STS.U16 [R0+0x6700], R10 ;  /* 0x0067000a00007388 */ /* 0x000fe20000000400 */
[----:B------:R-:W-:Y:S01]  /*3cb40*/  STS.U16 [R0+0x8400], R9 ;  /* 0x0084000900007388 */ /* 0x000fe20000000400 */
[----:B------:R-:W-:Y:S03]  /*3cb50*/  STS.U16 [R0+0x8500], R8 ;  /* 0x0085000800007388 */ /* 0x000fe60000000400 */
        /* <DEDUP_REMOVED lines=15> */
[----:B------:R-:W3:Y:S02]  /*3cc50*/  LDL.LU R8, [R1+0xbb8] ;  /* 0x000bb80001087983 */ /* 0x000ee40000300800 */
[----:B------:R1:W-:Y:S02]  /*3cc60*/  STS.U16 [R0+0x8700], R6 ;  /* 0x0087000600007388 */ /* 0x0003e40000000400 */
[----:B------:R1:W-:Y:S01]  /*3cc70*/  STS.U16 [R0+0xa400], R5 ;  /* 0x00a4000500007388 */ /* 0x0003e20000000400 */
[----:B------:R4:W-:Y:S01]  /*3cc80*/  STS.U16 [R0+0xa500], R4 ;  /* 0x00a5000400007388 */ /* 0x0009e20000000400 */
[----:B------:R4:W-:Y:S02]  /*3cc90*/  STS.U16 [R0+0xa600], R3 ;  /* 0x00a6000300007388 */ /* 0x0009e40000000400 */
[----:B------:R4:W-:Y:S01]  /*3cca0*/  STS.U16 [R0+0xa700], R17 ;  /* 0x00a7001100007388 */ /* 0x0009e20000000400 */
[----:B0-----:R-:W3:Y:S01]  /*3ccb0*/  LDL.LU R7, [R1+0xbb4] ;  /* 0x000bb40001077983 */ /* 0x001ee20000300800 */
[----:B-1----:R-:W3:Y:S02]  /*3ccc0*/  LDL.LU R6, [R1+0xbb0] ;  /* 0x000bb00001067983 */ /* 0x002ee40000300800 */
[----:B------:R-:W3:Y:S01]  /*3ccd0*/  LDL.LU R5, [R1+0xbac] ;  /* 0x000bac0001057983 */ /* 0x000ee20000300800 */
[----:B----4-:R-:W4:Y:S01]  /*3cce0*/  LDL.LU R4, [R1+0xb38] ;  /* 0x000b380001047983 */ /* 0x010f220000300800 */
[----:B------:R-:W3:Y:S02]  /*3ccf0*/  LDL.LU R3, [R1+0xb34] ;  /* 0x000b340001037983 */ /* 0x000ee40000300800 */
[----:B------:R0:W-:Y:S02]  /*3cd00*/  STS.U16 [R0+0xc400], R20 ;  /* 0x00c4001400007388 */ /* 0x0001e40000000400 */
[----:B------:R-:W3:Y:S01]  /*3cd10*/  LDL.LU R17, [R1+0xb30] ;  /* 0x000b300001117983 */ /* 0x000ee20000300800 */
[----:B------:R1:W-:Y:S01]  /*3cd20*/  STS.U16 [R0+0xc500], R21 ;  /* 0x00c5001500007388 */ /* 0x0003e20000000400 */
[----:B------:R1:W-:Y:S02]  /*3cd30*/  STS.U16 [R0+0xc600], R22 ;  /* 0x00c6001600007388 */ /* 0x0003e40000000400 */
[----:B------:R1:W-:Y:S02]  /*3cd40*/  STS.U16 [R0+0xc700], R23 ;  /* 0x00c7001700007388 */ /* 0x0003e40000000400 */
[----:B------:R1:W-:Y:S01]  /*3cd50*/  STS.U16 [R0+0xe400], R24 ;  /* 0x00e4001800007388 */ /* 0x0003e20000000400 */
[----:B------:R1:W-:Y:S04]  /*3cd60*/  STS.U16 [R0+0xe500], R25 ;  /* 0x00e5001900007388 */ /* 0x0003e80000000400 */
[----:B0-----:R-:W3:Y:S01]  /*3cd70*/  LDL.LU R20, [R1+0xb2c] ;  /* 0x000b2c0001147983 */ /* 0x001ee20000300800 */
[----:B-1----:R-:W3:Y:S03]  /*3cd80*/  LDL.LU R21, [R1+0xab8] ;  /* 0x000ab80001157983 */ /* 0x002ee60000300800 */
[----:B------:R-:W3:Y:S04]  /*3cd90*/  LDL.LU R22, [R1+0xab4] ;  /* 0x000ab40001167983 */ /* 0x000ee80000300800 */
[----:B------:R-:W3:Y:S01]  /*3cda0*/  LDL.LU R23, [R1+0xab0] ;  /* 0x000ab00001177983 */ /* 0x000ee20000300800 */
[----:B------:R-:W3:Y:S02]  /*3cdb0*/  LDL.LU R24, [R1+0xaac] ;  /* 0x000aac0001187983 */ /* 0x000ee40000300800 */
[----:B------:R0:W-:Y:S02]  /*3cdc0*/  STS.U16 [R0+0xe600], R26 ;  /* 0x00e6001a00007388 */ /* 0x0001e40000000400 */
[----:B------:R-:W3:Y:S01]  /*3cdd0*/  LDL.LU R25, [R1+0xa38] ;  /* 0x000a380001197983 */ /* 0x000ee20000300800 */
[----:B------:R1:W-:Y:S04]  /*3cde0*/  STS.U16 [R0+0xe700], R27 ;  /* 0x00e7001b00007388 */ /* 0x0003e80000000400 */
[----:B0-----:R-:W3:Y:S01]  /*3cdf0*/  LDL.LU R26, [R1+0xa34] ;  /* 0x000a3400011a7983 */ /* 0x001ee20000300800 */
[----:B-1----:R-:W3:Y:S03]  /*3ce00*/  LDL.LU R27, [R1+0xa30] ;  /* 0x000a3000011b7983 */ /* 0x002ee60000300800 */
[----:B--2---:R0:W-:Y:S04]  /*3ce10*/  STS.U16 [R0+0x10400], R28 ;  /* 0x0104001c00007388 */ /* 0x0041e80000000400 */
[----:B0-----:R-:W2:Y:S04]  /*3ce20*/  LDL.LU R28, [R1+0x36d4] ;  /* 0x0036d400011c7983 */ /* 0x001ea80000300800 */
[----:B--2---:R0:W-:Y:S04]  /*3ce30*/  STS.U16 [R0+0x10500], R28 ;  /* 0x0105001c00007388 */ /* 0x0041e80000000400 */
[----:B0-----:R-:W2:Y:S04]  /*3ce40*/  LDL.LU R28, [R1+0x36d0] ;  /* 0x0036d000011c7983 */ /* 0x001ea80000300800 */
[----:B--2---:R0:W-:Y:S04]  /*3ce50*/  STS.U16 [R0+0x10600], R28 ;  /* 0x0106001c00007388 */ /* 0x0041e80000000400 */
[----:B0-----:R-:W2:Y:S04]  /*3ce60*/  LDL.LU R28, [R1+0x36cc] ;  /* 0x0036cc00011c7983 */ /* 0x001ea80000300800 */
[----:B--2---:R-:W-:Y:S01]  /*3ce70*/  STS.U16 [R0+0x10700], R28 ;  /* 0x0107001c00007388 */ /* 0x004fe20000000400 */
        /* <DEDUP_REMOVED lines=16> */
[----:B----4-:R-:W-:Y:S02]  /*3cf80*/  STS.U16 [R0+0x1a400], R4 ;  /* 0x01a4000400007388 */ /* 0x010fe40000000400 */
        /* <DEDUP_REMOVED lines=9> */
[----:B------:R0:W-:Y:S02]  /*3d020*/  STS.U16 [R0+0x1e600], R27 ;  /* 0x01e6001b00007388 */ /* 0x0001e40000000400 */
[----:B0-----:R-:W2:Y:S01]  /*3d030*/  LDL.LU R27, [R1+0xa2c] ;  /* 0x000a2c00011b7983 */ /* 0x001ea20000300800 */
[----:B------:R-:W3:Y:S03]  /*3d040*/  LDL.LU R28, [R1+0x9b0] ;  /* 0x0009b000011c7983 */ /* 0x000ee60000300800 */
[----:B---3--:R0:W-:Y:S04]  /*3d050*/  STL [R1+0x36c4], R28 ;  /* 0x0036c41c01007387 */ /* 0x0081e80000100800 */
[----:B0-----:R-:W3:Y:S04]  /*3d060*/  LDL.LU R28, [R1+0x9b4] ;  /* 0x0009b400011c7983 */ /* 0x001ee80000300800 */
[----:B---3--:R0:W-:Y:S04]  /*3d070*/  STL [R1+0x36c8], R28 ;  /* 0x0036c81c01007387 */ /* 0x0081e80000100800 */
[----:B0-----:R-:W3:Y:S01]  /*3d080*/  LDL.LU R28, [R1+0x9b8] ;  /* 0x0009b800011c7983 */ /* 0x001ee20000300800 */
[----:B------:R-:W4:Y:S02]  /*3d090*/  LDL.LU R14, [R1+0x9ac] ;  /* 0x0009ac00010e7983 */ /* 0x000f240000300800 */
[----:B------:R-:W4:Y:S02]  /*3d0a0*/  LDL.LU R2, [R1+0x938] ;  /* 0x0009380001027983 */ /* 0x000f240000300800 */
        /* <DEDUP_REMOVED lines=23> */
[----:B------:R-:W4:Y:S01]  /*3d220*/  LDL.LU R26, [R1+0x448] ;  /* 0x00044800011a7983 */ /* 0x000f220000300800 */
[----:B--2---:R0:W-:Y:S04]  /*3d230*/  STS.U16 [R0+0x1e700], R27 ;  /* 0x01e7001b00007388 */ /* 0x0041e80000000400 */
[----:B0-----:R-:W2:Y:S04]  /*3d240*/  LDL.LU R27, [R1+0x444] ;  /* 0x00044400011b7983 */ /* 0x001ea80000300800 */
[----:B---3--:R0:W-:Y:S04]  /*3d250*/  STS.U16 [R0+0x20400], R28 ;  /* 0x0204001c00007388 */ /* 0x0081e80000000400 */
[----:B0-----:R-:W3:Y:S04]  /*3d260*/  LDL.LU R28, [R1+0x36c8] ;  /* 0x0036c800011c7983 */ /* 0x001ee80000300800 */
[----:B---3--:R0:W-:Y:S04]  /*3d270*/  STS.U16 [R0+0x20500], R28 ;  /* 0x0205001c00007388 */ /* 0x0081e80000000400 */
[----:B0-----:R-:W3:Y:S04]  /*3d280*/  LDL.LU R28, [R1+0x36c4] ;  /* 0x0036c400011c7983 */ /* 0x001ee80000300800 */
[----:B---3--:R-:W-:Y:S01]  /*3d290*/  STS.U16 [R0+0x20600], R28 ;  /* 0x0206001c00007388 */ /* 0x008fe20000000400 */
        /* <DEDUP_REMOVED lines=22> */
[----:B------:R0:W-:Y:S01]  /*3d400*/  STS.U16 [R0+0x2c500], R23 ;  /* 0x02c5001700007388 */ /* 0x0001e20000000400 */
[----:B------:R-:W-:Y:S01]  /*3d410*/  STS.U16 [R0+0x2c600], R24 ;  /* 0x02c6001800007388 */ /* 0x000fe20000000400 */
[----:B------:R1:W-:Y:S03]  /*3d420*/  STS.U16 [R0+0x2c700], R25 ;  /* 0x02c7001900007388 */ /* 0x0003e60000000400 */
[----:B0-----:R-:W3:Y:S01]  /*3d430*/  LDL.LU R23, [R1+0x440] ;  /* 0x0004400001177983 */ /* 0x001ee20000300800 */
[----:B-1----:R-:W4:Y:S03]  /*3d440*/  LDL.LU R25, [R1+0x39c] ;  /* 0x00039c0001197983 */ /* 0x002f260000300800 */
[----:B----4-:R0:W-:Y:S04]  /*3d450*/  STL [R1+0x36bc], R25 ;  /* 0x0036bc1901007387 */ /* 0x0101e80000100800 */
[----:B0-----:R-:W4:Y:S01]  /*3d460*/  LDL.LU R25, [R1+0x3a0] ;  /* 0x0003a00001197983 */ /* 0x001f220000300800 */
[----:B------:R-:W-:Y:S02]  /*3d470*/  STS.U16 [R0+0x2e400], R26 ;  /* 0x02e4001a00007388 */ /* 0x000fe40000000400 */
[----:B--2---:R-:W-:Y:S01]  /*3d480*/  STS.U16 [R0+0x2e500], R27 ;  /* 0x02e5001b00007388 */ /* 0x004fe20000000400 */
[----:B----4-:R0:W-:Y:S04]  /*3d490*/  STL [R1+0x36c0], R25 ;  /* 0x0036c01901007387 */ /* 0x0101e80000100800 */
[----:B0-----:R-:W2:Y:S01]  /*3d4a0*/  LDL.LU R25, [R1+0x43c] ;  /* 0x00043c0001197983 */ /* 0x001ea20000300800 */
        /* <DEDUP_REMOVED lines=24> */
[----:B------:R-:W4:Y:S03]  /*3d630*/  LDL.LU R21, [R1+0x68] ;  /* 0x0000680001157983 */ /* 0x000f260000300800 */
[----:B---3--:R0:W-:Y:S01]  /*3d640*/  STS.U16 [R0+0x2e600], R23 ;  /* 0x02e6001700007388 */ /* 0x0081e20000000400 */
[----:B------:R-:W3:Y:S03]  /*3d650*/  LDL.LU R22, [R1+0x64] ;  /* 0x0000640001167983 */ /* 0x000ee60000300800 */
[----:B0-----:R-:W3:Y:S04]  /*3d660*/  LDL.LU R23, [R1] ;  /* 0x0000000001177983 */ /* 0x001ee80000300800 */
[----:B--2---:R0:W-:Y:S04]  /*3d670*/  STS.U16 [R0+0x2e700], R25 ;  /* 0x02e7001900007388 */ /* 0x0041e80000000400 */
[----:B0-----:R-:W2:Y:S04]  /*3d680*/  LDL.LU R25, [R1+0x36c0] ;  /* 0x0036c00001197983 */ /* 0x001ea80000300800 */
[----:B--2---:R0:W-:Y:S04]  /*3d690*/  STS.U16 [R0+0x30400], R25 ;  /* 0x0304001900007388 */ /* 0x0041e80000000400 */
[----:B0-----:R-:W2:Y:S04]  /*3d6a0*/  LDL.LU R25, [R1+0x36bc] ;  /* 0x0036bc0001197983 */ /* 0x001ea80000300800 */
[----:B--2---:R0:W-:Y:S01]  /*3d6b0*/  STS.U16 [R0+0x30500], R25 ;  /* 0x0305001900007388 */ /* 0x0041e20000000400 */
[----:B----4-:R1:W-:Y:S02]  /*3d6c0*/  STS.U16 [R0+0x30600], R26 ;  /* 0x0306001a00007388 */ /* 0x0103e40000000400 */
[----:B------:R2:W-:Y:S01]  /*3d6d0*/  STS.U16 [R0+0x30700], R27 ;  /* 0x0307001b00007388 */ /* 0x0005e20000000400 */
[----:B0-----:R-:W4:Y:S01]  /*3d6e0*/  LDL.LU R25, [R1+0x36b8] ;  /* 0x0036b80001197983 */ /* 0x001f220000300800 */
[----:B-1----:R-:W4:Y:S02]  /*3d6f0*/  LDL.LU R26, [R1+0x36b4] ;  /* 0x0036b400011a7983 */ /* 0x002f240000300800 */
[----:B--2---:R-:W2:Y:S02]  /*3d700*/  LDL.LU R27, [R1+0x36b0] ;  /* 0x0036b000011b7983 */ /* 0x004ea40000300800 */
        /* <DEDUP_REMOVED lines=23> */
[----:B---3--:R-:W-:Y:S02]  /*3d880*/  STS.U16 [R0+0x3c700], R22 ;  /* 0x03c7001600007388 */ /* 0x008fe40000000400 */
[----:B------:R-:W-:Y:S01]  /*3d890*/  STS.U16 [R0+0x3e400], R23 ;  /* 0x03e4001700007388 */ /* 0x000fe20000000400 */
[----:B--2---:R-:W-:Y:S04]  /*3d8a0*/  STS.U16 [R0+0x3e500], R27 ;  /* 0x03e5001b00007388 */ /* 0x004fe80000000400 */
[----:B------:R-:W-:Y:S01]  /*3d8b0*/  STL [R1+0x3538], R27 ;  /* 0x0035381b01007387 */ /* 0x000fe20000100800 */
[----:B----4-:R-:W-:Y:S02]  /*3d8c0*/  STS.U16 [R0+0x3e600], R26 ;  /* 0x03e6001a00007388 */ /* 0x010fe40000000400 */
[----:B------:R0:W-:Y:S02]  /*3d8d0*/  STL [R1+0x353c], R26 ;  /* 0x00353c1a01007387 */ /* 0x0001e40000100800 */
[----:B0-----:R-:W2:Y:S04]  /*3d8e0*/  LDL.LU R26, [R1+0x1128] ;  /* 0x00112800011a7983 */ /* 0x001ea80000300800 */
[----:B--2---:R0:W-:Y:S04]  /*3d8f0*/  STL [R1+0x36a4], R26 ;  /* 0x0036a41a01007387 */ /* 0x0041e80000100800 */
[----:B0-----:R-:W2:Y:S04]  /*3d900*/  LDL.LU R26, [R1+0x11a0] ;  /* 0x0011a000011a7983 */ /* 0x001ea80000300800 */
[----:B--2---:R0:W-:Y:S04]  /*3d910*/  STL [R1+0x36a8], R26 ;  /* 0x0036a81a01007387 */ /* 0x0041e80000100800 */
[----:B0-----:R-:W2:Y:S04]  /*3d920*/  LDL.LU R26, [R1+0x11a4] ;  /* 0x0011a400011a7983 */ /* 0x001ea80000300800 */
[----:B------:R-:W0:Y:S01]  /*3d930*/  S2R R24, SR_TID.X ;  /* 0x0000000000187919 */ /* 0x000e220000002100 */
[----:B------:R-:W-:Y:S03]  /*3d940*/  STS.U16 [R0+0x3e700], R25 ;  /* 0x03e7001900007388 */ /* 0x000fe60000000400 */
[----:B--2---:R1:W-:Y:S04]  /*3d950*/  STL [R1+0x36ac], R26 ;  /* 0x0036ac1a01007387 */ /* 0x0043e80000100800 */
[----:B-1----:R-:W2:Y:S01]  /*3d960*/  LDL.LU R26, [R1+0x11a8] ;  /* 0x0011a800011a7983 */ /* 0x002ea20000300800 */
        /* <DEDUP_REMOVED lines=12> */
[----:B0-----:R-:W-:Y:S01]  /*3da30*/  LOP3.LUT R24, R24, 0x7f, RZ, 0xc0, !PT ;  /* 0x0000007f18187812 */ /* 0x001fe200078ec0ff */
[----:B------:R-:W3:Y:S02]  /*3da40*/  LDL.LU R9, [R1+0xfa4] ;  /* 0x000fa40001097983 */ /* 0x000ee40000300800 */
[----:B------:R-:W3:Y:S01]  /*3da50*/  LDL.LU R8, [R1+0xfa0] ;  /* 0x000fa00001087983 */ /* 0x000ee20000300800 */
[----:B------:R-:W3:Y:S01]  /*3da60*/  LDL.LU R7, [R1+0xf9c] ;  /* 0x000f9c0001077983 */ /* 0x000ee20000300800 */
[----:B------:R-:W3:Y:S02]  /*3da70*/  LDL.LU R6, [R1+0xf28] ;  /* 0x000f280001067983 */ /* 0x000ee40000300800 */
[----:B------:R-:W3:Y:S02]  /*3da80*/  LDL.LU R5, [R1+0xf24] ;  /* 0x000f240001057983 */ /* 0x000ee40000300800 */
[----:B------:R-:W-:Y:S01]  /*3da90*/  IMAD.SHL.U32 R2, R24, 0x2, RZ ;  /* 0x0000000218027824 */ /* 0x000fe200078e00ff */
[----:B------:R-:W3:Y:S01]  /*3daa0*/  LDL.LU R4, [R1+0xf20] ;  /* 0x000f200001047983 */ /* 0x000ee20000300800 */
[----:B------:R-:W3:Y:S02]  /*3dab0*/  LDL.LU R3, [R1+0xf1c] ;  /* 0x000f1c0001037983 */ /* 0x000ee40000300800 */
[----:B------:R-:W3:Y:S02]  /*3dac0*/  LDL.LU R17, [R1+0xea8] ;  /* 0x000ea80001117983 */ /* 0x000ee40000300800 */
[----:B------:R-:W3:Y:S01]  /*3dad0*/  LDL.LU R20, [R1+0xea4] ;  /* 0x000ea40001147983 */ /* 0x000ee20000300800 */
[----:B------:R-:W3:Y:S01]  /*3dae0*/  LDL.LU R21, [R1+0xea0] ;  /* 0x000ea00001157983 */ /* 0x000ee20000300800 */
[----:B------:R-:W-:Y:S01]  /*3daf0*/  LOP3.LUT R2, R2, 0x20, RZ, 0x3c, !PT ;  /* 0x0000002002027812 */ /* 0x000fe200078e3cff */
[----:B------:R-:W3:Y:S02]  /*3db00*/  LDL.LU R22, [R1+0xe9c] ;  /* 0x000e9c0001167983 */ /* 0x000ee40000300800 */
[----:B------:R-:W3:Y:S01]  /*3db10*/  LDL.LU R23, [R1+0xe28] ;  /* 0x000e280001177983 */ /* 0x000ee20000300800 */
[----:B------:R-:W3:Y:S01]  /*3db20*/  LDL.LU R24, [R1+0xe24] ;  /* 0x000e240001187983 */ /* 0x000ee20000300800 */
[----:B------:R-:W3:Y:S02]  /*3db30*/  LDL.LU R0, [R1+0xe20] ;  /* 0x000e200001007983 */ /* 0x000ee40000300800 */
[----:B------:R0:W-:Y:S02]  /*3db40*/  STL [R1+0x3540], R25 ;  /* 0x0035401901007387 */ /* 0x0001e40000100800 */
[----:B0-----:R-:W3:Y:S04]  /*3db50*/  LDL.LU R25, [R1+0x119c] ;  /* 0x00119c0001197983 */ /* 0x001ee80000300800 */
[----:B--2---:R0:W-:Y:S04]  /*3db60*/  STS.U16 [R2+0x800], R26 ;  /* 0x0008001a02007388 */ /* 0x0041e80000000400 */
[----:B0-----:R-:W2:Y:S04]  /*3db70*/  LDL.LU R26, [R1+0x36ac] ;  /* 0x0036ac00011a7983 */ /* 0x001ea80000300800 */
[----:B--2---:R0:W-:Y:S04]  /*3db80*/  STS.U16 [R2+0x900], R26 ;  /* 0x0009001a02007388 */ /* 0x0041e80000000400 */
[----:B0-----:R-:W2:Y:S04]  /*3db90*/  LDL.LU R26, [R1+0x36a8] ;  /* 0x0036a800011a7983 */ /* 0x001ea80000300800 */
[----:B--2---:R0:W-:Y:S01]  /*3dba0*/  STS.U16 [R2+0xa00], R26 ;  /* 0x000a001a02007388 */ /* 0x0041e20000000400 */
[----:B---3--:R1:W-:Y:S03]  /*3dbb0*/  STS.U16 [R2+0xb00], R25 ;  /* 0x000b001902007388 */ /* 0x0083e60000000400 */
[----:B0-----:R-:W2:Y:S01]  /*3dbc0*/  LDL.LU R26, [R1+0x36a4] ;  /* 0x0036a400011a7983 */ /* 0x001ea20000300800 */
[----:B-1----:R-:W3:Y:S03]  /*3dbd0*/  LDL.LU R25, [R1+0xda0] ;  /* 0x000da00001197983 */ /* 0x002ee60000300800 */
[----:B---3--:R0:W-:Y:S04]  /*3dbe0*/  STL [R1+0x3698], R25 ;  /* 0x0036981901007387 */ /* 0x0081e80000100800 */
[----:B0-----:R-:W3:Y:S04]  /*3dbf0*/  LDL.LU R25, [R1+0xda4] ;  /* 0x000da40001197983 */ /* 0x001ee80000300800 */
[----:B---3--:R0:W-:Y:S04]  /*3dc00*/  STL [R1+0x369c], R25 ;  /* 0x00369c1901007387 */ /* 0x0081e80000100800 */
[----:B0-----:R-:W3:Y:S04]  /*3dc10*/  LDL.LU R25, [R1+0xda8] ;  /* 0x000da80001197983 */ /* 0x001ee80000300800 */
[----:B--2---:R-:W-:Y:S01]  /*3dc20*/  STS.U16 [R2+0x2800], R26 ;  /* 0x0028001a02007388 */ /* 0x004fe20000000400 */
[----:B------:R-:W-:Y:S02]  /*3dc30*/  STS.U16 [R2+0x2900], R27 ;  /* 0x0029001b02007388 */ /* 0x000fe40000000400 */
[----:B----4-:R-:W-:Y:S02]  /*3dc40*/  STS.U16 [R2+0x2a00], R28 ;  /* 0x002a001c02007388 */ /* 0x010fe40000000400 */
        /* <DEDUP_REMOVED lines=32> */
[----:B-1----:R-:W3:Y:S03]  /*3de50*/  LDL.LU R8, [R1+0xba4] ;  /* 0x000ba40001087983 */ /* 0x002ee60000300800 */
[----:B------:R-:W3:Y:S04]  /*3de60*/  LDL.LU R7, [R1+0xba0] ;  /* 0x000ba00001077983 */ /* 0x000ee80000300800 */
[----:B------:R-:W3:Y:S01]  /*3de70*/  LDL.LU R6, [R1+0xb9c] ;  /* 0x000b9c0001067983 */ /* 0x000ee20000300800 */
        /* <DEDUP_REMOVED lines=114> */
[----:B------:R0:W-:Y:S02]  /*3e5a0*/  STS.U16 [R2+0x2ab00], R20 ;  /* 0x02ab001402007388 */ /* 0x0001e40000000400 */
[----:B------:R1:W-:Y:S01]  /*3e5b0*/  STS.U16 [R2+0x2c800], R21 ;  /* 0x02c8001502007388 */ /* 0x0003e20000000400 */
[----:B0-----:R-:W2:Y:S01]  /*3e5c0*/  LDL.LU R20, [R1+0x434] ;  /* 0x0004340001147983 */ /* 0x001ea20000300800 */
[----:B-1----:R-:W3:Y:S03]  /*3e5d0*/  LDL.LU R21, [R1+0x390] ;  /* 0x0003900001157983 */ /* 0x002ee60000300800 */
[----:B---3--:R0:W-:Y:S04]  /*3e5e0*/  STL [R1+0x3684], R21 ;  /* 0x0036841501007387 */ /* 0x0081e80000100800 */
[----:B0-----:R-:W3:Y:S04]  /*3e5f0*/  LDL.LU R21, [R1+0x42c] ;  /* 0x00042c0001157983 */ /* 0x001ee80000300800 */
[----:B------:R-:W-:Y:S01]  /*3e600*/  STS.U16 [R2+0x2c900], R22 ;  /* 0x02c9001602007388 */ /* 0x000fe20000000400 */
[----:B------:R-:W-:Y:S02]  /*3e610*/  STS.U16 [R2+0x2ca00], R23 ;  /* 0x02ca001702007388 */ /* 0x000fe40000000400 */
[----:B------:R-:W-:Y:S01]  /*3e620*/  STS.U16 [R2+0x2cb00], R24 ;  /* 0x02cb001802007388 */ /* 0x000fe20000000400 */
        /* <DEDUP_REMOVED lines=27> */
[----:B------:R-:W4:Y:S02]  /*3e7e0*/  LDL.LU R17, [R1+0x5c] ;  /* 0x00005c0001117983 */ /* 0x000f240000300800 */
[----:B--2---:R1:W-:Y:S01]  /*3e7f0*/  STS.U16 [R2+0x2e900], R20 ;  /* 0x02e9001402007388 */ /* 0x0043e20000000400 */
[----:B0-----:R-:W3:Y:S01]  /*3e800*/  LDL.LU R0, [R1+0x58] ;  /* 0x0000580001007983 */ /* 0x001ee20000300800 */
[----:B-1----:R-:W3:Y:S03]  /*3e810*/  LDL.LU R20, [R1+0x54] ;  /* 0x0000540001147983 */ /* 0x002ee60000300800 */
[----:B---3--:R0:W-:Y:S04]  /*3e820*/  STS.U16 [R2+0x2ea00], R21 ;  /* 0x02ea001502007388 */ /* 0x0081e80000000400 */
[----:B0-----:R-:W3:Y:S04]  /*3e830*/  LDL.LU R21, [R1+0x3688] ;  /* 0x0036880001157983 */ /* 0x001ee80000300800 */
[----:B---3--:R0:W-:Y:S04]  /*3e840*/  STS.U16 [R2+0x2eb00], R21 ;  /* 0x02eb001502007388 */ /* 0x0081e80000000400 */
[----:B0-----:R-:W3:Y:S04]  /*3e850*/  LDL.LU R21, [R1+0x3684] ;  /* 0x0036840001157983 */ /* 0x001ee80000300800 */
[----:B---3--:R0:W-:Y:S01]  /*3e860*/  STS.U16 [R2+0x30800], R21 ;  /* 0x0308001502007388 */ /* 0x0081e20000000400 */
[----:B----4-:R1:W-:Y:S02]  /*3e870*/  STS.U16 [R2+0x30900], R22 ;  /* 0x0309001602007388 */ /* 0x0103e40000000400 */
[----:B------:R3:W-:Y:S02]  /*3e880*/  STS.U16 [R2+0x30a00], R23 ;  /* 0x030a001702007388 */ /* 0x0007e40000000400 */
[----:B------:R4:W-:Y:S01]  /*3e890*/  STS.U16 [R2+0x30b00], R24 ;  /* 0x030b001802007388 */ /* 0x0009e20000000400 */
[----:B0-----:R-:W2:Y:S01]  /*3e8a0*/  LDL.LU R21, [R1+0x3680] ;  /* 0x0036800001157983 */ /* 0x001ea20000300800 */
[----:B-1----:R-:W2:Y:S02]  /*3e8b0*/  LDL.LU R22, [R1+0x367c] ;  /* 0x00367c0001167983 */ /* 0x002ea40000300800 */
[----:B---3--:R-:W3:Y:S02]  /*3e8c0*/  LDL.LU R23, [R1+0x3678] ;  /* 0x0036780001177983 */ /* 0x008ee40000300800 */
[----:B----4-:R-:W4:Y:S01]  /*3e8d0*/  LDL.LU R24, [R1+0x3674] ;  /* 0x0036740001187983 */ /* 0x010f220000300800 */
        /* <DEDUP_REMOVED lines=23> */
[----:B0-----:R-:W0:Y:S01]  /*3ea50*/  S2R R0, SR_TID.X ;  /* 0x0000000000007919 */ /* 0x001e220000002100 */
[----:B------:R-:W-:Y:S01]  /*3ea60*/  STS.U16 [R2+0x3cb00], R20 ;  /* 0x03cb001402007388 */ /* 0x000fe20000000400 */
[----:B0-----:R-:W-:-:S02]  /*3ea70*/  LOP3.LUT R5, R0, 0x7f, RZ, 0xc0, !PT ;  /* 0x0000007f00057812 */ /* 0x001fc400078ec0ff */
[----:B----4-:R-:W-:Y:S04]  /*3ea80*/  STL [R1+0x3544], R24 ;  /* 0x0035441801007387 */ /* 0x010fe80000100800 */
[----:B------:R-:W-:Y:S01]  /*3ea90*/  STS.U16 [R2+0x3e800], R24 ;  /* 0x03e8001802007388 */ /* 0x000fe20000000400 */
[----:B---3--:R-:W-:Y:S02]  /*3eaa0*/  STL [R1+0x3548], R23 ;  /* 0x0035481701007387 */ /* 0x008fe40000100800 */
[----:B------:R-:W-:Y:S02]  /*3eab0*/  STS.U16 [R2+0x3e900], R23 ;  /* 0x03e9001702007388 */ /* 0x000fe40000000400 */
[----:B------:R-:W-:Y:S01]  /*3eac0*/  STL [R1+0x3640], R5 ;  /* 0x0036400501007387 */ /* 0x000fe20000100800 */
[----:B--2---:R-:W-:Y:S04]  /*3ead0*/  STS.U16 [R2+0x3ea00], R22 ;  /* 0x03ea001602007388 */ /* 0x004fe80000000400 */
[----:B------:R0:W-:Y:S04]  /*3eae0*/  STL [R1+0x354c], R22 ;  /* 0x00354c1601007387 */ /* 0x0001e80000100800 */
[----:B0-----:R-:W2:Y:S04]  /*3eaf0*/  LDL.LU R22, [R1+0x1118] ;  /* 0x0011180001167983 */ /* 0x001ea80000300800 */
[----:B--2---:R0:W-:Y:S04]  /*3eb00*/  STL [R1+0x3668], R22 ;  /* 0x0036681601007387 */ /* 0x0041e80000100800 */
[----:B0-----:R-:W2:Y:S04]  /*3eb10*/  LDL.LU R22, [R1+0x1190] ;  /* 0x0011900001167983 */ /* 0x001ea80000300800 */
[----:B--2---:R0:W-:Y:S04]  /*3eb20*/  STL [R1+0x366c], R22 ;  /* 0x00366c1601007387 */ /* 0x0041e80000100800 */
[----:B0-----:R-:W2:Y:S01]  /*3eb30*/  LDL.LU R22, [R1+0x1194] ;  /* 0x0011940001167983 */ /* 0x001ea20000300800 */
[----:B------:R-:W-:-:S02]  /*3eb40*/  IMAD.SHL.U32 R0, R5, 0x2, RZ ;  /* 0x0000000205007824 */ /* 0x000fc400078e00ff */
[----:B------:R-:W-:Y:S01]  /*3eb50*/  STS.U16 [R2+0x3eb00], R21 ;  /* 0x03eb001502007388 */ /* 0x000fe20000000400 */
        /* <DEDUP_REMOVED lines=24> */
[----:B------:R-:W-:Y:S01]  /*3ece0*/  LOP3.LUT R0, R0, 0x30, RZ, 0x3c, !PT ;  /* 0x0000003000007812 */ /* 0x000fe200078e3cff */
[----:B------:R-:W3:Y:S01]  /*3ecf0*/  LDL.LU R4, [R1+0xe8c] ;  /* 0x000e8c0001047983 */ /* 0x000ee20000300800 */
[----:B------:R-:W3:Y:S02]  /*3ed00*/  LDL.LU R3, [R1+0xe18] ;  /* 0x000e180001037983 */ /* 0x000ee40000300800 */
[----:B------:R-:W3:Y:S02]  /*3ed10*/  LDL.LU R17, [R1+0xe14] ;  /* 0x000e140001117983 */ /* 0x000ee40000300800 */
[----:B------:R-:W3:Y:S01]  /*3ed20*/  LDL.LU R20, [R1+0xe10] ;  /* 0x000e100001147983 */ /* 0x000ee20000300800 */
[----:B------:R0:W-:Y:S04]  /*3ed30*/  STL [R1+0x3550], R21 ;  /* 0x0035501501007387 */ /* 0x0001e80000100800 */
        /* <DEDUP_REMOVED lines=145> */
[----:B----4-:R0:W-:Y:S02]  /*3f650*/  STS.U16 [R0+0x20f00], R5 ;  /* 0x020f000500007388 */ /* 0x0101e40000000400 */
[----:B0-----:R-:W2:Y:S04]  /*3f660*/  LDL.LU R5, [R1+0x380] ;  /* 0x0003800001057983 */ /* 0x001ea80000300800 */
[----:B--2---:R0:W-:Y:S04]  /*3f670*/  STL [R1+0x3644], R5 ;  /* 0x0036440501007387 */ /* 0x0041e80000100800 */
[----:B0-----:R-:W2:Y:S04]  /*3f680*/  LDL.LU R5, [R1+0x41c] ;  /* 0x00041c0001057983 */ /* 0x001ea80000300800 */
[----:B--2---:R0:W-:Y:S04]  /*3f690*/  STL [R1+0x3648], R5 ;  /* 0x0036480501007387 */ /* 0x0041e80000100800 */
[----:B0-----:R-:W2:Y:S01]  /*3f6a0*/  LDL.LU R5, [R1+0x420] ;  /* 0x0004200001057983 */ /* 0x001ea20000300800 */
        /* <DEDUP_REMOVED lines=24> */
[----:B--2---:R0:W-:Y:S04]  /*3f830*/  STL [R1+0x364c], R5 ;  /* 0x00364c0501007387 */ /* 0x0041e80000100800 */
[----:B0-----:R-:W2:Y:S01]  /*3f840*/  LDL.LU R5, [R1+0x424] ;  /* 0x0004240001057983 */ /* 0x001ea20000300800 */
[----:B------:R-:W3:Y:S02]  /*3f850*/  LDL.LU R4, [R1+0x37c] ;  /* 0x00037c0001047983 */ /* 0x000ee40000300800 */
[----:B------:R-:W4:Y:S02]  /*3f860*/  LDL.LU R3, [R1+0x378] ;  /* 0x0003780001037983 */ /* 0x000f240000300800 */
[----:B------:R0:W-:Y:S01]  /*3f870*/  STS.U16 [R0+0x2ec00], R20 ;  /* 0x02ec001400007388 */ /* 0x0001e20000000400 */
[----:B------:R-:W3:Y:S04]  /*3f880*/  LDL.LU R17, [R1+0x374] ;  /* 0x0003740001117983 */ /* 0x000ee80000300800 */
[----:B0-----:R-:W3:Y:S01]  /*3f890*/  LDL.LU R20, [R1+0x2f0] ;  /* 0x0002f00001147983 */ /* 0x001ee20000300800 */
        /* <DEDUP_REMOVED lines=23> */
[----:B--2---:R0:W-:Y:S04]  /*3fa10*/  STS.U16 [R0+0x2ed00], R5 ;  /* 0x02ed000500007388 */ /* 0x0041e80000000400 */
[----:B0-----:R-:W2:Y:S04]  /*3fa20*/  LDL.LU R5, [R1+0x364c] ;  /* 0x00364c0001057983 */ /* 0x001ea80000300800 */
[----:B--2---:R0:W-:Y:S04]  /*3fa30*/  STS.U16 [R0+0x2ee00], R5 ;  /* 0x02ee000500007388 */ /* 0x0041e80000000400 */
[----:B0-----:R-:W2:Y:S04]  /*3fa40*/  LDL.LU R5, [R1+0x3648] ;  /* 0x0036480001057983 */ /* 0x001ea80000300800 */
[----:B--2---:R0:W-:Y:S04]  /*3fa50*/  STS.U16 [R0+0x2ef00], R5 ;  /* 0x02ef000500007388 */ /* 0x0041e80000000400 */
[----:B0-----:R-:W2:Y:S04]  /*3fa60*/  LDL.LU R5, [R1+0x3644] ;  /* 0x0036440001057983 */ /* 0x001ea80000300800 */
[----:B--2---:R0:W-:Y:S01]  /*3fa70*/  STS.U16 [R0+0x30c00], R5 ;  /* 0x030c000500007388 */ /* 0x0041e20000000400 */
[----:B---3--:R1:W-:Y:S02]  /*3fa80*/  STS.U16 [R0+0x30d00], R4 ;  /* 0x030d000400007388 */ /* 0x0083e40000000400 */
[----:B----4-:R2:W-:Y:S02]  /*3fa90*/  STS.U16 [R0+0x30e00], R3 ;  /* 0x030e000300007388 */ /* 0x0105e40000000400 */
[----:B------:R3:W-:Y:S01]  /*3faa0*/  STS.U16 [R0+0x30f00], R17 ;  /* 0x030f001100007388 */ /* 0x0007e20000000400 */
[----:B------:R3:W-:Y:S04]  /*3fab0*/  STS.U16 [R0+0x32c00], R20 ;  /* 0x032c001400007388 */ /* 0x0007e80000000400 */
[----:B0-----:R-:W4:Y:S01]  /*3fac0*/  LDL.LU R5, [R1+0x3640] ;  /* 0x0036400001057983 */ /* 0x001f220000300800 */
[----:B-1----:R-:W4:Y:S02]  /*3fad0*/  LDL.LU R4, [R1+0x363c] ;  /* 0x00363c0001047983 */ /* 0x002f240000300800 */
[----:B--2---:R-:W2:Y:S02]  /*3fae0*/  LDL.LU R3, [R1+0x3638] ;  /* 0x0036380001037983 */ /* 0x004ea40000300800 */
[----:B---3--:R-:W3:Y:S01]  /*3faf0*/  LDL.LU R17, [R1+0x3634] ;  /* 0x0036340001117983 */ /* 0x008ee20000300800 */
[----:B------:R-:W2:Y:S04]  /*3fb00*/  LDL.LU R20, [R1+0x3630] ;  /* 0x0036300001147983 */ /* 0x000ea80000300800 */
        /* <DEDUP_REMOVED lines=22> */
[----:B------:R-:W-:Y:S01]  /*3fc70*/  STS.U16 [R0+0x3cf00], R6 ;  /* 0x03cf000600007388 */ /* 0x000fe20000000400 */
[----:B--2---:R-:W-:Y:S04]  /*3fc80*/  STS.U16 [R0+0x3ec00], R20 ;  /* 0x03ec001400007388 */ /* 0x004fe80000000400 */
[----:B------:R-:W-:Y:S01]  /*3fc90*/  STL [R1+0x3554], R20 ;  /* 0x0035541401007387 */ /* 0x000fe20000100800 */
[----:B---3--:R-:W-:Y:S02]  /*3fca0*/  STS.U16 [R0+0x3ed00], R17 ;  /* 0x03ed001100007388 */ /* 0x008fe40000000400 */
[----:B------:R-:W-:Y:S02]  /*3fcb0*/  STL [R1+0x3558], R17 ;  /* 0x0035581101007387 */ /* 0x000fe40000100800 */
[----:B------:R0:W-:Y:S02]  /*3fcc0*/  STS.U16 [R0+0x3ee00], R3 ;  /* 0x03ee000300007388 */ /* 0x0001e40000000400 */
[----:B0-----:R-:W2:Y:S04]  /*3fcd0*/  LDL.LU R3, [R1+0x1108] ;  /* 0x0011080001037983 */ /* 0x001ea80000300800 */
[----:B--2---:R0:W-:Y:S04]  /*3fce0*/  STL [R1+0x3624], R3 ;  /* 0x0036240301007387 */ /* 0x0041e80000100800 */
[----:B0-----:R-:W2:Y:S04]  /*3fcf0*/  LDL.LU R3, [R1+0x1180] ;  /* 0x0011800001037983 */ /* 0x001ea80000300800 */
[----:B--2---:R0:W-:Y:S04]  /*3fd00*/  STL [R1+0x3628], R3 ;  /* 0x0036280301007387 */ /* 0x0041e80000100800 */
[----:B0-----:R-:W2:Y:S01]  /*3fd10*/  LDL.LU R3, [R1+0x1184] ;  /* 0x0011840001037983 */ /* 0x001ea20000300800 */
[----:B----4-:R-:W-:-:S03]  /*3fd20*/  IMAD.SHL.U32 R2, R5, 0x2, RZ ;  /* 0x0000000205027824 */ /* 0x010fc600078e00ff */
[----:B------:R-:W-:Y:S04]  /*3fd30*/  STS.U16 [R0+0x3ef00], R4 ;  /* 0x03ef000400007388 */ /* 0x000fe80000000400 */
        /* <DEDUP_REMOVED lines=196> */
[----:B0-----:R-:W2:Y:S01]  /*40980*/  LDL.LU R9, [R1+0x414] ;  /* 0x0004140001097983 */ /* 0x001ea20000300800 */
[----:B------:R-:W3:Y:S03]  /*40990*/  LDL.LU R29, [R1+0x370] ;  /* 0x00037000011d7983 */ /* 0x000ee60000300800 */
[----:B---3--:R0:W-:Y:S04]  /*409a0*/  STL [R1+0x3604], R29 ;  /* 0x0036041d01007387 */ /* 0x0081e80000100800 */
[----:B0-----:R-:W3:Y:S01]  /*409b0*/  LDL.LU R29, [R1+0x40c] ;  /* 0x00040c00011d7983 */ /* 0x001ee20000300800 */
[----:B------:R-:W-:Y:S02]  /*409c0*/  STS.U16 [R2+0x2d000], R8 ;  /* 0x02d0000802007388 */ /* 0x000fe40000000400 */
[----:B------:R-:W-:Y:S02]  /*409d0*/  STS.U16 [R2+0x2d100], R7 ;  /* 0x02d1000702007388 */ /* 0x000fe40000000400 */
[----:B------:R-:W-:Y:S01]  /*409e0*/  STS.U16 [R2+0x2d200], R6 ;  /* 0x02d2000602007388 */ /* 0x000fe20000000400 */
[----:B------:R-:W-:Y:S04]  /*409f0*/  STS.U16 [R2+0x2d300], R5 ;  /* 0x02d3000502007388 */ /* 0x000fe80000000400 */
        /* <DEDUP_REMOVED lines=29> */
[----:B0-----:R-:W4:Y:S01]  /*40bd0*/  LDL.LU R0, [R1+0x38] ;  /* 0x0000380001007983 */ /* 0x001f220000300800 */
[----:B-1----:R-:W4:Y:S03]  /*40be0*/  LDL.LU R9, [R1+0x34] ;  /* 0x0000340001097983 */ /* 0x002f260000300800 */
        /* <DEDUP_REMOVED lines=8> */
[----:B------:R4:W-:Y:S04]  /*40c70*/  STS.U16 [R2+0x33000], R5 ;  /* 0x0330000502007388 */ /* 0x0009e80000000400 */
[----:B0-----:R-:W2:Y:S01]  /*40c80*/  LDL.LU R29, [R1+0x3600] ;  /* 0x00360000011d7983 */ /* 0x001ea20000300800 */
[----:B-1----:R-:W2:Y:S02]  /*40c90*/  LDL.LU R8, [R1+0x35fc] ;  /* 0x0035fc0001087983 */ /* 0x002ea40000300800 */
[----:B---3--:R-:W3:Y:S02]  /*40ca0*/  LDL.LU R7, [R1+0x35f8] ;  /* 0x0035f80001077983 */ /* 0x008ee40000300800 */
[----:B----4-:R-:W4:Y:S01]  /*40cb0*/  LDL.LU R6, [R1+0x35f4] ;  /* 0x0035f40001067983 */ /* 0x010f220000300800 */
        /* <DEDUP_REMOVED lines=26> */
[----:B----4-:R-:W-:Y:S02]  /*40e60*/  STS.U16 [R2+0x3f100], R6 ;  /* 0x03f1000602007388 */ /* 0x010fe40000000400 */
[----:B------:R0:W-:Y:S02]  /*40e70*/  STL [R1+0x3564], R6 ;  /* 0x0035640601007387 */ /* 0x0001e40000100800 */
[----:B0-----:R-:W2:Y:S04]  /*40e80*/  LDL.LU R6, [R1+0x116c] ;  /* 0x00116c0001067983 */ /* 0x001ea80000300800 */
[----:B------:R-:W0:Y:S04]  /*40e90*/  S2R R0, SR_TID.X ;  /* 0x0000000000007919 */ /* 0x000e280000002100 */
[----:B--2---:R1:W-:Y:S04]  /*40ea0*/  STL [R1+0x35e8], R6 ;  /* 0x0035e80601007387 */ /* 0x0043e80000100800 */
[----:B-1----:R-:W2:Y:S01]  /*40eb0*/  LDL.LU R6, [R1+0x1178] ;  /* 0x0011780001067983 */ /* 0x002ea20000300800 */
[----:B---3--:R-:W-:Y:S01]  /*40ec0*/  STS.U16 [R2+0x3f200], R7 ;  /* 0x03f2000702007388 */ /* 0x008fe20000000400 */
[----:B0-----:R-:W-:-:S05]  /*40ed0*/  LOP3.LUT R0, R0, 0x7f, RZ, 0xc0, !PT ;  /* 0x0000007f00007812 */ /* 0x001fca00078ec0ff */
[----:B------:R-:W-:Y:S01]  /*40ee0*/  IMAD.SHL.U32 R13, R0, 0x2, RZ ;  /* 0x00000002000d7824 */ /* 0x000fe200078e00ff */
[----:B--2---:R0:W-:Y:S01]  /*40ef0*/  STL [R1+0x35ec], R6 ;  /* 0x0035ec0601007387 */ /* 0x0041e20000100800 */
[----:B------:R-:W2:Y:S02]  /*40f00*/  LDL.LU R5, [R1+0x10f8] ;  /* 0x0010f80001057983 */ /* 0x000ea40000300800 */
[----:B------:R-:W3:Y:S02]  /*40f10*/  LDL.LU R4, [R1+0x10f4] ;  /* 0x0010f40001047983 */ /* 0x000ee40000300800 */
[----:B------:R-:W4:Y:S01]  /*40f20*/  LDL.LU R3, [R1+0x10f0] ;  /* 0x0010f00001037983 */ /* 0x000f220000300800 */
        /* <DEDUP_REMOVED lines=8> */
[----:B------:R-:W2:Y:S01]  /*40fb0*/  LDL.LU R27, [R1+0xfec] ;  /* 0x000fec00011b7983 */ /* 0x000ea20000300800 */
[----:B0-----:R-:W-:Y:S01]  /*40fc0*/  LOP3.LUT R6, R29, 0x7f, RZ, 0xc0, !PT ;  /* 0x0000007f1d067812 */ /* 0x001fe200078ec0ff */
[----:B------:R-:W2:Y:S02]  /*40fd0*/  LDL.LU R28, [R1+0xf78] ;  /* 0x000f7800011c7983 */ /* 0x000ea40000300800 */
[----:B------:R-:W2:Y:S01]  /*40fe0*/  LDL.LU R14, [R1+0xf74] ;  /* 0x000f7400010e7983 */ /* 0x000ea20000300800 */
[----:B------:R-:W2:Y:S01]  /*40ff0*/  LDL.LU R2, [R1+0xf70] ;  /* 0x000f700001027983 */ /* 0x000ea20000300800 */
[----:B------:R-:W2:Y:S02]  /*41000*/  LDL.LU R15, [R1+0xf6c] ;  /* 0x000f6c00010f7983 */ /* 0x000ea40000300800 */
[----:B------:R-:W2:Y:S02]  /*41010*/  LDL.LU R19, [R1+0xef8] ;  /* 0x000ef80001137983 */ /* 0x000ea40000300800 */
[----:B------:R-:W-:Y:S01]  /*41020*/  IMAD.SHL.U32 R6, R6, 0x2, RZ ;  /* 0x0000000206067824 */ /* 0x000fe200078e00ff */
[----:B------:R-:W2:Y:S01]  /*41030*/  LDL.LU R18, [R1+0xef4] ;  /* 0x000ef40001127983 */ /* 0x000ea20000300800 */
[----:B------:R-:W2:Y:S02]  /*41040*/  LDL.LU R16, [R1+0xef0] ;  /* 0x000ef00001107983 */ /* 0x000ea40000300800 */
[----:B------:R-:W2:Y:S02]  /*41050*/  LDL.LU R12, [R1+0xeec] ;  /* 0x000eec00010c7983 */ /* 0x000ea40000300800 */
[----:B------:R-:W2:Y:S01]  /*41060*/  LDL.LU R11, [R1+0xe78] ;  /* 0x000e7800010b7983 */ /* 0x000ea20000300800 */
[----:B------:R-:W2:Y:S01]  /*41070*/  LDL.LU R10, [R1+0xe74] ;  /* 0x000e7400010a7983 */ /* 0x000ea20000300800 */
[----:B------:R-:W-:Y:S01]  /*41080*/  LOP3.LUT R6, R6, 0x40, RZ, 0x3c, !PT ;  /* 0x0000004006067812 */ /* 0x000fe200078e3cff */
[----:B------:R-:W2:Y:S02]  /*41090*/  LDL.LU R9, [R1+0xe70] ;  /* 0x000e700001097983 */ /* 0x000ea40000300800 */
[----:B------:R-:W2:Y:S01]  /*410a0*/  LDL.LU R0, [R1+0xe6c] ;  /* 0x000e6c0001007983 */ /* 0x000ea20000300800 */
[----:B------:R-:W2:Y:S01]  /*410b0*/  LDL.LU R29, [R1+0xdf8] ;  /* 0x000df800011d7983 */ /* 0x000ea20000300800 */
[----:B------:R0:W-:Y:S03]  /*410c0*/  STL [R1+0x3568], R7 ;  /* 0x0035680701007387 */ /* 0x0001e60000100800 */
[----:B------:R1:W-:Y:S04]  /*410d0*/  STS.U16 [R6+0x3f300], R8 ;  /* 0x03f3000806007388 */ /* 0x0003e80000000400 */
[----:B0-----:R-:W2:Y:S01]  /*410e0*/  LDL.LU R7, [R1+0x1170] ;  /* 0x0011700001077983 */ /* 0x001ea20000300800 */
[----:B-1----:R-:W2:Y:S02]  /*410f0*/  LDL.LU R6, [R1+0x35ec] ;  /* 0x0035ec0001067983 */ /* 0x002ea40000300800 */
[----:B------:R0:W-:Y:S02]  /*41100*/  STL [R1+0x356c], R8 ;  /* 0x00356c0801007387 */ /* 0x0001e40000100800 */
[----:B0-----:R-:W3:Y:S01]  /*41110*/  LDL.LU R8, [R1+0x1174] ;  /* 0x0011740001087983 */ /* 0x001ee20000300800 */
[----:B------:R-:W-:-:S05]  /*41120*/  LOP3.LUT R13, R13, 0x50, RZ, 0x3c, !PT ;  /* 0x000000500d0d7812 */ /* 0x000fca00078e3cff */
[----:B--2---:R0:W-:Y:S04]  /*41130*/  STS.U16 [R13+0x1400], R6 ;  /* 0x001400060d007388 */ /* 0x0041e80000000400 */
[----:B0-----:R-:W2:Y:S04]  /*41140*/  LDL.LU R6, [R1+0x35e8] ;  /* 0x0035e80001067983 */ /* 0x001ea80000300800 */
[----:B---3--:R0:W-:Y:S04]  /*41150*/  STS.U16 [R13+0x1500], R8 ;  /* 0x001500080d007388 */ /* 0x0081e80000000400 */
[----:B0-----:R-:W3:Y:S04]  /*41160*/  LDL.LU R8, [R1+0xd78] ;  /* 0x000d780001087983 */ /* 0x001ee80000300800 */
[----:B---3--:R0:W-:Y:S04]  /*41170*/  STL [R1+0x35dc], R8 ;  /* 0x0035dc0801007387 */ /* 0x0081e80000100800 */
[----:B0-----:R-:W3:Y:S04]  /*41180*/  LDL.LU R8, [R1+0xdec] ;  /* 0x000dec0001087983 */ /* 0x001ee80000300800 */
[----:B---3--:R0:W-:Y:S04]  /*41190*/  STL [R1+0x35e0], R8 ;  /* 0x0035e00801007387 */ /* 0x0081e80000100800 */
[----:B0-----:R-:W3:Y:S01]  /*411a0*/  LDL.LU R8, [R1+0xdf0] ;  /* 0x000df00001087983 */ /* 0x001ee20000300800 */
[----:B------:R-:W-:Y:S02]  /*411b0*/  STS.U16 [R13+0x1600], R7 ;  /* 0x001600070d007388 */ /* 0x000fe40000000400 */
[----:B--2---:R-:W-:Y:S02]  /*411c0*/  STS.U16 [R13+0x1700], R6 ;  /* 0x001700060d007388 */ /* 0x004fe40000000400 */
        /* <DEDUP_REMOVED lines=144> */
[----:B------:R0:W-:Y:S04]  /*41ad0*/  STS.U16 [R13+0x27700], R14 ;  /* 0x0277000e0d007388 */ /* 0x0001e80000000400 */
        /* <DEDUP_REMOVED lines=55> */
[----:B------:R3:W-:Y:S01]  /*41e50*/  STS.U16 [R13+0x31600], R11 ;  /* 0x0316000b0d007388 */ /* 0x0007e20000000400 */
[----:B------:R3:W-:Y:S03]  /*41e60*/  STS.U16 [R13+0x31700], R10 ;  /* 0x0317000a0d007388 */ /* 0x0007e60000000400 */
[----:B0-----:R-:W4:Y:S01]  /*41e70*/  LDL.LU R14, [R1+0x35c0] ;  /* 0x0035c000010e7983 */ /* 0x001f220000300800 */
[----:B-1----:R-:W4:Y:S02]  /*41e80*/  LDL.LU R19, [R1+0x35bc] ;  /* 0x0035bc0001137983 */ /* 0x002f240000300800 */
[----:B--2---:R-:W2:Y:S02]  /*41e90*/  LDL.LU R18, [R1+0x35b8] ;  /* 0x0035b80001127983 */ /* 0x004ea40000300800 */
[----:B---3--:R-:W3:Y:S01]  /*41ea0*/  LDL.LU R12, [R1+0x35b4] ;  /* 0x0035b400010c7983 */ /* 0x008ee20000300800 */
[----:B------:R-:W2:Y:S01]  /*41eb0*/  LDL.LU R11, [R1+0x35b0] ;  /* 0x0035b000010b7983 */ /* 0x000ea20000300800 */
[----:B------:R-:W2:Y:S03]  /*41ec0*/  LDL.LU R10, [R1+0x35ac] ;  /* 0x0035ac00010a7983 */ /* 0x000ea60000300800 */
[----:B------:R0:W-:Y:S01]  /*41ed0*/  STS.U16 [R13+0x33400], R9 ;  /* 0x033400090d007388 */ /* 0x0001e20000000400 */
[----:B------:R1:W-:Y:S02]  /*41ee0*/  STS.U16 [R13+0x33500], R0 ;  /* 0x033500000d007388 */ /* 0x0003e40000000400 */
[----:B------:R1:W-:Y:S01]  /*41ef0*/  STS.U16 [R13+0x33600], R29 ;  /* 0x0336001d0d007388 */ /* 0x0003e20000000400 */
[----:B0-----:R-:W2:Y:S01]  /*41f00*/  LDL.LU R9, [R1+0x35a8] ;  /* 0x0035a80001097983 */ /* 0x001ea20000300800 */
[----:B-1----:R-:W2:Y:S02]  /*41f10*/  LDL.LU R0, [R1+0x35a4] ;  /* 0x0035a40001007983 */ /* 0x002ea40000300800 */
[----:B------:R-:W2:Y:S02]  /*41f20*/  LDL.LU R29, [R1+0x35a0] ;  /* 0x0035a000011d7983 */ /* 0x000ea40000300800 */
[----:B------:R0:W-:Y:S01]  /*41f30*/  STS.U16 [R13+0x33700], R8 ;  /* 0x033700080d007388 */ /* 0x0001e20000000400 */
[----:B------:R1:W-:Y:S01]  /*41f40*/  STS.U16 [R13+0x35400], R7 ;  /* 0x035400070d007388 */ /* 0x0003e20000000400 */
[----:B------:R0:W-:Y:S02]  /*41f50*/  STS.U16 [R13+0x35500], R6 ;  /* 0x035500060d007388 */ /* 0x0001e40000000400 */
[----:B------:R0:W-:Y:S02]  /*41f60*/  STS.U16 [R13+0x35600], R5 ;  /* 0x035600050d007388 */ /* 0x0001e40000000400 */
[----:B------:R0:W-:Y:S01]  /*41f70*/  STS.U16 [R13+0x35700], R4 ;  /* 0x035700040d007388 */ /* 0x0001e20000000400 */
        /* <DEDUP_REMOVED lines=8> */
[----:B------:R-:W-:Y:S01]  /*42000*/  STS.U16 [R13+0x3b400], R26 ;  /* 0x03b4001a0d007388 */ /* 0x000fe20000000400 */
[----:B------:R-:W-:Y:S03]  /*42010*/  STS.U16 [R13+0x3b500], R27 ;  /* 0x03b5001b0d007388 */ /* 0x000fe60000000400 */
[----:B0-----:R-:W3:Y:S01]  /*42020*/  LDL.LU R8, [R1+0x115c] ;  /* 0x00115c0001087983 */ /* 0x001ee20000300800 */
[----:B------:R-:W-:Y:S02]  /*42030*/  STS.U16 [R13+0x3b600], R28 ;  /* 0x03b6001c0d007388 */ /* 0x000fe40000000400 */
[----:B-1----:R-:W3:Y:S02]  /*42040*/  LDL.LU R7, [R1+0x10e8] ;  /* 0x0010e80001077983 */ /* 0x002ee40000300800 */
[----:B------:R-:W-:Y:S01]  /*42050*/  STS.U16 [R13+0x3b700], R2 ;  /* 0x03b700020d007388 */ /* 0x000fe20000000400 */
[----:B------:R-:W3:Y:S04]  /*42060*/  LDL.LU R6, [R1+0x10e4] ;  /* 0x0010e40001067983 */ /* 0x000ee80000300800 */
[----:B------:R-:W-:Y:S01]  /*42070*/  STS.U16 [R13+0x3d400], R15 ;  /* 0x03d4000f0d007388 */ /* 0x000fe20000000400 */
[----:B------:R-:W3:Y:S02]  /*42080*/  LDL.LU R5, [R1+0x10e0] ;  /* 0x0010e00001057983 */ /* 0x000ee40000300800 */
[----:B------:R-:W-:Y:S02]  /*42090*/  STS.U16 [R13+0x3d500], R16 ;  /* 0x03d500100d007388 */ /* 0x000fe40000000400 */
[----:B------:R-:W3:Y:S01]  /*420a0*/  LDL.LU R4, [R1+0x10dc] ;  /* 0x0010dc0001047983 */ /* 0x000ee20000300800 */
[----:B------:R-:W3:Y:S01]  /*420b0*/  LDL.LU R24, [R1+0x1068] ;  /* 0x0010680001187983 */ /* 0x000ee20000300800 */
[----:B------:R-:W3:Y:S03]  /*420c0*/  LDL.LU R25, [R1+0x1064] ;  /* 0x0010640001197983 */ /* 0x000ee60000300800 */
[----:B--2---:R-:W-:Y:S01]  /*420d0*/  STS.U16 [R13+0x3d600], R29 ;  /* 0x03d6001d0d007388 */ /* 0x004fe20000000400 */
[----:B------:R0:W-:Y:S03]  /*420e0*/  STS.U16 [R13+0x3d700], R0 ;  /* 0x03d700000d007388 */ /* 0x0001e60000000400 */
        /* <DEDUP_REMOVED lines=13> */
[----:B------:R-:W-:Y:S01]  /*421c0*/  STS.U16 [R13+0x3f400], R9 ;  /* 0x03f400090d007388 */ /* 0x000fe20000000400 */
[----:B------:R0:W-:Y:S02]  /*421d0*/  STL [R1+0x3570], R9 ;  /* 0x0035700901007387 */ /* 0x0001e40000100800 */
[----:B------:R-:W-:Y:S02]  /*421e0*/  STS.U16 [R13+0x3f500], R10 ;  /* 0x03f5000a0d007388 */ /* 0x000fe40000000400 */
[----:B------:R-:W-:Y:S01]  /*421f0*/  STS.U16 [R13+0x3f600], R11 ;  /* 0x03f6000b0d007388 */ /* 0x000fe20000000400 */
[----:B0-----:R-:W2:Y:S01]  /*42200*/  LDL.LU R9, [R1+0x1160] ;  /* 0x0011600001097983 */ /* 0x001ea20000300800 */
[----:B------:R0:W-:Y:S03]  /*42210*/  STL [R1+0x3574], R10 ;  /* 0x0035740a01007387 */ /* 0x0001e60000100800 */
[----:B0-----:R-:W2:Y:S01]  /*42220*/  LDL.LU R10, [R1+0x1164] ;  /* 0x00116400010a7983 */ /* 0x001ea20000300800 */
[----:B------:R0:W-:Y:S03]  /*42230*/  STL [R1+0x3578], R11 ;  /* 0x0035780b01007387 */ /* 0x0001e60000100800 */
[----:B0-----:R-:W2:Y:S01]  /*42240*/  LDL.LU R11, [R1+0x1168] ;  /* 0x00116800010b7983 */ /* 0x001ea20000300800 */
[----:B----4-:R-:W-:-:S03]  /*42250*/  IMAD.SHL.U32 R2, R14, 0x2, RZ ;  /* 0x000000020e027824 */ /* 0x010fc600078e00ff */
[----:B---3--:R0:W-:Y:S02]  /*42260*/  STS.U16 [R13+0x3f700], R12 ;  /* 0x03f7000c0d007388 */ /* 0x0081e40000000400 */
[----:B------:R-:W-:Y:S02]  /*42270*/  LOP3.LUT R2, R2, 0x60, RZ, 0x3c, !PT ;  /* 0x0000006002027812 */ /* 0x000fe400078e3cff */
[----:B0-----:R-:W3:Y:S01]  /*42280*/  LDL.LU R13, [R1+0xedc] ;  /* 0x000edc00010d7983 */ /* 0x001ee20000300800 */
[----:B------:R-:W-:Y:S03]  /*42290*/  STL [R1+0x357c], R12 ;  /* 0x00357c0c01007387 */ /* 0x000fe60000100800 */
[----:B--2---:R-:W-:Y:S01]  /*422a0*/  STS.U16 [R2+0x1800], R11 ;  /* 0x0018000b02007388 */ /* 0x004fe20000000400 */
        /* <DEDUP_REMOVED lines=12> */
[----:B------:R-:W4:Y:S02]  /*42370*/  LDL.LU R24, [R1+0xe64] ;  /* 0x000e640001187983 */ /* 0x000f240000300800 */
[----:B------:R-:W4:Y:S01]  /*42380*/  LDL.LU R25, [R1+0xe60] ;  /* 0x000e600001197983 */ /* 0x000f220000300800 */
[----:B------:R0:W-:Y:S01]  /*42390*/  STS.U16 [R2+0x7800], R29 ;  /* 0x0078001d02007388 */ /* 0x0001e20000000400 */
[----:B-1----:R-:W4:Y:S03]  /*423a0*/  LDL.LU R26, [R1+0xe5c] ;  /* 0x000e5c00011a7983 */ /* 0x002f260000300800 */
[----:B0-----:R-:W4:Y:S01]  /*423b0*/  LDL.LU R29, [R1+0xde8] ;  /* 0x000de800011d7983 */ /* 0x001f220000300800 */
[----:B------:R-:W-:Y:S02]  /*423c0*/  STS.U16 [R2+0x7900], R3 ;  /* 0x0079000302007388 */ /* 0x000fe40000000400 */
[----:B------:R-:W-:Y:S02]  /*423d0*/  STS.U16 [R2+0x7a00], R17 ;  /* 0x007a001102007388 */ /* 0x000fe40000000400 */
[----:B------:R-:W-:Y:S01]  /*423e0*/  STS.U16 [R2+0x7b00], R20 ;  /* 0x007b001402007388 */ /* 0x000fe20000000400 */
[----:B------:R-:W-:Y:S01]  /*423f0*/  STS.U16 [R2+0x9800], R21 ;  /* 0x0098001502007388 */ /* 0x000fe20000000400 */
[----:B------:R-:W-:Y:S02]  /*42400*/  STS.U16 [R2+0x9900], R22 ;  /* 0x0099001602007388 */ /* 0x000fe40000000400 */
[----:B------:R-:W-:Y:S02]  /*42410*/  STS.U16 [R2+0x9a00], R23 ;  /* 0x009a001702007388 */ /* 0x000fe40000000400 */
[----:B------:R0:W-:Y:S01]  /*42420*/  STS.U16 [R2+0x9b00], R27 ;  /* 0x009b001b02007388 */ /* 0x0001e20000000400 */
[----:B------:R1:W-:Y:S04]  /*42430*/  STS.U16 [R2+0xb800], R28 ;  /* 0x00b8001c02007388 */ /* 0x0003e80000000400 */
[----:B0-----:R-:W4:Y:S01]  /*42440*/  LDL.LU R27, [R1+0xde4] ;  /* 0x000de400011b7983 */ /* 0x001f220000300800 */
        /* <DEDUP_REMOVED lines=9> */
[----:B------:R0:W-:Y:S01]  /*424e0*/  STS.U16 [R2+0xb900], R15 ;  /* 0x00b9000f02007388 */ /* 0x0001e20000000400 */
[----:B-1----:R-:W4:Y:S02]  /*424f0*/  LDL.LU R28, [R1+0xcdc] ;  /* 0x000cdc00011c7983 */ /* 0x002f240000300800 */
[----:B------:R1:W-:Y:S02]  /*42500*/  STS.U16 [R2+0xba00], R16 ;  /* 0x00ba001002007388 */ /* 0x0003e40000000400 */
[----:B---3--:R3:W-:Y:S01]  /*42510*/  STS.U16 [R2+0xbb00], R13 ;  /* 0x00bb000d02007388 */ /* 0x0087e20000000400 */
[----:B0-----:R-:W4:Y:S01]  /*42520*/  LDL.LU R15, [R1+0xc68] ;  /* 0x000c6800010f7983 */ /* 0x001f220000300800 */
[----:B-1----:R-:W4:Y:S02]  /*42530*/  LDL.LU R16, [R1+0xc64] ;  /* 0x000c640001107983 */ /* 0x002f240000300800 */
[----:B---3--:R-:W3:Y:S01]  /*42540*/  LDL.LU R13, [R1+0xc60] ;  /* 0x000c6000010d7983 */ /* 0x008ee20000300800 */
[----:B--2---:R0:W-:Y:S01]  /*42550*/  STS.U16 [R2+0xd800], R0 ;  /* 0x00d8000002007388 */ /* 0x0041e20000000400 */
[----:B----4-:R1:W-:Y:S03]  /*42560*/  STS.U16 [R2+0xd900], R24 ;  /* 0x00d9001802007388 */ /* 0x0103e60000000400 */
[----:B------:R2:W-:Y:S04]  /*42570*/  STS.U16 [R2+0xda00], R25 ;  /* 0x00da001902007388 */ /* 0x0005e80000000400 */
[----:B0-----:R-:W4:Y:S01]  /*42580*/  LDL.LU R0, [R1+0xc5c] ;  /* 0x000c5c0001007983 */ /* 0x001f220000300800 */
[----:B------:R-:W4:Y:S02]  /*42590*/  LDL.LU R3, [R1+0xbe8] ;  /* 0x000be80001037983 */ /* 0x000f240000300800 */
[----:B------:R-:W4:Y:S02]  /*425a0*/  LDL.LU R17, [R1+0xbe4] ;  /* 0x000be40001117983 */ /* 0x000f240000300800 */
[----:B------:R-:W4:Y:S01]  /*425b0*/  LDL.LU R20, [R1+0xbe0] ;  /* 0x000be00001147983 */ /* 0x000f220000300800 */
[----:B------:R-:W4:Y:S01]  /*425c0*/  LDL.LU R21, [R1+0xbdc] ;  /* 0x000bdc0001157983 */ /* 0x000f220000300800 */
[----:B------:R-:W4:Y:S02]  /*425d0*/  LDL.LU R22, [R1+0xb68] ;  /* 0x000b680001167983 */ /* 0x000f240000300800 */
[----:B------:R-:W4:Y:S01]  /*425e0*/  LDL.LU R23, [R1+0xb64] ;  /* 0x000b640001177983 */ /* 0x000f220000300800 */
[----:B-1----:R-:W4:Y:S04]  /*425f0*/  LDL.LU R24, [R1+0xb60] ;  /* 0x000b600001187983 */ /* 0x002f280000300800 */
[----:B------:R0:W-:Y:S04]  /*42600*/  STS.U16 [R2+0xdb00], R26 ;  /* 0x00db001a02007388 */ /* 0x0001e80000000400 */
[----:B--2---:R-:W2:Y:S01]  /*42610*/  LDL.LU R25, [R1+0xb5c] ;  /* 0x000b5c0001197983 */ /* 0x004ea20000300800 */
[----:B------:R1:W-:Y:S03]  /*42620*/  STS.U16 [R2+0xf800], R29 ;  /* 0x00f8001d02007388 */ /* 0x0003e60000000400 */
[----:B0-----:R-:W2:Y:S01]  /*42630*/  LDL.LU R26, [R1+0xae8] ;  /* 0x000ae800011a7983 */ /* 0x001ea20000300800 */
[----:B-1----:R-:W2:Y:S03]  /*42640*/  LDL.LU R29, [R1+0xae4] ;  /* 0x000ae400011d7983 */ /* 0x002ea60000300800 */
[----:B------:R0:W-:Y:S01]  /*42650*/  STS.U16 [R2+0xf900], R27 ;  /* 0x00f9001b02007388 */ /* 0x0001e20000000400 */
        /* <DEDUP_REMOVED lines=10> */
[----:B0-----:R-:W2:Y:S04]  /*42700*/  LDL.LU R27, [R1+0xae0] ;  /* 0x000ae000011b7983 */ /* 0x001ea80000300800 */
[----:B------:R0:W-:Y:S01]  /*42710*/  STS.U16 [R2+0x15800], R15 ;  /* 0x0158000f02007388 */ /* 0x0001e20000000400 */
[----:B------:R1:W-:Y:S02]  /*42720*/  STS.U16 [R2+0x15900], R16 ;  /* 0x0159001002007388 */ /* 0x0003e40000000400 */
[----:B---3--:R3:W-:Y:S01]  /*42730*/  STS.U16 [R2+0x15a00], R13 ;  /* 0x015a000d02007388 */ /* 0x0087e20000000400 */
[----:B0-----:R-:W2:Y:S01]  /*42740*/  LDL.LU R15, [R1+0xadc] ;  /* 0x000adc00010f7983 */ /* 0x001ea20000300800 */
[----:B------:R-:W2:Y:S02]  /*42750*/  LDL.LU R28, [R1+0xa68] ;  /* 0x000a6800011c7983 */ /* 0x000ea40000300800 */
[----:B-1----:R-:W2:Y:S02]  /*42760*/  LDL.LU R16, [R1+0xa64] ;  /* 0x000a640001107983 */ /* 0x002ea40000300800 */
[----:B---3--:R-:W3:Y:S01]  /*42770*/  LDL.LU R13, [R1+0xa60] ;  /* 0x000a6000010d7983 */ /* 0x008ee20000300800 */
[----:B----4-:R0:W-:Y:S01]  /*42780*/  STS.U16 [R2+0x15b00], R0 ;  /* 0x015b000002007388 */ /* 0x0101e20000000400 */
[----:B------:R-:W-:Y:S02]  /*42790*/  STS.U16 [R2+0x17800], R3 ;  /* 0x0178000302007388 */ /* 0x000fe40000000400 */
[----:B------:R-:W-:Y:S02]  /*427a0*/  STS.U16 [R2+0x17900], R17 ;  /* 0x0179001102007388 */ /* 0x000fe40000000400 */
[----:B------:R-:W-:Y:S01]  /*427b0*/  STS.U16 [R2+0x17a00], R20 ;  /* 0x017a001402007388 */ /* 0x000fe20000000400 */
[----:B------:R-:W-:Y:S01]  /*427c0*/  STS.U16 [R2+0x17b00], R21 ;  /* 0x017b001502007388 */ /* 0x000fe20000000400 */
[----:B------:R-:W-:Y:S02]  /*427d0*/  STS.U16 [R2+0x19800], R22 ;  /* 0x0198001602007388 */ /* 0x000fe40000000400 */
[----:B------:R-:W-:Y:S02]  /*427e0*/  STS.U16 [R2+0x19900], R23 ;  /* 0x0199001702007388 */ /* 0x000fe40000000400 */
[----:B------:R-:W-:Y:S01]  /*427f0*/  STS.U16 [R2+0x19a00], R24 ;  /* 0x019a001802007388 */ /* 0x000fe20000000400 */
[----:B--2---:R-:W-:Y:S04]  /*42800*/  STS.U16 [R2+0x19b00], R25 ;  /* 0x019b001902007388 */ /* 0x004fe80000000400 */
[----:B0-----:R-:W2:Y:S04]  /*42810*/  LDL.LU R0, [R1+0xa5c] ;  /* 0x000a5c0001007983 */ /* 0x001ea80000300800 */
[----:B------:R-:W-:Y:S01]  /*42820*/  STS.U16 [R2+0x1b800], R26 ;  /* 0x01b8001a02007388 */ /* 0x000fe20000000400 */
[----:B------:R0:W-:Y:S03]  /*42830*/  STS.U16 [R2+0x1b900], R29 ;  /* 0x01b9001d02007388 */ /* 0x0001e60000000400 */
        /* <DEDUP_REMOVED lines=12> */
[----:B------:R0:W-:Y:S04]  /*42900*/  STS.U16 [R2+0x1ba00], R27 ;  /* 0x01ba001b02007388 */ /* 0x0001e80000000400 */
[----:B------:R-:W4:Y:S04]  /*42910*/  LDL.LU R26, [R1+0x868] ;  /* 0x00086800011a7983 */ /* 0x000f280000300800 */
[----:B------:R1:W-:Y:S04]  /*42920*/  STS.U16 [R2+0x1bb00], R15 ;  /* 0x01bb000f02007388 */ /* 0x0003e80000000400 */
[----:B0-----:R-:W4:Y:S01]  /*42930*/  LDL.LU R27, [R1+0x864] ;  /* 0x00086400011b7983 */ /* 0x001f220000300800 */
[----:B------:R0:W-:Y:S02]  /*42940*/  STS.U16 [R2+0x1d800], R28 ;  /* 0x01d8001c02007388 */ /* 0x0001e40000000400 */
[----:B------:R0:W-:Y:S01]  /*42950*/  STS.U16 [R2+0x1d900], R16 ;  /* 0x01d9001002007388 */ /* 0x0001e20000000400 */
[----:B-1----:R-:W4:Y:S01]  /*42960*/  LDL.LU R15, [R1+0x860] ;  /* 0x00086000010f7983 */ /* 0x002f220000300800 */
[----:B------:R-:W4:Y:S02]  /*42970*/  LDL.LU R3, [R1+0x85c] ;  /* 0x00085c0001037983 */ /* 0x000f240000300800 */
[----:B------:R-:W4:Y:S02]  /*42980*/  LDL.LU R17, [R1+0x7e8] ;  /* 0x0007e80001117983 */ /* 0x000f240000300800 */
[----:B------:R-:W4:Y:S01]  /*42990*/  LDL.LU R20, [R1+0x7e4] ;  /* 0x0007e40001147983 */ /* 0x000f220000300800 */
[----:B------:R-:W4:Y:S01]  /*429a0*/  LDL.LU R21, [R1+0x7e0] ;  /* 0x0007e00001157983 */ /* 0x000f220000300800 */
[----:B------:R-:W4:Y:S02]  /*429b0*/  LDL.LU R22, [R1+0x7dc] ;  /* 0x0007dc0001167983 */ /* 0x000f240000300800 */
[----:B------:R-:W4:Y:S01]  /*429c0*/  LDL.LU R23, [R1+0x768] ;  /* 0x0007680001177983 */ /* 0x000f220000300800 */
[----:B0-----:R-:W4:Y:S04]  /*429d0*/  LDL.LU R28, [R1+0x764] ;  /* 0x00076400011c7983 */ /* 0x001f280000300800 */
[----:B---3--:R0:W-:Y:S04]  /*429e0*/  STS.U16 [R2+0x1da00], R13 ;  /* 0x01da000d02007388 */ /* 0x0081e80000000400 */
[----:B------:R-:W3:Y:S04]  /*429f0*/  LDL.LU R16, [R1+0x760] ;  /* 0x0007600001107983 */ /* 0x000ee80000300800 */
[----:B0-----:R-:W3:Y:S04]  /*42a00*/  LDL.LU R13, [R1+0x75c] ;  /* 0x00075c00010d7983 */ /* 0x001ee80000300800 */
[----:B--2---:R0:W-:Y:S04]  /*42a10*/  STS.U16 [R2+0x1db00], R0 ;  /* 0x01db000002007388 */ /* 0x0041e80000000400 */
[----:B0-----:R-:W2:Y:S04]  /*42a20*/  LDL.LU R0, [R1+0x4f8] ;  /* 0x0004f80001007983 */ /* 0x001ea80000300800 */
[----:B----4-:R0:W-:Y:S04]  /*42a30*/  STS.U16 [R2+0x1f800], R29 ;  /* 0x01f8001d02007388 */ /* 0x0101e80000000400 */
[----:B0-----:R-:W4:Y:S01]  /*42a40*/  LDL.LU R29, [R1+0x4f4] ;  /* 0x0004f400011d7983 */ /* 0x001f220000300800 */
        /* <DEDUP_REMOVED lines=11> */
[----:B------:R1:W-:Y:S01]  /*42b00*/  STS.U16 [R2+0x25800], R26 ;  /* 0x0258001a02007388 */ /* 0x0003e20000000400 */
[----:B------:R1:W-:Y:S03]  /*42b10*/  STS.U16 [R2+0x25900], R27 ;  /* 0x0259001b02007388 */ /* 0x0003e60000000400 */
[----:B0-----:R-:W4:Y:S01]  /*42b20*/  LDL.LU R24, [R1+0x4f0] ;  /* 0x0004f00001187983 */ /* 0x001f220000300800 */
[----:B-1----:R-:W4:Y:S02]  /*42b30*/  LDL.LU R25, [R1+0x4ec] ;  /* 0x0004ec0001197983 */ /* 0x002f240000300800 */
[----:B------:R-:W4:Y:S01]  /*42b40*/  LDL.LU R26, [R1+0x478] ;  /* 0x00047800011a7983 */ /* 0x000f220000300800 */
[----:B------:R0:W-:Y:S01]  /*42b50*/  STS.U16 [R2+0x25a00], R15 ;  /* 0x025a000f02007388 */ /* 0x0001e20000000400 */
[----:B------:R-:W4:Y:S02]  /*42b60*/  LDL.LU R27, [R1+0x474] ;  /* 0x00047400011b7983 */ /* 0x000f240000300800 */
[----:B------:R-:W-:Y:S02]  /*42b70*/  STS.U16 [R2+0x25b00], R3 ;  /* 0x025b000302007388 */ /* 0x000fe40000000400 */
[----:B------:R-:W-:Y:S01]  /*42b80*/  STS.U16 [R2+0x27800], R17 ;  /* 0x0278001102007388 */ /* 0x000fe20000000400 */
[----:B------:R-:W-:Y:S01]  /*42b90*/  STS.U16 [R2+0x27900], R20 ;  /* 0x0279001402007388 */ /* 0x000fe20000000400 */
[----:B------:R-:W-:Y:S02]  /*42ba0*/  STS.U16 [R2+0x27a00], R21 ;  /* 0x027a001502007388 */ /* 0x000fe40000000400 */
[----:B------:R-:W-:Y:S01]  /*42bb0*/  STS.U16 [R2+0x27b00], R22 ;  /* 0x027b001602007388 */ /* 0x000fe20000000400 */
[----:B0-----:R-:W4:Y:S01]  /*42bc0*/  LDL.LU R15, [R1+0x470] ;  /* 0x00047000010f7983 */ /* 0x001f220000300800 */
[----:B------:R-:W-:Y:S02]  /*42bd0*/  STS.U16 [R2+0x29800], R23 ;  /* 0x0298001702007388 */ /* 0x000fe40000000400 */
[----:B------:R0:W-:Y:S02]  /*42be0*/  STS.U16 [R2+0x29900], R28 ;  /* 0x0299001c02007388 */ /* 0x0001e40000000400 */
[----:B---3--:R1:W-:Y:S01]  /*42bf0*/  STS.U16 [R2+0x29a00], R16 ;  /* 0x029a001002007388 */ /* 0x0083e20000000400 */
[----:B------:R3:W-:Y:S04]  /*42c00*/  STS.U16 [R2+0x29b00], R13 ;  /* 0x029b000d02007388 */ /* 0x0007e80000000400 */
[----:B0-----:R-:W4:Y:S01]  /*42c10*/  LDL.LU R28, [R1+0x46c] ;  /* 0x00046c00011c7983 */ /* 0x001f220000300800 */
[----:B-1----:R-:W4:Y:S03]  /*42c20*/  LDL.LU R16, [R1+0x3f8] ;  /* 0x0003f80001107983 */ /* 0x002f260000300800 */
[----:B---3--:R-:W3:Y:S04]  /*42c30*/  LDL.LU R13, [R1+0x3f4] ;  /* 0x0003f400010d7983 */ /* 0x008ee80000300800 */
[----:B--2---:R0:W-:Y:S04]  /*42c40*/  STS.U16 [R2+0x2b800], R0 ;  /* 0x02b8000002007388 */ /* 0x0041e80000000400 */
[----:B0-----:R-:W2:Y:S04]  /*42c50*/  LDL.LU R0, [R1+0x3f0] ;  /* 0x0003f00001007983 */ /* 0x001ea80000300800 */
[----:B----4-:R0:W-:Y:S04]  /*42c60*/  STS.U16 [R2+0x2b900], R29 ;  /* 0x02b9001d02007388 */ /* 0x0101e80000000400 */
        /* <DEDUP_REMOVED lines=15> */
[----:B------:R0:W-:Y:S01]  /*42d60*/  STS.U16 [R2+0x2ba00], R24 ;  /* 0x02ba001802007388 */ /* 0x0001e20000000400 */
[----:B------:R-:W4:Y:S02]  /*42d70*/  LDL.LU R23, [R1+0x178] ;  /* 0x0001780001177983 */ /* 0x000f240000300800 */
[----:B------:R1:W-:Y:S02]  /*42d80*/  STS.U16 [R2+0x2bb00], R25 ;  /* 0x02bb001902007388 */ /* 0x0003e40000000400 */
[----:B------:R1:W-:Y:S01]  /*42d90*/  STS.U16 [R2+0x2d800], R26 ;  /* 0x02d8001a02007388 */ /* 0x0003e20000000400 */
[----:B------:R1:W-:Y:S04]  /*42da0*/  STS.U16 [R2+0x2d900], R27 ;  /* 0x02d9001b02007388 */ /* 0x0003e80000000400 */
[----:B0-----:R-:W4:Y:S01]  /*42db0*/  LDL.LU R24, [R1+0x174] ;  /* 0x0001740001187983 */ /* 0x001f220000300800 */
[----:B-1----:R-:W4:Y:S03]  /*42dc0*/  LDL.LU R25, [R1+0x110] ;  /* 0x0001100001197983 */ /* 0x002f260000300800 */
[----:B------:R-:W4:Y:S04]  /*42dd0*/  LDL.LU R26, [R1+0x10c] ;  /* 0x00010c00011a7983 */ /* 0x000f280000300800 */
[----:B------:R0:W-:Y:S04]  /*42de0*/  STS.U16 [R2+0x2da00], R15 ;  /* 0x02da000f02007388 */ /* 0x0001e80000000400 */
[----:B------:R-:W4:Y:S04]  /*42df0*/  LDL.LU R27, [R1+0xfc] ;  /* 0x0000fc00011b7983 */ /* 0x000f280000300800 */
[----:B0-----:R-:W4:Y:S04]  /*42e00*/  LDL.LU R15, [R1+0xf4] ;  /* 0x0000f400010f7983 */ /* 0x001f280000300800 */
[----:B------:R0:W-:Y:S01]  /*42e10*/  STS.U16 [R2+0x2db00], R28 ;  /* 0x02db001c02007388 */ /* 0x0001e20000000400 */
[----:B------:R1:W-:Y:S02]  /*42e20*/  STS.U16 [R2+0x2f800], R16 ;  /* 0x02f8001002007388 */ /* 0x0003e40000000400 */
[----:B---3--:R3:W-:Y:S01]  /*42e30*/  STS.U16 [R2+0x2f900], R13 ;  /* 0x02f9000d02007388 */ /* 0x0087e20000000400 */
[----:B0-----:R-:W4:Y:S01]  /*42e40*/  LDL.LU R28, [R1+0x90] ;  /* 0x00009000011c7983 */ /* 0x001f220000300800 */
[----:B-1----:R-:W4:Y:S02]  /*42e50*/  LDL.LU R16, [R1+0x359c] ;  /* 0x00359c0001107983 */ /* 0x002f240000300800 */
[----:B---3--:R-:W3:Y:S01]  /*42e60*/  LDL.LU R13, [R1+0x3598] ;  /* 0x00359800010d7983 */ /* 0x008ee20000300800 */
        /* <DEDUP_REMOVED lines=12> */
[----:B------:R1:W-:Y:S02]  /*42f30*/  STS.U16 [R2+0x35800], R4 ;  /* 0x0358000402007388 */ /* 0x0003e40000000400 */
[----:B------:R1:W-:Y:S01]  /*42f40*/  STS.U16 [R2+0x35900], R3 ;  /* 0x0359000302007388 */ /* 0x0003e20000000400 */
[----:B0-----:R-:W2:Y:S01]  /*42f50*/  LDL.LU R7, [R1+0x88] ;  /* 0x0000880001077983 */ /* 0x001ea20000300800 */
[----:B-1----:R-:W3:Y:S02]  /*42f60*/  LDL.LU R6, [R1+0x20] ;  /* 0x0000200001067983 */ /* 0x002ee40000300800 */
[----:B------:R-:W3:Y:S01]  /*42f70*/  LDL.LU R5, [R1+0x1c] ;  /* 0x00001c0001057983 */ /* 0x000ee20000300800 */
[----:B------:R-:W-:Y:S04]  /*42f80*/  STS.U16 [R2+0x35a00], R17 ;  /* 0x035a001102007388 */ /* 0x000fe80000000400 */
[----:B------:R-:W3:Y:S04]  /*42f90*/  LDL.LU R4, [R1+0x18] ;  /* 0x0000180001047983 */ /* 0x000ee80000300800 */
[----:B------:R-:W-:Y:S01]  /*42fa0*/  STS.U16 [R2+0x35b00], R20 ;  /* 0x035b001402007388 */ /* 0x000fe20000000400 */
[----:B------:R-:W3:Y:S02]  /*42fb0*/  LDL.LU R3, [R1+0x14] ;  /* 0x0000140001037983 */ /* 0x000ee40000300800 */
[----:B------:R-:W-:Y:S02]  /*42fc0*/  STS.U16 [R2+0x37800], R21 ;  /* 0x0378001502007388 */ /* 0x000fe40000000400 */
[----:B------:R-:W-:Y:S01]  /*42fd0*/  STS.U16 [R2+0x37900], R22 ;  /* 0x0379001602007388 */ /* 0x000fe20000000400 */
[----:B------:R-:W-:Y:S01]  /*42fe0*/  STS.U16 [R2+0x37a00], R23 ;  /* 0x037a001702007388 */ /* 0x000fe20000000400 */
[----:B------:R-:W-:Y:S02]  /*42ff0*/  STS.U16 [R2+0x37b00], R24 ;  /* 0x037b001802007388 */ /* 0x000fe40000000400 */
[----:B------:R-:W-:Y:S02]  /*43000*/  STS.U16 [R2+0x39800], R25 ;  /* 0x0398001902007388 */ /* 0x000fe40000000400 */
[----:B------:R-:W-:Y:S01]  /*43010*/  STS.U16 [R2+0x39900], R26 ;  /* 0x0399001a02007388 */ /* 0x000fe20000000400 */
[----:B------:R-:W-:Y:S01]  /*43020*/  STS.U16 [R2+0x39a00], R27 ;  /* 0x039a001b02007388 */ /* 0x000fe20000000400 */
[----:B------:R0:W-:Y:S03]  /*43030*/  STS.U16 [R2+0x39b00], R15 ;  /* 0x039b000f02007388 */ /* 0x0001e60000000400 */
        /* <DEDUP_REMOVED lines=11> */
[----:B0-----:R-:W3:Y:S04]  /*430f0*/  LDL.LU R28, [R1+0x1050] ;  /* 0x00105000011c7983 */ /* 0x001ee80000300800 */
[----:B----4-:R0:W-:Y:S04]  /*43100*/  STS.U16 [R2+0x3b900], R29 ;  /* 0x03b9001d02007388 */ /* 0x0101e80000000400 */
[----:B0-----:R-:W4:Y:S04]  /*43110*/  LDL.LU R29, [R1+0x104c] ;  /* 0x00104c00011d7983 */ /* 0x001f280000300800 */
[----:B--2---:R-:W-:Y:S01]  /*43120*/  STS.U16 [R2+0x3ba00], R7 ;  /* 0x03ba000702007388 */ /* 0x004fe20000000400 */
[----:B------:R0:W-:Y:S02]  /*43130*/  STS.U16 [R2+0x3bb00], R0 ;  /* 0x03bb000002007388 */ /* 0x0001e40000000400 */
[----:B---3--:R-:W-:Y:S01]  /*43140*/  STS.U16 [R2+0x3d800], R6 ;  /* 0x03d8000602007388 */ /* 0x008fe20000000400 */
[----:B------:R-:W-:Y:S01]  /*43150*/  STS.U16 [R2+0x3d900], R5 ;  /* 0x03d9000502007388 */ /* 0x000fe20000000400 */
[----:B------:R-:W-:-:S03]  /*43160*/  IMAD.SHL.U32 R14, R14, 0x2, RZ ;  /* 0x000000020e0e7824 */ /* 0x000fc600078e00ff */
[----:B------:R-:W-:Y:S04]  /*43170*/  STS.U16 [R2+0x3da00], R4 ;  /* 0x03da000402007388 */ /* 0x000fe80000000400 */
[----:B0-----:R-:W2:Y:S01]  /*43180*/  LDL.LU R0, [R1+0xfd8] ;  /* 0x000fd80001007983 */ /* 0x001ea20000300800 */
[----:B------:R-:W-:Y:S02]  /*43190*/  STS.U16 [R2+0x3db00], R3 ;  /* 0x03db000302007388 */ /* 0x000fe40000000400 */
[----:B------:R-:W-:Y:S02]  /*431a0*/  STS.U16 [R2+0x3f800], R13 ;  /* 0x03f8000d02007388 */ /* 0x000fe40000000400 */
[----:B------:R-:W-:Y:S01]  /*431b0*/  STL [R1+0x3580], R13 ;  /* 0x0035800d01007387 */ /* 0x000fe20000100800 */
[----:B------:R-:W-:Y:S04]  /*431c0*/  STS.U16 [R2+0x3f900], R16 ;  /* 0x03f9001002007388 */ /* 0x000fe80000000400 */
[----:B------:R-:W-:Y:S01]  /*431d0*/  STL [R1+0x3584], R16 ;  /* 0x0035841001007387 */ /* 0x000fe20000100800 */
[----:B------:R-:W-:Y:S01]  /*431e0*/  LOP3.LUT R14, R14, 0x70, RZ, 0x3c, !PT ;  /* 0x000000700e0e7812 */ /* 0x000fe200078e3cff */
[----:B------:R-:W-:Y:S02]  /*431f0*/  STS.U16 [R2+0x3fa00], R18 ;  /* 0x03fa001202007388 */ /* 0x000fe40000000400 */
[----:B------:R-:W-:Y:S01]  /*43200*/  STL [R1+0x3588], R18 ;  /* 0x0035881201007387 */ /* 0x000fe20000100800 */
[----:B------:R0:W-:Y:S04]  /*43210*/  STS.U16 [R2+0x3fb00], R19 ;  /* 0x03fb001302007388 */ /* 0x0001e80000000400 */
[----:B------:R-:W-:Y:S04]  /*43220*/  STL [R1+0x358c], R19 ;  /* 0x00358c1301007387 */ /* 0x000fe80000100800 */
[----:B------:R1:W-:Y:S01]  /*43230*/  STS.U16 [R14+0x1c00], R15 ;  /* 0x001c000f0e007388 */ /* 0x0003e20000000400 */
[----:B------:R-:W-:Y:S03]  /*43240*/  STS.U16 [R14+0x1d00], R17 ;  /* 0x001d00110e007388 */ /* 0x000fe60000000400 */
[----:B0-----:R-:W3:Y:S04]  /*43250*/  LDL.LU R2, [R1+0xfd4] ;  /* 0x000fd40001027983 */ /* 0x001ee80000300800 */
        /* <DEDUP_REMOVED lines=8> */
[----:B-1----:R-:W3:Y:S01]  /*432e0*/  LDL.LU R15, [R1+0xfd0] ;  /* 0x000fd000010f7983 */ /* 0x002ee20000300800 */
[----:B------:R-:W3:Y:S03]  /*432f0*/  LDL.LU R19, [R1+0xfcc] ;  /* 0x000fcc0001137983 */ /* 0x000ee60000300800 */
[----:B------:R-:W-:Y:S04]  /*43300*/  STS.U16 [R14+0x5e00], R28 ;  /* 0x005e001c0e007388 */ /* 0x000fe80000000400 */
        /* <DEDUP_REMOVED lines=15> */
[----:B--2---:R0:W-:Y:S01]  /*43400*/  STS.U16 [R14+0x7c00], R0 ;  /* 0x007c00000e007388 */ /* 0x0041e20000000400 */
[----:B------:R-:W2:Y:S03]  /*43410*/  LDL.LU R28, [R1+0xdd0] ;  /* 0x000dd000011c7983 */ /* 0x000ea60000300800 */
        /* <DEDUP_REMOVED lines=9> */
[----:B---3--:R0:W-:Y:S01]  /*434b0*/  STS.U16 [R14+0x7d00], R2 ;  /* 0x007d00020e007388 */ /* 0x0081e20000000400 */
[----:B------:R-:W3:Y:S03]  /*434c0*/  LDL.LU R27, [R1+0xc58] ;  /* 0x000c5800011b7983 */ /* 0x000ee60000300800 */
[----:B0-----:R-:W3:Y:S01]  /*434d0*/  LDL.LU R2, [R1+0xc54] ;  /* 0x000c540001027983 */ /* 0x001ee20000300800 */
[----:B------:R0:W-:Y:S02]  /*434e0*/  STS.U16 [R14+0x7e00], R15 ;  /* 0x007e000f0e007388 */ /* 0x0001e40000000400 */
[----:B------:R-:W-:Y:S01]  /*434f0*/  STS.U16 [R14+0x7f00], R19 ;  /* 0x007f00130e007388 */ /* 0x000fe20000000400 */
[----:B0-----:R-:W3:Y:S04]  /*43500*/  LDL.LU R15, [R1+0xc50] ;  /* 0x000c5000010f7983 */ /* 0x001ee80000300800 */
        /* <DEDUP_REMOVED lines=15> */
[----:B--2---:R0:W-:Y:S01]  /*43600*/  STS.U16 [R14+0xfe00], R28 ;  /* 0x00fe001c0e007388 */ /* 0x0041e20000000400 */
[----:B------:R1:W-:Y:S03]  /*43610*/  STS.U16 [R14+0xff00], R0 ;  /* 0x00ff00000e007388 */ /* 0x0003e60000000400 */
[----:B------:R-:W-:Y:S01]  /*43620*/  STS.U16 [R14+0x11c00], R17 ;  /* 0x011c00110e007388 */ /* 0x000fe20000000400 */
[----:B------:R-:W-:Y:S02]  /*43630*/  STS.U16 [R14+0x11d00], R20 ;  /* 0x011d00140e007388 */ /* 0x000fe40000000400 */
[----:B------:R-:W-:Y:S02]  /*43640*/  STS.U16 [R14+0x11e00], R21 ;  /* 0x011e00150e007388 */ /* 0x000fe40000000400 */
[----:B------:R-:W-:Y:S01]  /*43650*/  STS.U16 [R14+0x11f00], R22 ;  /* 0x011f00160e007388 */ /* 0x000fe20000000400 */
[----:B0-----:R-:W2:Y:S01]  /*43660*/  LDL.LU R28, [R1+0xbd8] ;  /* 0x000bd800011c7983 */ /* 0x001ea20000300800 */
[----:B-1----:R-:W2:Y:S03]  /*43670*/  LDL.LU R0, [R1+0xbd4] ;  /* 0x000bd40001007983 */ /* 0x002ea60000300800 */
[----:B------:R-:W-:Y:S01]  /*43680*/  STS.U16 [R14+0x13c00], R23 ;  /* 0x013c00170e007388 */ /* 0x000fe20000000400 */
[----:B------:R-:W-:Y:S02]  /*43690*/  STS.U16 [R14+0x13d00], R24 ;  /* 0x013d00180e007388 */ /* 0x000fe40000000400 */
[----:B------:R-:W-:Y:S02]  /*436a0*/  STS.U16 [R14+0x13e00], R25 ;  /* 0x013e00190e007388 */ /* 0x000fe40000000400 */
[----:B------:R-:W-:Y:S01]  /*436b0*/  STS.U16 [R14+0x13f00], R26 ;  /* 0x013f001a0e007388 */ /* 0x000fe20000000400 */
[----:B---3--:R-:W-:Y:S01]  /*436c0*/  STS.U16 [R14+0x15c00], R27 ;  /* 0x015c001b0e007388 */ /* 0x008fe20000000400 */
[----:B------:R0:W-:Y:S03]  /*436d0*/  STS.U16 [R14+0x15d00], R2 ;  /* 0x015d00020e007388 */ /* 0x0001e60000000400 */
        /* <DEDUP_REMOVED lines=29> */
[----:B------:R1:W-:Y:S03]  /*438b0*/  STS.U16 [R14+0x17d00], R0 ;  /* 0x017d00000e007388 */ /* 0x0003e60000000400 */
[----:B0-----:R-:W2:Y:S01]  /*438c0*/  LDL.LU R28, [R1+0x858] ;  /* 0x00085800011c7983 */ /* 0x001ea20000300800 */
[----:B-1----:R-:W2:Y:S03]  /*438d0*/  LDL.LU R0, [R1+0x854] ;  /* 0x0008540001007983 */ /* 0x002ea60000300800 */
[----:B---3--:R-:W-:Y:S04]  /*438e0*/  STS.U16 [R14+0x17e00], R19 ;  /* 0x017e00130e007388 */ /* 0x008fe80000000400 */
        /* <DEDUP_REMOVED lines=8> */
[----:B0-----:R-:W3:Y:S04]  /*43970*/  LDL.LU R2, [R1+0x850] ;  /* 0x0008500001027983 */ /* 0x001ee80000300800 */
[----:B------:R-:W-:Y:S01]  /*43980*/  STS.U16 [R14+0x1bf00], R8 ;  /* 0x01bf00080e007388 */ /* 0x000fe20000000400 */
[----:B------:R-:W-:Y:S02]  /*43990*/  STS.U16 [R14+0x1dc00], R7 ;  /* 0x01dc00070e007388 */ /* 0x000fe40000000400 */
[----:B------:R-:W-:Y:S02]  /*439a0*/  STS.U16 [R14+0x1dd00], R6 ;  /* 0x01dd00060e007388 */ /* 0x000fe40000000400 */
[----:B------:R-:W-:Y:S01]  /*439b0*/  STS.U16 [R14+0x1de00], R5 ;  /* 0x01de00050e007388 */ /* 0x000fe20000000400 */
[----:B------:R-:W-:Y:S01]  /*439c0*/  STS.U16 [R14+0x1df00], R4 ;  /* 0x01df00040e007388 */ /* 0x000fe20000000400 */
[----:B------:R-:W-:Y:S03]  /*439d0*/  STS.U16 [R14+0x1fc00], R3 ;  /* 0x01fc00030e007388 */ /* 0x000fe60000000400 */
[----:B------:R0:W-:Y:S04]  /*439e0*/  STS.U16 [R14+0x1fd00], R15 ;  /* 0x01fd000f0e007388 */ /* 0x0001e80000000400 */
        /* <DEDUP_REMOVED lines=12> */
[----:B------:R-:W4:Y:S04]  /*43ab0*/  LDL.LU R19, [R1+0x7d4] ;  /* 0x0007d40001137983 */ /* 0x000f280000300800 */
        /* <DEDUP_REMOVED lines=15> */
[----:B------:R-:W2:Y:S03]  /*43bb0*/  LDL.LU R17, [R1+0x45c] ;  /* 0x00045c0001117983 */ /* 0x000ea60000300800 */
[----:B---3--:R0:W-:Y:S01]  /*43bc0*/  STS.U16 [R14+0x25e00], R2 ;  /* 0x025e00020e007388 */ /* 0x0081e20000000400 */
[----:B------:R-:W3:Y:S03]  /*43bd0*/  LDL.LU R3, [R1+0x3e8] ;  /* 0x0003e80001037983 */ /* 0x000ee60000300800 */
        /* <DEDUP_REMOVED lines=14> */
[----:B------:R0:W-:Y:S04]  /*43cc0*/  STS.U16 [R14+0x27d00], R19 ;  /* 0x027d00130e007388 */ /* 0x0001e80000000400 */
[----:B0-----:R-:W4:Y:S04]  /*43cd0*/  LDL.LU R19, [R1+0x358c] ;  /* 0x00358c0001137983 */ /* 0x001f280000300800 */
[----:B--2---:R0:W-:Y:S01]  /*43ce0*/  STS.U16 [R14+0x27e00], R0 ;  /* 0x027e00000e007388 */ /* 0x0041e20000000400 */
[----:B------:R1:W-:Y:S02]  /*43cf0*/  STS.U16 [R14+0x27f00], R18 ;  /* 0x027f00120e007388 */ /* 0x0003e40000000400 */
[----:B------:R2:W-:Y:S02]  /*43d00*/  STS.U16 [R14+0x29c00], R16 ;  /* 0x029c00100e007388 */ /* 0x0005e40000000400 */
[----:B------:R2:W-:Y:S01]  /*43d10*/  STS.U16 [R14+0x29d00], R13 ;  /* 0x029d000d0e007388 */ /* 0x0005e20000000400 */
[----:B------:R2:W-:Y:S01]  /*43d20*/  STS.U16 [R14+0x29e00], R12 ;  /* 0x029e000c0e007388 */ /* 0x0005e20000000400 */
[----:B------:R2:W-:Y:S02]  /*43d30*/  STS.U16 [R14+0x29f00], R11 ;  /* 0x029f000b0e007388 */ /* 0x0005e40000000400 */
[----:B------:R2:W-:Y:S01]  /*43d40*/  STS.U16 [R14+0x2bc00], R10 ;  /* 0x02bc000a0e007388 */ /* 0x0005e20000000400 */
[----:B0-----:R-:W4:Y:S01]  /*43d50*/  LDL.LU R0, [R1+0x208] ;  /* 0x0002080001007983 */ /* 0x001f220000300800 */
[----:B-1----:R-:W4:Y:S02]  /*43d60*/  LDL.LU R18, [R1+0x3588] ;  /* 0x0035880001127983 */ /* 0x002f240000300800 */
[----:B--2---:R-:W2:Y:S01]  /*43d70*/  LDL.LU R16, [R1+0x3584] ;  /* 0x0035840001107983 */ /* 0x004ea20000300800 */
[----:B------:R-:W2:Y:S04]  /*43d80*/  LDL.LU R13, [R1+0x3580] ;  /* 0x00358000010d7983 */ /* 0x000ea80000300800 */
[----:B------:R-:W2:Y:S01]  /*43d90*/  LDL.LU R12, [R1+0x357c] ;  /* 0x00357c00010c7983 */ /* 0x000ea20000300800 */
[----:B------:R-:W2:Y:S03]  /*43da0*/  LDL.LU R11, [R1+0x3578] ;  /* 0x00357800010b7983 */ /* 0x000ea60000300800 */
[----:B------:R0:W-:Y:S01]  /*43db0*/  STS.U16 [R14+0x2bd00], R9 ;  /* 0x02bd00090e007388 */ /* 0x0001e20000000400 */
[----:B------:R-:W2:Y:S02]  /*43dc0*/  LDL.LU R10, [R1+0x3574] ;  /* 0x00357400010a7983 */ /* 0x000ea40000300800 */
[----:B------:R1:W-:Y:S02]  /*43dd0*/  STS.U16 [R14+0x2be00], R8 ;  /* 0x02be00080e007388 */ /* 0x0003e40000000400 */
[----:B------:R1:W-:Y:S01]  /*43de0*/  STS.U16 [R14+0x2bf00], R7 ;  /* 0x02bf00070e007388 */ /* 0x0003e20000000400 */
[----:B------:R1:W-:Y:S01]  /*43df0*/  STS.U16 [R14+0x2dc00], R6 ;  /* 0x02dc00060e007388 */ /* 0x0003e20000000400 */
[----:B------:R1:W-:Y:S02]  /*43e00*/  STS.U16 [R14+0x2dd00], R5 ;  /* 0x02dd00050e007388 */ /* 0x0003e40000000400 */
[----:B------:R1:W-:Y:S01]  /*43e10*/  STS.U16 [R14+0x2de00], R4 ;  /* 0x02de00040e007388 */ /* 0x0003e20000000400 */
[----:B0-----:R-:W2:Y:S01]  /*43e20*/  LDL.LU R9, [R1+0x3570] ;  /* 0x0035700001097983 */ /* 0x001ea20000300800 */
[----:B-1----:R-:W2:Y:S03]  /*43e30*/  LDL.LU R8, [R1+0x356c] ;  /* 0x00356c0001087983 */ /* 0x002ea60000300800 */
[----:B------:R-:W2:Y:S01]  /*43e40*/  LDL.LU R7, [R1+0x3568] ;  /* 0x0035680001077983 */ /* 0x000ea20000300800 */
[----:B------:R0:W-:Y:S03]  /*43e50*/  STS.U16 [R14+0x2df00], R17 ;  /* 0x02df00110e007388 */ /* 0x0001e60000000400 */
[----:B------:R-:W2:Y:S01]  /*43e60*/  LDL.LU R6, [R1+0x3564] ;  /* 0x0035640001067983 */ /* 0x000ea20000300800 */
[----:B------:R-:W2:Y:S02]  /*43e70*/  LDL.LU R5, [R1+0x3560] ;  /* 0x0035600001057983 */ /* 0x000ea40000300800 */
[----:B------:R-:W2:Y:S01]  /*43e80*/  LDL.LU R4, [R1+0x355c] ;  /* 0x00355c0001047983 */ /* 0x000ea20000300800 */
[----:B---3--:R1:W-:Y:S01]  /*43e90*/  STS.U16 [R14+0x2fc00], R3 ;  /* 0x02fc00030e007388 */ /* 0x0083e20000000400 */
[----:B------:R3:W-:Y:S02]  /*43ea0*/  STS.U16 [R14+0x2fd00], R2 ;  /* 0x02fd00020e007388 */ /* 0x0007e40000000400 */
[----:B------:R3:W-:Y:S02]  /*43eb0*/  STS.U16 [R14+0x2fe00], R20 ;  /* 0x02fe00140e007388 */ /* 0x0007e40000000400 */
[----:B------:R3:W-:Y:S01]  /*43ec0*/  STS.U16 [R14+0x2ff00], R21 ;  /* 0x02ff00150e007388 */ /* 0x0007e20000000400 */
[----:B0-----:R-:W2:Y:S04]  /*43ed0*/  LDL.LU R17, [R1+0x3558] ;  /* 0x0035580001117983 */ /* 0x001ea80000300800 */
[----:B------:R0:W-:Y:S04]  /*43ee0*/  STS.U16 [R14+0x31c00], R22 ;  /* 0x031c00160e007388 */ /* 0x0001e80000000400 */
[----:B-1----:R-:W2:Y:S04]  /*43ef0*/  LDL R3, [R1+0x31d0] ;  /* 0x0031d00001037983 */ /* 0x002ea80000100800 */
[----:B---3--:R-:W2:Y:S01]  /*43f00*/  LDL R2, [R1+0x31dc] ;  /* 0x0031dc0001027983 */ /* 0x008ea20000100800 */
[----:B------:R-:W3:Y:S02]  /*43f10*/  LDL.LU R20, [R1+0x3554] ;  /* 0x0035540001147983 */ /* 0x000ee40000300800 */
[----:B------:R1:W-:Y:S01]  /*43f20*/  STS.U16 [R14+0x31d00], R23 ;  /* 0x031d00170e007388 */ /* 0x0003e20000000400 */
[----:B------:R-:W2:Y:S01]  /*43f30*/  LDL.LU R21, [R1+0x3550] ;  /* 0x0035500001157983 */ /* 0x000ea20000300800 */
[----:B------:R1:W-:Y:S02]  /*43f40*/  STS.U16 [R14+0x31e00], R24 ;  /* 0x031e00180e007388 */ /* 0x0003e40000000400 */
[----:B------:R1:W-:Y:S01]  /*43f50*/  STS.U16 [R14+0x31f00], R25 ;  /* 0x031f00190e007388 */ /* 0x0003e20000000400 */
[----:B0-----:R-:W2:Y:S01]  /*43f60*/  LDL.LU R22, [R1+0x354c] ;  /* 0x00354c0001167983 */ /* 0x001ea20000300800 */
[----:B------:R0:W-:Y:S03]  /*43f70*/  STS.U16 [R14+0x33c00], R26 ;  /* 0x033c001a0e007388 */ /* 0x0001e60000000400 */
[----:B-1----:R-:W2:Y:S01]  /*43f80*/  LDL.LU R23, [R1+0x3548] ;  /* 0x0035480001177983 */ /* 0x002ea20000300800 */
[----:B------:R-:W2:Y:S02]  /*43f90*/  LDL.LU R24, [R1+0x3544] ;  /* 0x0035440001187983 */ /* 0x000ea40000300800 */
[----:B------:R1:W-:Y:S01]  /*43fa0*/  STS.U16 [R14+0x33d00], R27 ;  /* 0x033d001b0e007388 */ /* 0x0003e20000000400 */
[----:B------:R-:W2:Y:S01]  /*43fb0*/  LDL.LU R25, [R1+0x3540] ;  /* 0x0035400001197983 */ /* 0x000ea20000300800 */
[----:B0-----:R-:W2:Y:S02]  /*43fc0*/  LDL.LU R26, [R1+0x353c] ;  /* 0x00353c00011a7983 */ /* 0x001ea40000300800 */
[----:B------:R0:W-:Y:S02]  /*43fd0*/  STS.U16 [R14+0x33e00], R28 ;  /* 0x033e001c0e007388 */ /* 0x0001e40000000400 */
[----:B------:R0:W-:Y:S01]  /*43fe0*/  STS.U16 [R14+0x33f00], R15 ;  /* 0x033f000f0e007388 */ /* 0x0001e20000000400 */
[----:B-1----:R-:W2:Y:S04]  /*43ff0*/  LDL.LU R27, [R1+0x3538] ;  /* 0x00353800011b7983 */ /* 0x002ea80000300800 */
[----:B0-----:R-:W2:Y:S01]  /*44000*/  LDL.LU R28, [R1+0x3534] ;  /* 0x00353400011c7983 */ /* 0x001ea20000300800 */
[----:B------:R-:W2:Y:S03]  /*44010*/  LDL.LU R15, [R1+0x3530] ;  /* 0x00353000010f7983 */ /* 0x000ea60000300800 */
[----:B----4-:R0:W-:Y:S04]  /*44020*/  STS.U16 [R14+0x35c00], R29 ;  /* 0x035c001d0e007388 */ /* 0x0101e80000000400 */
[----:B0-----:R-:W4:Y:S04]  /*44030*/  LDL.LU R29, [R1+0x352c] ;  /* 0x00352c00011d7983 */ /* 0x001f280000300800 */
[----:B----4-:R0:W-:Y:S04]  /*44040*/  STS.U16 [R14+0x35d00], R29 ;  /* 0x035d001d0e007388 */ /* 0x0101e80000000400 */
[----:B0-----:R-:W4:Y:S01]  /*44050*/  LDL.LU R29, [R1+0x3528] ;  /* 0x00352800011d7983 */ /* 0x001f220000300800 */
[----:B------:R0:W-:Y:S03]  /*44060*/  STS.U16 [R14+0x35e00], R0 ;  /* 0x035e00000e007388 */ /* 0x0001e60000000400 */
[----:B0-----:R-:W3:Y:S01]  /*44070*/  LDL.LU R0, [R1+0x3524] ;  /* 0x0035240001007983 */ /* 0x001ee20000300800 */
[----:B----4-:R-:W-:-:S06]  /*44080*/  PRMT R29, RZ, 0x7610, R29 ;  /* 0x00007610ff1d7816 */ /* 0x010fcc000000001d */
[----:B--2---:R-:W2:Y:S04]  /*44090*/  @!P1 LDG.E.U16 R29, [R2.64] ;  /* 0x00000006021d9981 */ /* 0x004ea8000c1e1500 */
[----:B---3--:R0:W-:Y:S04]  /*440a0*/  STS.U16 [R14+0x35f00], R0 ;  /* 0x035f00000e007388 */ /* 0x0081e80000000400 */
[----:B0-----:R-:W3:Y:S01]  /*440b0*/  LDL.LU R14, [R1+0x3520] ;  /* 0x00352000010e7983 */ /* 0x001ee20000300800 */
[----:B------:R-:W4:Y:S03]  /*440c0*/  LDL.LU R0, [R1+0x351c] ;  /* 0x00351c0001007983 */ /* 0x000f260000300800 */
[----:B--2---:R0:W-:Y:S04]  /*440d0*/  STL [R1+0x9c], R29 ;  /* 0x00009c1d01007387 */ /* 0x0041e80000100800 */
[----:B0-----:R-:W2:Y:S01]  /*440e0*/  LDL.LU R29, [R1+0x3518] ;  /* 0x00351800011d7983 */ /* 0x001ea20000300800 */
[----:B------:R-:W2:Y:S02]  /*440f0*/  LDL R2, [R1+0x31e0] ;  /* 0x0031e00001027983 */ /* 0x000ea40000100800 */
[----:B------:R-:W2:Y:S01]  /*44100*/  LDL R3, [R1+0x31ec] ;  /* 0x0031ec0001037983 */ /* 0x000ea20000100800 */
[----:B------:R-:W-:-:S02]  /*44110*/  PRMT R13, RZ, 0x7610, R13 ;  /* 0x00007610ff0d7816 */ /* 0x000fc4000000000d */
[----:B--2---:R-:W-:-:S04]  /*44120*/  @!P1 LOP3.LUT R3, R3, R2, RZ, 0x3c, !PT ;  /* 0x0000000203039212 */ /* 0x004fc800078e3cff */
[----:B------:R-:W-:-:S04]  /*44130*/  @!P1 LOP3.LUT R2, R3, R2, RZ, 0x3c, !PT ;  /* 0x0000000203029212 */ /* 0x000fc800078e3cff */
[----:B------:R-:W-:-:S05]  /*44140*/  @!P1 LOP3.LUT R3, R3, R2, RZ, 0x3c, !PT ;  /* 0x0000000203039212 */ /* 0x000fca00078e3cff */
[----:B------:R0:W2:Y:S04]  /*44150*/  @!P1 LDG.E.U16 R13, [R2.64] ;  /* 0x00000006020d9981 */ /* 0x0000a8000c1e1500 */
[----:B0-----:R-:W2:Y:S04]  /*44160*/  LDL R2, [R1+0x31f0] ;  /* 0x0031f00001027983 */ /* 0x001ea80000100800 */
[----:B------:R-:W2:Y:S01]  /*44170*/  LDL R3, [R1+0x31fc] ;  /* 0x0031fc0001037983 */ /* 0x000ea20000100800 */
[----:B------:R-:W-:Y:S02]  /*44180*/  PRMT R29, RZ, 0x7610, R29 ;  /* 0x00007610ff1d7816 */ /* 0x000fe4000000001d */
[----:B--2---:R-:W-:-:S04]  /*44190*/  @!P1 LOP3.LUT R3, R3, R2, RZ, 0x3c, !PT ;  /* 0x0000000203039212 */ /* 0x004fc800078e3cff */
[----:B------:R-:W-:-:S04]  /*441a0*/  @!P1 LOP3.LUT R2, R3, R2, RZ, 0x3c, !PT ;  /* 0x0000000203029212 */ /* 0x000fc800078e3cff */
[----:B------:R-:W-:-:S05]  /*441b0*/  @!P1 LOP3.LUT R3, R3, R2, RZ, 0x3c, !PT ;  /* 0x0000000203039212 */ /* 0x000fca00078e3cff */
[----:B------:R-:W2:Y:S04]  /*441c0*/  @!P1 LDG.E.U16 R29, [R2.64] ;  /* 0x00000006021d9981 */ /* 0x000ea8000c1e1500 */
[----:B------:R0:W-:Y:S04]  /*441d0*/  STL [R1+0x98], R13 ;  /* 0x0000980d01007387 */ /* 0x0001e80000100800 */
[----:B0-----:R-:W3:Y:S04]  /*441e0*/  LDL R13, [R1+0x324c] ;  /* 0x00324c00010d7983 */ /* 0x001ee80000100800 */
[----:B--2---:R0:W-:Y:S04]  /*441f0*/  STL [R1+0x94], R29 ;  /* 0x0000941d01007387 */ /* 0x0041e80000100800 */
[----:B0-----:R-:W2:Y:S01]  /*44200*/  LDL.LU R29, [R1+0x3514] ;  /* 0x00351400011d7983 */ /* 0x001ea20000300800 */
[----:B------:R-:W2:Y:S02]  /*44210*/  LDL R2, [R1+0x3200] ;  /* 0x0032000001027983 */ /* 0x000ea40000100800 */
[----:B------:R-:W2:Y:S01]  /*44220*/  LDL R3, [R1+0x320c] ;  /* 0x00320c0001037983 */ /* 0x000ea20000100800 */
[----:B----4-:R-:W-:-:S02]  /*44230*/  PRMT R0, RZ, 0x7610, R0 ;  /* 0x00007610ff007816 */ /* 0x010fc40000000000 */
[----:B--2---:R-:W-:-:S04]  /*44240*/  @!P1 LOP3.LUT R3, R3, R2, RZ, 0x3c, !PT ;  /* 0x0000000203039212 */ /* 0x004fc800078e3cff */
[----:B------:R-:W-:-:S04]  /*44250*/  @!P1 LOP3.LUT R2, R3, R2, RZ, 0x3c, !PT ;  /* 0x0000000203029212 */ /* 0x000fc800078e3cff */
[----:B------:R-:W-:-:S05]  /*44260*/  @!P1 LOP3.LUT R3, R3, R2, RZ, 0x3c, !PT ;  /* 0x0000000203039212 */ /* 0x000fca00078e3cff */
[----:B------:R-:W2:Y:S04]  /*44270*/  @!P1 LDG.E.U16 R0, [R2.64] ;  /* 0x0000000602009981 */ /* 0x000ea8000c1e1500 */
[----:B--2---:R0:W-:Y:S04]  /*44280*/  STL [R1+0x90], R0 ;  /* 0x0000900001007387 */ /* 0x0041e80000100800 */
[----:B0-----:R-:W2:Y:S01]  /*44290*/  LDL.LU R0, [R1+0x3510] ;  /* 0x0035100001007983 */ /* 0x001ea20000300800 */
[----:B------:R-:W4:Y:S02]  /*442a0*/  LDL R2, [R1+0x3210] ;  /* 0x0032100001027983 */ /* 0x000f240000100800 */
[----:B------:R-:W4:Y:S01]  /*442b0*/  LDL R3, [R1+0x321c] ;  /* 0x00321c0001037983 */ /* 0x000f220000100800 */
[----:B------:R-:W-:-:S02]  /*442c0*/  PRMT R29, RZ, 0x7610, R29 ;  /* 0x00007610ff1d7816 */ /* 0x000fc4000000001d */
[----:B----4-:R-:W-:-:S04]  /*442d0*/  @!P1 LOP3.LUT R3, R3, R2, RZ, 0x3c, !PT ;  /* 0x0000000203039212 */ /* 0x010fc800078e3cff */
[----:B------:R-:W-:-:S04]  /*442e0*/  @!P1 LOP3.LUT R2, R3, R2, RZ, 0x3c, !PT ;  /* 0x0000000203029212 */ /* 0x000fc800078e3cff */
[----:B------:R-:W-:-:S05]  /*442f0*/  @!P1 LOP3.LUT R3, R3, R2, RZ, 0x3c, !PT ;  /* 0x0000000203039212 */ /* 0x000fca00078e3cff */
[----:B------:R-:W4:Y:S04]  /*44300*/  @!P1 LDG.E.U16 R29, [R2.64] ;  /* 0x00000006021d9981 */ /* 0x000f28000c1e1500 */
[----:B----4-:R0:W-:Y:S04]  /*44310*/  STL [R1+0x8c], R29 ;  /* 0x00008c1d01007387 */ /* 0x0101e80000100800 */
[----:B0-----:R-:W4:Y:S01]  /*44320*/  LDL.LU R29, [R1+0x350c] ;  /* 0x00350c00011d7983 */ /* 0x001f220000300800 */
[----:B------:R-:W2:Y:S02]  /*44330*/  LDL R2, [R1+0x3220] ;  /* 0x0032200001027983 */ /* 0x000ea40000100800 */
[----:B------:R-:W2:Y:S01]  /*44340*/  LDL R3, [R1+0x322c] ;  /* 0x00322c0001037983 */ /* 0x000ea20000100800 */
[----:B---3--:R-:W-:-:S02]  /*44350*/  PRMT R14, RZ, 0x7610, R14 ;  /* 0x00007610ff0e7816 */ /* 0x008fc4000000000e */
[----:B--2---:R-:W-:-:S04]  /*44360*/  @!P1 LOP3.LUT R3, R3, R2, RZ, 0x3c, !PT ;  /* 0x0000000203039212 */ /* 0x004fc800078e3cff */
[----:B------:R-:W-:-:S04]  /*44370*/  @!P1 LOP3.LUT R2, R3, R2, RZ, 0x3c, !PT ;  /* 0x0000000203029212 */ /* 0x000fc800078e3cff */
[----:B------:R-:W-:-:S05]  /*44380*/  @!P1 LOP3.LUT R3, R3, R2, RZ, 0x3c, !PT ;  /* 0x0000000203039212 */ /* 0x000fca00078e3cff */
[----:B------:R0:W2:Y:S04]  /*44390*/  @!P1 LDG.E.U16 R14, [R2.64] ;  /* 0x00000006020e9981 */ /* 0x0000a8000c1e1500 */
[----:B0-----:R-:W3:Y:S04]  /*443a0*/  LDL R2, [R1+0x3230] ;  /* 0x0032300001027983 */ /* 0x001ee80000100800 */
[----:B------:R-:W3:Y:S01]  /*443b0*/  LDL R3, [R1+0x323c] ;  /* 0x00323c0001037983 */ /* 0x000ee20000100800 */
[----:B----4-:R-:W-:Y:S02]  /*443c0*/  PRMT R29, RZ, 0x7610, R29 ;  /* 0x00007610ff1d7816 */ /* 0x010fe4000000001d */
[----:B---3--:R-:W-:-:S04]  /*443d0*/  @!P1 LOP3.LUT R3, R3, R2, RZ, 0x3c, !PT ;  /* 0x0000000203039212 */ /* 0x008fc800078e3cff */
[----:B------:R-:W-:-:S04]  /*443e0*/  @!P1 LOP3.LUT R2, R3, R2, RZ, 0x3c, !PT ;  /* 0x0000000203029212 */ /* 0x000fc800078e3cff */
[----:B------:R-:W-:-:S05]  /*443f0*/  @!P1 LOP3.LUT R3, R3, R2, RZ, 0x3c, !PT ;  /* 0x0000000203039212 */ /* 0x000fca00078e3cff */
[----:B------:R-:W3:Y:S04]  /*44400*/  @!P1 LDG.E.U16 R29, [R2.64] ;  /* 0x00000006021d9981 */ /* 0x000ee8000c1e1500 */
[----:B--2---:R0:W-:Y:S04]  /*44410*/  STL [R1+0x88], R14 ;  /* 0x0000880e01007387 */ /* 0x0041e80000100800 */
[----:B0-----:R-:W2:Y:S04]  /*44420*/  LDL R14, [R1+0x328c] ;  /* 0x00328c00010e7983 */ /* 0x001ea80000100800 */
[----:B---3--:R0:W-:Y:S04]  /*44430*/  STL [R1+0x84], R29 ;  /* 0x0000841d01007387 */ /* 0x0081e80000100800 */
[----:B0-----:R-:W3:Y:S01]  /*44440*/  LDL.LU R29, [R1+0x3508] ;  /* 0x00350800011d7983 */ /* 0x001ee20000300800 */
[----:B------:R-:W4:Y:S01]  /*44450*/  LDL R3, [R1+0x3240] ;  /* 0x0032400001037983 */ /* 0x000f220000100800 */
[----:B------:R-:W-:Y:S01]  /*44460*/  PRMT R0, RZ, 0x7610, R0 ;  /* 0x00007610ff007816 */ /* 0x000fe20000000000 */
[----:B------:R-:W-:-:S02]  /*44470*/  @!P1 IMAD.MOV.U32 R2, RZ, RZ, R13 ;  /* 0x000000ffff029224 */ /* 0x000fc400078e000d */
[----:B------:R-:W2:Y:S04]  /*44480*/  LDL R13, [R1+0x329c] ;  /* 0x00329c00010d7983 */ /* 0x000ea80000100800 */
[----:B----4-:R-:W4:Y:S04]  /*44490*/  @!P1 LDG.E.U16 R0, [R2.64] ;  /* 0x0000000602009981 */ /* 0x010f28000c1e1500 */
        /* <DEDUP_REMOVED lines=8> */
[----:B------:R-:W2:Y:S04]  /*44520*/  @!P1 LDG.E.U16 R29, [R2.64] ;  /* 0x00000006021d9981 */ /* 0x000ea8000c1e1500 */
[----:B--2---:R0:W-:Y:S04]  /*44530*/  STL [R1+0x7c], R29 ;  /* 0x00007c1d01007387 */ /* 0x0041e80000100800 */
[----:B0-----:R-:W2:Y:S01]  /*44540*/  LDL.LU R29, [R1+0x3500] ;  /* 0x00350000011d7983 */ /* 0x001ea20000300800 */
[----:B------:R-:W3:Y:S02]  /*44550*/  LDL R2, [R1+0x3260] ;  /* 0x0032600001027983 */ /* 0x000ee40000100800 */
[----:B------:R-:W3:Y:S01]  /*44560*/  LDL R3, [R1+0x326c] ;  /* 0x00326c0001037983 */ /* 0x000ee20000100800 */
[----:B----4-:R-:W-:-:S02]  /*44570*/  PRMT R0, RZ, 0x7610, R0 ;  /* 0x00007610ff007816 */ /* 0x010fc40000000000 */
[----:B---3--:R-:W-:-:S04]  /*44580*/  @!P1 LOP3.LUT R3, R3, R2, RZ, 0x3c, !PT ;  /* 0x0000000203039212 */ /* 0x008fc800078e3cff */
[----:B------:R-:W-:-:S04]  /*44590*/  @!P1 LOP3.LUT R2, R3, R2, RZ, 0x3c, !PT ;  /* 0x0000000203029212 */ /* 0x000fc800078e3cff */
[----:B------:R-:W-:-:S05]  /*445a0*/  @!P1 LOP3.LUT R3, R3, R2, RZ, 0x3c, !PT ;  /* 0x0000000203039212 */ /* 0x000fca00078e3cff */
[----:B------:R-:W3:Y:S04]  /*445b0*/  @!P1 LDG.E.U16 R0, [R2.64] ;  /* 0x0000000602009981 */ /* 0x000ee8000c1e1500 */
[----:B---3--:R0:W-:Y:S04]  /*445c0*/  STL [R1+0x78], R0 ;  /* 0x0000780001007387 */ /* 0x0081e80000100800 */
[----:B0-----:R-:W3:Y:S01]  /*445d0*/  LDL.LU R0, [R1+0x34fc] ;  /* 0x0034fc0001007983 */ /* 0x001ee20000300800 */
[----:B------:R-:W4:Y:S02]  /*445e0*/  LDL R2, [R1+0x3270] ;  /* 0x0032700001027983 */ /* 0x000f240000100800 */
[----:B------:R-:W4:Y:S01]  /*445f0*/  LDL R3, [R1+0x327c] ;  /* 0x00327c0001037983 */ /* 0x000f220000100800 */
[----:B--2---:R-:W-:-:S02]  /*44600*/  PRMT R29, RZ, 0x7610, R29 ;  /* 0x00007610ff1d7816 */ /* 0x004fc4000000001d */
[----:B----4-:R-:W-:-:S04]  /*44610*/  @!P1 LOP3.LUT R3, R3, R2, RZ, 0x3c, !PT ;  /* 0x0000000203039212 */ /* 0x010fc800078e3cff */
[----:B------:R-:W-:-:S04]  /*44620*/  @!P1 LOP3.LUT R2, R3, R2, RZ, 0x3c, !PT ;  /* 0x0000000203029212 */ /* 0x000fc800078e3cff */
[----:B------:R-:W-:-:S05]  /*44630*/  @!P1 LOP3.LUT R3, R3, R2, RZ, 0x3c, !PT ;  /* 0x0000000203039212 */ /* 0x000fca00078e3cff */
[----:B------:R-:W2:Y:S01]  /*44640*/  @!P1 LDG.E.U16 R29, [R2.64] ;  /* 0x00000006021d9981 */ /* 0x000ea2000c1e1500 */
[----:B------:R-:W-:-:S03]  /*44650*/  PRMT R5, RZ, 0x7610, R5 ;  /* 0x00007610ff057816 */ /* 0x000fc60000000005 */
[----:B--2---:R0:W-:Y:S04]  /*44660*/  STL [R1+0x74], R29 ;  /* 0x0000741d01007387 */ /* 0x0041e80000100800 */
[----:B0-----:R-:W2:Y:S01]  /*44670*/  LDL.LU R29, [R1+0x34f8] ;  /* 0x0034f800011d7983 */ /* 0x001ea20000300800 */
[----:B------:R-:W4:Y:S02]  /*44680*/  LDL R3, [R1+0x3280] ;  /* 0x0032800001037983 */ /* 0x000f240000100800 */
[----:B------:R-:W-:Y:S01]  /*44690*/  @!P1 IMAD.MOV.U32 R2, RZ, RZ, R14 ;  /* 0x000000ffff029224 */ /* 0x000fe200078e000e */
[----:B------:R-:W-:Y:S01]  /*446a0*/  PRMT R10, RZ, 0x7610, R10 ;  /* 0x00007610ff0a7816 */ /* 0x000fe2000000000a */
[----:B------:R-:W2:Y:S04]  /*446b0*/  LDL R14, [R1+0x32d0] ;  /* 0x0032d000010e7983 */ /* 0x000ea80000100800 */
[----:B----4-:R0:W4:Y:S04]  /*446c0*/  @!P1 LDG.E.U16 R5, [R2.64] ;  /* 0x0000000602059981 */ /* 0x010128000c1e1500 */
[----:B0-----:R-:W3:Y:S01]  /*446d0*/  LDL R3, [R1+0x3290] ;  /* 0x0032900001037983 */ /* 0x001ee20000100800 */
[----:B------:R-:W-:-:S03]  /*446e0*/  @!P1 IMAD.MOV.U32 R2, RZ, RZ, R13 ;  /* 0x000000ffff029224 */ /* 0x000fc600078e000d */
[----:B----4-:R0:W-:Y:S01]  /*446f0*/  STL [R1+0x70], R5 ;  /* 0x0000700501007387 */ /* 0x0101e20000100800 */
[----:B--2---:R-:W-:Y:S01]  /*44700*/  PRMT R29, RZ, 0x7610, R29 ;  /* 0x00007610ff1d7816 */ /* 0x004fe2000000001d */
[----:B------:R-:W2:Y:S02]  /*44710*/  LDL R13, [R1+0x32e0] ;  /* 0x0032e000010d7983 */ /* 0x000ea40000100800 */
[----:B---3--:R1:W3:Y:S04]  /*44720*/  @!P1 LDG.E.U16 R10, [R2.64] ;  /* 0x00000006020a9981 */ /* 0x0082e8000c1e1500 */
[----:B0-----:R-:W4:Y:S04]  /*44730*/  LDL R5, [R1+0x32dc] ;  /* 0x0032dc0001057983 */ /* 0x001f280000100800 */
[----:B-1----:R-:W2:Y:S04]  /*44740*/  LDL R2, [R1+0x32a0] ;  /* 0x0032a00001027983 */ /* 0x002ea80000100800 */
[----:B------:R-:W2:Y:S02]  /*44750*/  LDL R3, [R1+0x32ac] ;  /* 0x0032ac0001037983 */ /* 0x000ea40000100800 */
[----:B--2---:R-:W-:-:S04]  /*44760*/  @!P1 LOP3.LUT R3, R3, R2, RZ, 0x3c, !PT ;  /* 0x0000000203039212 */ /* 0x004fc800078e3cff */
[----:B------:R-:W-:-:S04]  /*44770*/  @!P1 LOP3.LUT R2, R3, R2, RZ, 0x3c, !PT ;  /* 0x0000000203029212 */ /* 0x000fc800078e3cff */
[----:B------:R-:W-:-:S05]  /*44780*/  @!P1 LOP3.LUT R3, R3, R2, RZ, 0x3c, !PT ;  /* 0x0000000203039212 */ /* 0x000fca00078e3cff */
[----:B------:R-:W2:Y:S04]  /*44790*/  @!P1 LDG.E.U16 R29, [R2.64] ;  /* 0x00000006021d9981 */ /* 0x000ea8000c1e1500 */
[----:B---3--:R0:W-:Y:S04]  /*447a0*/  STL [R1+0x6c], R10 ;  /* 0x00006c0a01007387 */ /* 0x0081e80000100800 */
[----:B0-----:R-:W3:Y:S04]  /*447b0*/  LDL R10, [R1+0x32ec] ;  /* 0x0032ec00010a7983 */ /* 0x001ee80000100800 */
        /* <DEDUP_REMOVED lines=12> */
[----:B------:R-:W-:-:S02]  /*44880*/  PRMT R4, RZ, 0x7610, R4 ;  /* 0x00007610ff047816 */ /* 0x000fc40000000004 */
[----:B--2---:R-:W-:-:S04]  /*44890*/  @!P1 LOP3.LUT R3, R3, R2, RZ, 0x3c, !PT ;  /* 0x0000000203039212 */ /* 0x004fc800078e3cff */
[----:B------:R-:W-:-:S04]  /*448a0*/  @!P1 LOP3.LUT R2, R3, R2, RZ, 0x3c, !PT ;  /* 0x0000000203029212 */ /* 0x000fc800078e3cff */
[----:B------:R-:W-:-:S05]  /*448b0*/  @!P1 LOP3.LUT R3, R3, R2, RZ, 0x3c, !PT ;  /* 0x0000000203039212 */ /* 0x000fca00078e3cff */
[----:B------:R4:W2:Y:S02]  /*448c0*/  @!P1 LDG.E.U16 R29, [R2.64] ;  /* 0x00000006021d9981 */ /* 0x0008a4000c1e1500 */
[----:B----4-:R-:W-:Y:S02]  /*448d0*/  @!P1 IMAD.MOV.U32 R2, RZ, RZ, R5 ;  /* 0x000000ffff029224 */ /* 0x010fe400078e0005 */
[----:B------:R-:W-:-:S05]  /*448e0*/  @!P1 IMAD.MOV.U32 R3, RZ, RZ, R14 ;  /* 0x000000ffff039224 */ /* 0x000fca00078e000e */
[----:B------:R3:W4:Y:S01]  /*448f0*/  @!P1 LDG.E.U16 R4, [R2.64] ;  /* 0x0000000602049981 */ /* 0x000722000c1e1500 */
[----:B------:R-:W-:-:S03]  /*44900*/  PRMT R9, RZ, 0x7610, R9 ;  /* 0x00007610ff097816 */ /* 0x000fc60000000009 */
[----:B------:R0:W-:Y:S01]  /*44910*/  STL [R1+0x64], R7 ;  /* 0x0000640701007387 */ /* 0x0001e20000100800 */
[----:B---3--:R-:W-:Y:S02]  /*44920*/  @!P1 IMAD.MOV.U32 R2, RZ, RZ, R10 ;  /* 0x000000ffff029224 */ /* 0x008fe400078e000a */
[----:B------:R-:W-:Y:S01]  /*44930*/  @!P1 IMAD.MOV.U32 R3, RZ, RZ, R13 ;  /* 0x000000ffff039224 */ /* 0x000fe200078e000d */
[----:B0-----:R-:W3:Y:S04]  /*44940*/  LDL R7, [R1+0x32fc] ;  /* 0x0032fc0001077983 */ /* 0x001ee80000100800 */
[----:B------:R0:W3:Y:S04]  /*44950*/  @!P1 LDG.E.U16 R9, [R2.64] ;  /* 0x0000000602099981 */ /* 0x0000e8000c1e1500 */
[----:B--2---:R-:W-:Y:S01]  /*44960*/  STL [R1+0x346c], R29 ;  /* 0x00346c1d01007387 */ /* 0x004fe20000100800 */
[----:B------:R-:W2:Y:S03]  /*44970*/  LDL R5, [R1+0x3310] ;  /* 0x0033100001057983 */ /* 0x000ea60000100800 */
[----:B----4-:R1:W-:Y:S01]  /*44980*/  STL [R1+0x5c], R4 ;  /* 0x00005c0401007387 */ /* 0x0103e20000100800 */
[----:B0-----:R-:W4:Y:S01]  /*44990*/  LDL R3, [R1+0x32f0] ;  /* 0x0032f00001037983 */ /* 0x001f220000100800 */
[----:B------:R-:W-:Y:S01]  /*449a0*/  PRMT R6, RZ, 0x7610, R6 ;  /* 0x00007610ff067816 */ /* 0x000fe20000000006 */
[----:B------:R-:W2:Y:S01]  /*449b0*/  LDL R14, [R1+0x3320] ;  /* 0x00332000010e7983 */ /* 0x000ea20000100800 */
[----:B------:R-:W2:Y:S04]  /*449c0*/  LDL R13, [R1+0x332c] ;  /* 0x00332c00010d7983 */ /* 0x000ea80000100800 */
[----:B------:R-:W2:Y:S04]  /*449d0*/  LDL R10, [R1+0x3330] ;  /* 0x00333000010a7983 */ /* 0x000ea80000100800 */
[----:B-1----:R-:W2:Y:S01]  /*449e0*/  LDL R4, [R1+0x331c] ;  /* 0x00331c0001047983 */ /* 0x002ea20000100800 */
[----:B---3--:R-:W-:-:S03]  /*449f0*/  @!P1 IMAD.MOV.U32 R2, RZ, RZ, R7 ;  /* 0x000000ffff029224 */ /* 0x008fc600078e0007 */
[----:B------:R0:W-:Y:S01]  /*44a00*/  STL [R1+0x58], R9 ;  /* 0x0000580901007387 */ /* 0x0001e20000100800 */
[----:B------:R-:W-:Y:S02]  /*44a10*/  PRMT R15, RZ, 0x7610, R15 ;  /* 0x00007610ff0f7816 */ /* 0x000fe4000000000f */
[----:B------:R-:W-:Y:S01]  /*44a20*/  PRMT R0, RZ, 0x7610, R0 ;  /* 0x00007610ff007816 */ /* 0x000fe20000000000 */
[----:B------:R-:W3:Y:S01]  /*44a30*/  LDL R7, [R1+0x3340] ;  /* 0x0033400001077983 */ /* 0x000ee20000100800 */
[----:B0-----:R-:W2:Y:S04]  /*44a40*/  LDL R9, [R1+0x333c] ;  /* 0x00333c0001097983 */ /* 0x001ea80000100800 */
[----:B----4-:R0:W4:Y:S04]  /*44a50*/  @!P1 LDG.E.U16 R6, [R2.64] ;  /* 0x0000000602069981 */ /* 0x010128000c1e1500 */
[----:B0-----:R-:W2:Y:S04]  /*44a60*/  LDL R2, [R1+0x3300] ;  /* 0x0033000001027983 */ /* 0x001ea80000100800 */
[----:B------:R-:W2:Y:S02]  /*44a70*/  LDL R3, [R1+0x330c] ;  /* 0x00330c0001037983 */ /* 0x000ea40000100800 */
[----:B--2---:R-:W-:-:S04]  /*44a80*/  @!P1 LOP3.LUT R3, R3, R2, RZ, 0x3c, !PT ;  /* 0x0000000203039212 */ /* 0x004fc800078e3cff */
[----:B------:R-:W-:-:S04]  /*44a90*/  @!P1 LOP3.LUT R2, R3, R2, RZ, 0x3c, !PT ;  /* 0x0000000203029212 */ /* 0x000fc800078e3cff */
[----:B------:R-:W-:-:S05]  /*44aa0*/  @!P1 LOP3.LUT R3, R3, R2, RZ, 0x3c, !PT ;  /* 0x0000000203039212 */ /* 0x000fca00078e3cff */
[----:B------:R0:W2:Y:S02]  /*44ab0*/  @!P1 LDG.E.U16 R15, [R2.64] ;  /* 0x00000006020f9981 */ /* 0x0000a4000c1e1500 */
[----:B0-----:R-:W-:Y:S02]  /*44ac0*/  @!P1 IMAD.MOV.U32 R2, RZ, RZ, R4 ;  /* 0x000000ffff029224 */ /* 0x001fe400078e0004 */
[----:B------:R-:W-:-:S05]  /*44ad0*/  @!P1 IMAD.MOV.U32 R3, RZ, RZ, R5 ;  /* 0x000000ffff039224 */ /* 0x000fca00078e0005 */
[----:B------:R-:W3:Y:S04]  /*44ae0*/  @!P1 LDG.E.U16 R0, [R2.64] ;  /* 0x0000000602009981 */ /* 0x000ee8000c1e1500 */
[----:B----4-:R0:W-:Y:S04]  /*44af0*/  STL [R1+0x54], R6 ;  /* 0x0000540601007387 */ /* 0x0101e80000100800 */
[----:B0-----:R-:W4:Y:S04]  /*44b00*/  LDL R6, [R1+0x334c] ;  /* 0x00334c0001067983 */ /* 0x001f280000100800 */
[----:B--2---:R0:W-:Y:S04]  /*44b10*/  STL [R1+0x50], R15 ;  /* 0x0000500f01007387 */ /* 0x0041e80000100800 */
[----:B0-----:R-:W2:Y:S01]  /*44b20*/  LDL.LU R15, [R1+0x34f0] ;  /* 0x0034f000010f7983 */ /* 0x001ea20000300800 */
[----:B------:R-:W2:Y:S02]  /*44b30*/  LDL R5, [R1+0x3350] ;  /* 0x0033500001057983 */ /* 0x000ea40000100800 */
[----:B------:R-:W2:Y:S01]  /*44b40*/  LDL R4, [R1+0x335c] ;  /* 0x00335c0001047983 */ /* 0x000ea20000100800 */
[----:B---3--:R0:W-:Y:S04]  /*44b50*/  STL [R1+0x4c], R0 ;  /* 0x00004c0001007387 */ /* 0x0081e80000100800 */
[----:B0-----:R-:W3:Y:S01]  /*44b60*/  LDL.LU R0, [R1+0x34ec] ;  /* 0x0034ec0001007983 */ /* 0x001ee20000300800 */
[----:B------:R-:W-:Y:S01]  /*44b70*/  PRMT R11, RZ, 0x7610, R11 ;  /* 0x00007610ff0b7816 */ /* 0x000fe2000000000b */
[----:B------:R-:W-:-:S02]  /*44b80*/  @!P1 IMAD.MOV.U32 R2, RZ, RZ, R13 ;  /* 0x000000ffff029224 */ /* 0x000fc400078e000d */
[----:B------:R-:W-:Y:S01]  /*44b90*/  @!P1 IMAD.MOV.U32 R3, RZ, RZ, R14 ;  /* 0x000000ffff039224 */ /* 0x000fe200078e000e */
[----:B------:R-:W-:-:S04]  /*44ba0*/  PRMT R8, RZ, 0x7610, R8 ;  /* 0x00007610ff087816 */ /* 0x000fc80000000008 */
[----:B------:R0:W3:Y:S01]  /*44bb0*/  @!P1 LDG.E.U16 R11, [R2.64] ;  /* 0x00000006020b9981 */ /* 0x0000e2000c1e1500 */
[----:B------:R-:W-:Y:S01]  /*44bc0*/  PRMT R20, RZ, 0x7610, R20 ;  /* 0x00007610ff147816 */ /* 0x000fe20000000014 */
[----:B0-----:R-:W-:Y:S02]  /*44bd0*/  @!P1 IMAD.MOV.U32 R2, RZ, RZ, R9 ;  /* 0x000000ffff029224 */ /* 0x001fe400078e0009 */
[----:B------:R-:W-:-:S05]  /*44be0*/  @!P1 IMAD.MOV.U32 R3, RZ, RZ, R10 ;  /* 0x000000ffff039224 */ /* 0x000fca00078e000a */
[----:B------:R4:W3:Y:S02]  /*44bf0*/  @!P1 LDG.E.U16 R8, [R2.64] ;  /* 0x0000000602089981 */ /* 0x0008e4000c1e1500 */
[----:B----4-:R-:W-:Y:S02]  /*44c00*/  @!P1 IMAD.MOV.U32 R2, RZ, RZ, R6 ;  /* 0x000000ffff029224 */ /* 0x010fe400078e0006 */
[----:B------:R-:W-:Y:S01]  /*44c10*/  @!P1 IMAD.MOV.U32 R3, RZ, RZ, R7 ;  /* 0x000000ffff039224 */ /* 0x000fe200078e0007 */
[----:B--2---:R-:W2:Y:S01]  /*44c20*/  @!P1 LDG.E.U16 R20, [R4.64] ;  /* 0x0000000604149981 */ /* 0x004ea2000c1e1500 */
[----:B---3--:R-:W-:-:S06]  /*44c30*/  PRMT R0, RZ, 0x7610, R0 ;  /* 0x00007610ff007816 */ /* 0x008fcc0000000000 */
[----:B------:R-:W3:Y:S04]  /*44c40*/  @!P1 LDG.E.U16 R0, [R2.64] ;  /* 0x0000000602009981 */ /* 0x000ee8000c1e1500 */
[----:B------:R0:W-:Y:S01]  /*44c50*/  STL [R1+0x48], R11 ;  /* 0x0000480b01007387 */ /* 0x0001e20000100800 */
[----:B------:R-:W4:Y:S02]  /*44c60*/  LDL R10, [R1+0x336c] ;  /* 0x00336c00010a7983 */ /* 0x000f240000100800 */
[----:B------:R-:W2:Y:S02]  /*44c70*/  LDL R7, [R1+0x3370] ;  /* 0x0033700001077983 */ /* 0x000ea40000100800 */
[----:B------:R-:W2:Y:S01]  /*44c80*/  LDL R6, [R1+0x337c] ;  /* 0x00337c0001067983 */ /* 0x000ea20000100800 */
[----:B0-----:R-:W2:Y:S04]  /*44c90*/  LDL R11, [R1+0x3360] ;  /* 0x00336000010b7983 */ /* 0x001ea80000100800 */
[----:B---3--:R-:W-:Y:S01]  /*44ca0*/  STL [R1+0x3470], R0 ;  /* 0x0034700001007387 */ /* 0x008fe20000100800 */
[----:B------:R-:W3:Y:S02]  /*44cb0*/  LDL R13, [R1+0x338c] ;  /* 0x00338c00010d7983 */ /* 0x000ee40000100800 */
[----:B------:R-:W3:Y:S02]  /*44cc0*/  LDL R9, [R1+0x3390] ;  /* 0x0033900001097983 */ /* 0x000ee40000100800 */
[----:B------:R0:W-:Y:S02]  /*44cd0*/  STL [R1+0xc], R8 ;  /* 0x00000c0801007387 */ /* 0x0001e40000100800 */
[----:B0-----:R-:W3:Y:S01]  /*44ce0*/  LDL R8, [R1+0x339c] ;  /* 0x00339c0001087983 */ /* 0x001ee20000100800 */
[----:B--2---:R0:W-:Y:S03]  /*44cf0*/  STL [R1+0x34ac], R20 ;  /* 0x0034ac1401007387 */ /* 0x0041e60000100800 */
[----:B0-----:R-:W2:Y:S01]  /*44d00*/  LDL R20, [R1+0x3380] ;  /* 0x0033800001147983 */ /* 0x001ea20000100800 */
[----:B------:R-:W-:-:S02]  /*44d10*/  PRMT R2, RZ, 0x7610, R2 ;  /* 0x00007610ff027816 */ /* 0x000fc40000000002 */
[----:B------:R-:W-:Y:S01]  /*44d20*/  PRMT R3, RZ, 0x7610, R3 ;  /* 0x00007610ff037816 */ /* 0x000fe20000000003 */
[----:B----4-:R-:W-:Y:S02]  /*44d30*/  @!P1 IMAD.MOV.U32 R4, RZ, RZ, R10 ;  /* 0x000000ffff049224 */ /* 0x010fe400078e000a */
[----:B------:R-:W-:Y:S02]  /*44d40*/  @!P1 IMAD.MOV.U32 R5, RZ, RZ, R11 ;  /* 0x000000ffff059224 */ /* 0x000fe400078e000b */
[----:B------:R-:W4:Y:S04]  /*44d50*/  LDL R11, [R1+0x33ac] ;  /* 0x0033ac00010b7983 */ /* 0x000f280000100800 */
[----:B------:R0:W4:Y:S04]  /*44d60*/  @!P1 LDG.E.U16 R2, [R4.64] ;  /* 0x0000000604029981 */ /* 0x000128000c1e1500 */
[----:B------:R3:W4:Y:S01]  /*44d70*/  @!P1 LDG.E.U16 R3, [R6.64] ;  /* 0x0000000606039981 */ /* 0x000722000c1e1500 */
[----:B0-----:R-:W-:Y:S01]  /*44d80*/  PRMT R4, RZ, 0x7610, R4 ;  /* 0x00007610ff047816 */ /* 0x001fe20000000004 */
[----:B---3--:R-:W-:-:S02]  /*44d90*/  @!P1 IMAD.MOV.U32 R6, RZ, RZ, R13 ;  /* 0x000000ffff069224 */ /* 0x008fc400078e000d */
[----:B--2---:R-:W-:-:S05]  /*44da0*/  @!P1 IMAD.MOV.U32 R7, RZ, RZ, R20 ;  /* 0x000000ffff079224 */ /* 0x004fca00078e0014 */
[----:B------:R-:W2:Y:S01]  /*44db0*/  @!P1 LDG.E.U16 R4, [R6.64] ;  /* 0x0000000606049981 */ /* 0x000ea2000c1e1500 */
[----:B------:R-:W-:-:S03]  /*44dc0*/  PRMT R5, RZ, 0x7610, R5 ;  /* 0x00007610ff057816 */ /* 0x000fc60000000005 */
[----:B----4-:R-:W-:Y:S01]  /*44dd0*/  STL [R1+0x349c], R2 ;  /* 0x00349c0201007387 */ /* 0x010fe20000100800 */
[----:B------:R-:W3:Y:S02]  /*44de0*/  LDL R14, [R1+0x33b0] ;  /* 0x0033b000010e7983 */ /* 0x000ee40000100800 */
[----:B------:R-:W4:Y:S02]  /*44df0*/  LDL R10, [R1+0x33bc] ;  /* 0x0033bc00010a7983 */ /* 0x000f240000100800 */
[----:B------:R-:W-:Y:S01]  /*44e00*/  STL [R1+0x3488], R3 ;  /* 0x0034880301007387 */ /* 0x000fe20000100800 */
[----:B------:R0:W3:Y:S04]  /*44e10*/  @!P1 LDG.E.U16 R5, [R8.64] ;  /* 0x0000000608059981 */ /* 0x0000e8000c1e1500 */
[----:B--2---:R-:W-:Y:S01]  /*44e20*/  STL [R1+0x347c], R4 ;  /* 0x00347c0401007387 */ /* 0x004fe20000100800 */
[----:B0-----:R-:W2:Y:S01]  /*44e30*/  LDL R9, [R1+0x33a0] ;  /* 0x0033a00001097983 */ /* 0x001ea20000100800 */
[----:B------:R-:W-:Y:S01]  /*44e40*/  PRMT R6, RZ, 0x7610, R6 ;  /* 0x00007610ff067816 */ /* 0x000fe20000000006 */
[----:B------:R-:W-:Y:S01]  /*44e50*/  @!P1 IMAD.MOV.U32 R8, RZ, RZ, R11 ;  /* 0x000000ffff089224 */ /* 0x000fe200078e000b */
[----:B------:R-:W-:Y:S01]  /*44e60*/  PRMT R7, RZ, 0x7610, R7 ;  /* 0x00007610ff077816 */ /* 0x000fe20000000007 */
[----:B------:R-:W4:Y:S04]  /*44e70*/  LDL R20, [R1+0x31d8] ;  /* 0x0031d80001147983 */ /* 0x000f280000100800 */
[----:B------:R-:W4:Y:S04]  /*44e80*/  LDL R13, [R1+0x31e4] ;  /* 0x0031e400010d7983 */ /* 0x000f280000100800 */
[----:B--2---:R4:W2:Y:S01]  /*44e90*/  @!P1 LDG.E.U16 R6, [R8.64] ;  /* 0x0000000608069981 */ /* 0x0048a2000c1e1500 */
[----:B---3--:R-:W-:Y:S02]  /*44ea0*/  STL [R1+0x3474], R5 ;  /* 0x0034740501007387 */ /* 0x008fe40000100800 */
[----:B------:R-:W3:Y:S02]  /*44eb0*/  LDL R11, [R1+0x31f4] ;  /* 0x0031f400010b7983 */ /* 0x000ee40000100800 */
[----:B----4-:R-:W-:-:S02]  /*44ec0*/  @!P1 IMAD.MOV.U32 R8, RZ, RZ, R10 ;  /* 0x000000ffff089224 */ /* 0x010fc400078e000a */
[----:B------:R-:W-:-:S05]  /*44ed0*/  @!P1 IMAD.MOV.U32 R9, RZ, RZ, R14 ;  /* 0x000000ffff099224 */ /* 0x000fca00078e000e */
[----:B------:R0:W4:Y:S04]  /*44ee0*/  @!P1 LDG.E.U16 R7, [R8.64] ;  /* 0x0000000608079981 */ /* 0x000128000c1e1500 */
[----:B--2---:R-:W-:Y:S01]  /*44ef0*/  STL [R1+0x3478], R6 ;  /* 0x0034780601007387 */ /* 0x004fe20000100800 */
[----:B0-----:R-:W2:Y:S02]  /*44f00*/  LDL R8, [R1+0x11ec] ;  /* 0x0011ec0001087983 */ /* 0x001ea40000100800 */
[----:B------:R-:W2:Y:S01]  /*44f10*/  LDL R9, [R1+0x31d4] ;  /* 0x0031d40001097983 */ /* 0x000ea20000100800 */
[----:B------:R-:W-:Y:S02]  /*44f20*/  PRMT R28, RZ, 0x7610, R28 ;  /* 0x00007610ff1c7816 */ /* 0x000fe4000000001c */
[----:B------:R-:W-:Y:S01]  /*44f30*/  PRMT R15, RZ, 0x7610, R15 ;  /* 0x00007610ff0f7816 */ /* 0x000fe2000000000f */
[----:B------:R-:W3:Y:S04]  /*44f40*/  LDL R14, [R1+0x3208] ;  /* 0x00320800010e7983 */ /* 0x000ee80000100800 */
[----:B------:R-:W3:Y:S01]  /*44f50*/  LDL R10, [R1+0x3214] ;  /* 0x00321400010a7983 */ /* 0x000ee20000100800 */
[----:B--2---:R-:W-:-:S04]  /*44f60*/  @!P0 LOP3.LUT R9, R9, R8, RZ, 0x3c, !PT ;  /* 0x0000000809098212 */ /* 0x004fc800078e3cff */
[----:B------:R-:W-:-:S04]  /*44f70*/  @!P0 LOP3.LUT R8, R9, R8, RZ, 0x3c, !PT ;  /* 0x0000000809088212 */ /* 0x000fc800078e3cff */
[----:B------:R-:W-:-:S05]  /*44f80*/  @!P0 LOP3.LUT R9, R9, R8, RZ, 0x3c, !PT ;  /* 0x0000000809098212 */ /* 0x000fca00078e3cff */
[----:B------:R0:W2:Y:S02]  /*44f90*/  @!P0 LDG.E.U16 R28, [R8.64] ;  /* 0x00000006081c8981 */ /* 0x0000a4000c1e1500 */
[----:B0-----:R-:W-:Y:S02]  /*44fa0*/  @!P0 IMAD.MOV.U32 R8, RZ, RZ, R13 ;  /* 0x000000ffff088224 */ /* 0x001fe400078e000d */
[----:B------:R-:W-:-:S05]  /*44fb0*/  @!P0 IMAD.MOV.U32 R9, RZ, RZ, R20 ;  /* 0x000000ffff098224 */ /* 0x000fca00078e0014 */
[----:B------:R-:W3:Y:S04]  /*44fc0*/  @!P0 LDG.E.U16 R15, [R8.64] ;  /* 0x00000006080f8981 */ /* 0x000ee8000c1e1500 */
[----:B----4-:R-:W-:Y:S04]  /*44fd0*/  STL [R1+0x3480], R7 ;  /* 0x0034800701007387 */ /* 0x010fe80000100800 */
[----:B--2---:R0:W-:Y:S04]  /*44fe0*/  STL [R1+0x44], R28 ;  /* 0x0000441c01007387 */ /* 0x0041e80000100800 */
[----:B0-----:R-:W2:Y:S01]  /*44ff0*/  LDL.LU R28, [R1+0x34e8] ;  /* 0x0034e800011c7983 */ /* 0x001ea20000300800 */
[----:B------:R-:W4:Y:S02]  /*45000*/  LDL R20, [R1+0x3218] ;  /* 0x0032180001147983 */ /* 0x000f240000100800 */
[----:B------:R-:W2:Y:S01]  /*45010*/  LDL R13, [R1+0x3224] ;  /* 0x00322400010d7983 */ /* 0x000ea20000100800 */
[----:B---3--:R0:W-:Y:S04]  /*45020*/  STL [R1+0x40], R15 ;  /* 0x0000400f01007387 */ /* 0x0081e80000100800 */
[----:B0-----:R-:W3:Y:S01]  /*45030*/  LDL.LU R15, [R1+0x34e4] ;  /* 0x0034e400010f7983 */ /* 0x001ee20000300800 */
[----:B------:R-:W2:Y:S01]  /*45040*/  LDL R9, [R1+0x31e8] ;  /* 0x0031e80001097983 */ /* 0x000ea20000100800 */
[----:B------:R-:W-:Y:S01]  /*45050*/  PRMT R5, RZ, 0x7610, R5 ;  /* 0x00007610ff057816 */ /* 0x000fe20000000005 */
[----:B------:R-:W-:-:S02]  /*45060*/  @!P0 IMAD.MOV.U32 R8, RZ, RZ, R11 ;  /* 0x000000ffff088224 */ /* 0x000fc400078e000b */
[----:B------:R-:W3:Y:S04]  /*45070*/  LDL R11, [R1+0x3228] ;  /* 0x00322800010b7983 */ /* 0x000ee80000100800 */
[----:B--2---:R0:W2:Y:S04]  /*45080*/  @!P0 LDG.E.U16 R5, [R8.64] ;  /* 0x0000000608058981 */ /* 0x0040a8000c1e1500 */
[----:B0-----:R-:W2:Y:S04]  /*45090*/  LDL R8, [R1+0x31f8] ;  /* 0x0031f80001087983 */ /* 0x001ea80000100800 */
[----:B------:R-:W2:Y:S01]  /*450a0*/  LDL R9, [R1+0x3204] ;  /* 0x0032040001097983 */ /* 0x000ea20000100800 */
[----:B---3--:R-:W-:-:S02]  /*450b0*/  PRMT R15, RZ, 0x7610, R15 ;  /* 0x00007610ff0f7816 */ /* 0x008fc4000000000f */
[----:B--2---:R-:W-:-:S04]  /*450c0*/  @!P0 LOP3.LUT R9, R9, R8, RZ, 0x3c, !PT ;  /* 0x0000000809098212 */ /* 0x004fc800078e3cff */
[----:B------:R-:W-:-:S04]  /*450d0*/  @!P0 LOP3.LUT R8, R9, R8, RZ, 0x3c, !PT ;  /* 0x0000000809088212 */ /* 0x000fc800078e3cff */
[----:B------:R-:W-:-:S05]  /*450e0*/  @!P0 LOP3.LUT R9, R9, R8, RZ, 0x3c, !PT ;  /* 0x0000000809098212 */ /* 0x000fca00078e3cff */
[----:B------:R0:W2:Y:S04]  /*450f0*/  @!P0 LDG.E.U16 R15, [R8.64] ;  /* 0x00000006080f8981 */ /* 0x0000a8000c1e1500 */
[----:B------:R1:W-:Y:S04]  /*45100*/  STL [R1+0x3c], R5 ;  /* 0x00003c0501007387 */ /* 0x0003e80000100800 */
[----:B-1----:R-:W3:Y:S01]  /*45110*/  LDL R5, [R1+0x3234] ;  /* 0x0032340001057983 */ /* 0x002ee20000100800 */
[----:B0-----:R-:W-:Y:S02]  /*45120*/  @!P0 IMAD.MOV.U32 R8, RZ, RZ, R10 ;  /* 0x000000ffff088224 */ /* 0x001fe400078e000a */
[----:B------:R-:W-:Y:S01]  /*45130*/  @!P0 IMAD.MOV.U32 R9, RZ, RZ, R14 ;  /* 0x000000ffff098224 */ /* 0x000fe200078e000e */
[----:B------:R-:W-:-:S02]  /*45140*/  PRMT R6, RZ, 0x7610, R6 ;  /* 0x00007610ff067816 */ /* 0x000fc40000000006 */
[----:B------:R-:W-:-:S04]  /*45150*/  PRMT R0, RZ, 0x7610, R0 ;  /* 0x00007610ff007816 */ /* 0x000fc80000000000 */
[----:B------:R0:W3:Y:S04]  /*45160*/  @!P0 LDG.E.U16 R6, [R8.64] ;  /* 0x0000000608068981 */ /* 0x0000e8000c1e1500 */
[----:B--2---:R1:W-:Y:S04]  /*45170*/  STL [R1+0x38], R15 ;  /* 0x0000380f01007387 */ /* 0x0043e80000100800 */
[----:B-1----:R-:W2:Y:S01]  /*45180*/  LDL.LU R15, [R1+0x34e0] ;  /* 0x0034e000010f7983 */ /* 0x002ea20000300800 */
[----:B------:R-:W2:Y:S02]  /*45190*/  LDL R14, [R1+0x3238] ;  /* 0x00323800010e7983 */ /* 0x000ea40000100800 */
[----:B------:R-:W2:Y:S02]  /*451a0*/  LDL R10, [R1+0x3244] ;  /* 0x00324400010a7983 */ /* 0x000ea40000100800 */
[----:B0-----:R-:W-:-:S02]  /*451b0*/  @!P0 IMAD.MOV.U32 R8, RZ, RZ, R13 ;  /* 0x000000ffff088224 */ /* 0x001fc400078e000d */
[----:B----4-:R-:W-:Y:S01]  /*451c0*/  @!P0 IMAD.MOV.U32 R9, RZ, RZ, R20 ;  /* 0x000000ffff098224 */ /* 0x010fe200078e0014 */
[----:B------:R-:W-:-:S04]  /*451d0*/  PRMT R29, RZ, 0x7610, R29 ;  /* 0x00007610ff1d7816 */ /* 0x000fc8000000001d */
[----:B------:R3:W4:Y:S01]  /*451e0*/  @!P0 LDG.E.U16 R0, [R8.64] ;  /* 0x0000000608008981 */ /* 0x000722000c1e1500 */
[----:B------:R-:W-:Y:S01]  /*451f0*/  PRMT R28, RZ, 0x7610, R28 ;  /* 0x00007610ff1c7816 */ /* 0x000fe2000000001c */
[----:B---3--:R-:W-:Y:S02]  /*45200*/  @!P0 IMAD.MOV.U32 R8, RZ, RZ, R5 ;  /* 0x000000ffff088224 */ /* 0x008fe400078e0005 */
[----:B------:R-:W-:-:S05]  /*45210*/  @!P0 IMAD.MOV.U32 R9, RZ, RZ, R11 ;  /* 0x000000ffff098224 */ /* 0x000fca00078e000b */
[----:B------:R2:W3:Y:S02]  /*45220*/  @!P0 LDG.E.U16 R29, [R8.64] ;  /* 0x00000006081d8981 */ /* 0x0004e4000c1e1500 */
[----:B--2---:R-:W-:Y:S02]  /*45230*/  @!P0 IMAD.MOV.U32 R9, RZ, RZ, R14 ;  /* 0x000000ffff098224 */ /* 0x004fe400078e000e */
[----:B------:R-:W-:-:S05]  /*45240*/  @!P0 IMAD.MOV.U32 R8, RZ, RZ, R10 ;  /* 0x000000ffff088224 */ /* 0x000fca00078e000a */
[----:B------:R-:W2:Y:S04]  /*45250*/  @!P0 LDG.E.U16 R28, [R8.64] ;  /* 0x00000006081c8981 */ /* 0x000ea8000c1e1500 */
[----:B------:R-:W-:Y:S01]  /*45260*/  STL [R1+0x3484], R6 ;  /* 0x0034840601007387 */ /* 0x000fe20000100800 */
[----:B------:R-:W2:Y:S02]  /*45270*/  LDL R13, [R1+0x3254] ;  /* 0x00325400010d7983 */ /* 0x000ea40000100800 */
[----:B------:R-:W2:Y:S02]  /*45280*/  LDL R20, [R1+0x3264] ;  /* 0x0032640001147983 */ /* 0x000ea40000100800 */
[----:B----4-:R-:W-:Y:S01]  /*45290*/  STL [R1+0x348c], R0 ;  /* 0x00348c0001007387 */ /* 0x010fe20000100800 */
[----:B------:R-:W4:Y:S04]  /*452a0*/  LDL R11, [R1+0x3268] ;  /* 0x00326800010b7983 */ /* 0x000f280000100800 */
[----:B------:R-:W4:Y:S04]  /*452b0*/  LDL R5, [R1+0x3274] ;  /* 0x0032740001057983 */ /* 0x000f280000100800 */
[----:B---3--:R0:W-:Y:S01]  /*452c0*/  STL [R1+0x3490], R29 ;  /* 0x0034901d01007387 */ /* 0x0081e20000100800 */
[----:B------:R-:W3:Y:S02]  /*452d0*/  LDL R14, [R1+0x3278] ;  /* 0x00327800010e7983 */ /* 0x000ee40000100800 */
[----:B------:R-:W3:Y:S01]  /*452e0*/  LDL R10, [R1+0x3284] ;  /* 0x00328400010a7983 */ /* 0x000ee20000100800 */
[----:B0-----:R-:W3:Y:S04]  /*452f0*/  LDL R29, [R1+0x3258] ;  /* 0x00325800011d7983 */ /* 0x001ee80000100800 */
[----:B--2---:R-:W-:Y:S01]  /*45300*/  STL [R1+0x28], R28 ;  /* 0x0000281c01007387 */ /* 0x004fe20000100800 */
[----:B------:R-:W2:Y:S01]  /*45310*/  LDL R9, [R1+0x3248] ;  /* 0x0032480001097983 */ /* 0x000ea20000100800 */
[----:B------:R-:W-:Y:S01]  /*45320*/  PRMT R4, RZ, 0x7610, R4 ;  /* 0x00007610ff047816 */ /* 0x000fe20000000004 */
[----:B------:R-:W-:Y:S01]  /*45330*/  @!P0 IMAD.MOV.U32 R8, RZ, RZ, R13 ;  /* 0x000000ffff088224 */ /* 0x000fe200078e000d */
[----:B------:R-:W-:-:S02]  /*45340*/  PRMT R15, RZ, 0x7610, R15 ;  /* 0x00007610ff0f7816 */ /* 0x000fc4000000000f */
[----:B------:R-:W-:Y:S02]  /*45350*/  PRMT R0, RZ, 0x7610, R0 ;  /* 0x00007610ff007816 */ /* 0x000fe40000000000 */
[----:B------:R-:W-:Y:S01]  /*45360*/  PRMT R6, RZ, 0x7610, R6 ;  /* 0x00007610ff067816 */ /* 0x000fe20000000006 */
[----:B------:R-:W3:Y:S04]  /*45370*/  LDL R13, [R1+0x32c8] ;  /* 0x0032c800010d7983 */ /* 0x000ee80000100800 */
[----:B--2---:R0:W2:Y:S02]  /*45380*/  @!P0 LDG.E.U16 R4, [R8.64] ;  /* 0x0000000608048981 */ /* 0x0040a4000c1e1500 */
[----:B0-----:R-:W-:Y:S02]  /*45390*/  @!P0 IMAD.MOV.U32 R8, RZ, RZ, R20 ;  /* 0x000000ffff088224 */ /* 0x001fe400078e0014 */
[----:B---3--:R-:W-:-:S05]  /*453a0*/  @!P0 IMAD.MOV.U32 R9, RZ, RZ, R29 ;  /* 0x000000ffff098224 */ /* 0x008fca00078e001d */
[----:B------:R4:W3:Y:S02]  /*453b0*/  @!P0 LDG.E.U16 R15, [R8.64] ;  /* 0x00000006080f8981 */ /* 0x0008e4000c1e1500 */
[----:B----4-:R-:W-:Y:S02]  /*453c0*/  @!P0 IMAD.MOV.U32 R8, RZ, RZ, R5 ;  /* 0x000000ffff088224 */ /* 0x010fe400078e0005 */
[----:B------:R-:W-:-:S05]  /*453d0*/  @!P0 IMAD.MOV.U32 R9, RZ, RZ, R11 ;  /* 0x000000ffff098224 */ /* 0x000fca00078e000b */
[----:B------:R0:W4:Y:S02]  /*453e0*/  @!P0 LDG.E.U16 R0, [R8.64] ;  /* 0x0000000608008981 */ /* 0x000124000c1e1500 */
[----:B0-----:R-:W-:Y:S02]  /*453f0*/  @!P0 IMAD.MOV.U32 R8, RZ, RZ, R10 ;  /* 0x000000ffff088224 */ /* 0x001fe400078e000a */
[----:B------:R-:W-:-:S05]  /*45400*/  @!P0 IMAD.MOV.U32 R9, RZ, RZ, R14 ;  /* 0x000000ffff098224 */ /* 0x000fca00078e000e */
[----:B------:R0:W3:Y:S04]  /*45410*/  @!P0 LDG.E.U16 R6, [R8.64] ;  /* 0x0000000608068981 */ /* 0x0000e8000c1e1500 */
[----:B--2---:R1:W-:Y:S01]  /*45420*/  STL [R1+0x24], R4 ;  /* 0x0000240401007387 */ /* 0x0043e20000100800 */
[----:B------:R-:W2:Y:S02]  /*45430*/  LDL R11, [R1+0x3348] ;  /* 0x00334800010b7983 */ /* 0x000ea40000100800 */
[----:B------:R-:W2:Y:S01]  /*45440*/  LDL R5, [R1+0x3354] ;  /* 0x0033540001057983 */ /* 0x000ea20000100800 */
[----:B-1----:R-:W2:Y:S01]  /*45450*/  LDL R4, [R1+0x32d4] ;  /* 0x0032d40001047983 */ /* 0x002ea20000100800 */
[----:B------:R-:W-:Y:S01]  /*45460*/  PRMT R7, RZ, 0x7610, R7 ;  /* 0x00007610ff077816 */ /* 0x000fe20000000007 */
[----:B0-----:R-:W-:-:S02]  /*45470*/  @!P0 IMAD.MOV.U32 R9, RZ, RZ, R13 ;  /* 0x000000ffff098224 */ /* 0x001fc400078e000d */
[----:B----4-:R0:W-:Y:S01]  /*45480*/  STL [R1+0x3494], R0 ;  /* 0x0034940001007387 */ /* 0x0101e20000100800 */
[----:B------:R-:W4:Y:S03]  /*45490*/  LDL R10, [R1+0x32d8] ;  /* 0x0032d800010a7983 */ /* 0x000f260000100800 */
[----:B0-----:R-:W4:Y:S04]  /*454a0*/  LDL R0, [R1+0x32e4] ;  /* 0x0032e40001007983 */ /* 0x001f280000100800 */
[----:B---3--:R-:W-:Y:S01]  /*454b0*/  STL [R1+0x3498], R6 ;  /* 0x0034980601007387 */ /* 0x008fe20000100800 */
[----:B------:R0:W-:Y:S02]  /*454c0*/  STL [R1+0x20], R15 ;  /* 0x0000200f01007387 */ /* 0x0001e40000100800 */
[----:B------:R-:W3:Y:S01]  /*454d0*/  LDL R14, [R1+0x3364] ;  /* 0x00336400010e7983 */ /* 0x000ee20000100800 */
[----:B------:R-:W-:-:S02]  /*454e0*/  PRMT R25, RZ, 0x7610, R25 ;  /* 0x00007610ff197816 */ /* 0x000fc40000000019 */
[----:B------:R-:W-:Y:S01]  /*454f0*/  PRMT R2, RZ, 0x7610, R2 ;  /* 0x00007610ff027816 */ /* 0x000fe20000000002 */
[----:B------:R-:W3:Y:S04]  /*45500*/  LDL R13, [R1+0x3288] ;  /* 0x00328800010d7983 */ /* 0x000ee80000100800 */
[----:B0-----:R-:W3:Y:S01]  /*45510*/  LDL R15, [R1+0x3358] ;  /* 0x00335800010f7983 */ /* 0x001ee20000100800 */
[----:B--2---:R-:W-:-:S03]  /*45520*/  @!P0 IMAD.MOV.U32 R8, RZ, RZ, R4 ;  /* 0x000000ffff088224 */ /* 0x004fc600078e0004 */
[----:B------:R-:W2:Y:S04]  /*45530*/  LDL R4, [R1+0x3294] ;  /* 0x0032940001047983 */ /* 0x000ea80000100800 */
[----:B------:R0:W2:Y:S02]  /*45540*/  @!P0 LDG.E.U16 R7, [R8.64] ;  /* 0x0000000608078981 */ /* 0x0000a4000c1e1500 */
[----:B0-----:R-:W-:Y:S02]  /*45550*/  @!P0 IMAD.MOV.U32 R8, RZ, RZ, R5 ;  /* 0x000000ffff088224 */ /* 0x001fe400078e0005 */
[----:B------:R-:W-:-:S05]  /*45560*/  @!P0 IMAD.MOV.U32 R9, RZ, RZ, R11 ;  /* 0x000000ffff098224 */ /* 0x000fca00078e000b */
[----:B------:R0:W2:Y:S01]  /*45570*/  @!P0 LDG.E.U16 R25, [R8.64] ;  /* 0x0000000608198981 */ /* 0x0000a2000c1e1500 */
[----:B----4-:R-:W-:Y:S02]  /*45580*/  @!P0 IMAD.MOV.U32 R11, RZ, RZ, R10 ;  /* 0x000000ffff0b8224 */ /* 0x010fe400078e000a */
[----:B------:R-:W-:Y:S01]  /*45590*/  @!P0 IMAD.MOV.U32 R10, RZ, RZ, R0 ;  /* 0x000000ffff0a8224 */ /* 0x000fe200078e0000 */
[----:B0-----:R-:W-:-:S04]  /*455a0*/  PRMT R8, RZ, 0x7610, R8 ;  /* 0x00007610ff087816 */ /* 0x001fc80000000008 */
[----:B------:R3:W4:Y:S02]  /*455b0*/  @!P0 LDG.E.U16 R2, [R10.64] ;  /* 0x000000060a028981 */ /* 0x000724000c1e1500 */
[----:B---3--:R-:W-:Y:S02]  /*455c0*/  @!P0 IMAD.MOV.U32 R10, RZ, RZ, R14 ;  /* 0x000000ffff0a8224 */ /* 0x008fe400078e000e */
[----:B------:R-:W-:-:S05]  /*455d0*/  @!P0 IMAD.MOV.U32 R11, RZ, RZ, R15 ;  /* 0x000000ffff0b8224 */ /* 0x000fca00078e000f */
[----:B------:R0:W3:Y:S04]  /*455e0*/  @!P0 LDG.E.U16 R8, [R10.64] ;  /* 0x000000060a088981 */ /* 0x0000e8000c1e1500 */
[----:B--2---:R1:W-:Y:S01]  /*455f0*/  STL [R1+0x34a8], R7 ;  /* 0x0034a80701007387 */ /* 0x0043e20000100800 */
[----:B------:R-:W2:Y:S02]  /*45600*/  LDL R6, [R1+0x32e8] ;  /* 0x0032e80001067983 */ /* 0x000ea40000100800 */
[----:B------:R-:W2:Y:S01]  /*45610*/  LDL R5, [R1+0x32f4] ;  /* 0x0032f40001057983 */ /* 0x000ea20000100800 */
[----:B------:R-:W-:Y:S04]  /*45620*/  STL [R1+0x34b0], R25 ;  /* 0x0034b01901007387 */ /* 0x000fe80000100800 */
[----:B-1----:R-:W2:Y:S01]  /*45630*/  LDL R7, [R1+0x3368] ;  /* 0x0033680001077983 */ /* 0x002ea20000100800 */
[----:B------:R-:W2:Y:S02]  /*45640*/  LDL R0, [R1+0x3374] ;  /* 0x0033740001007983 */ /* 0x000ea40000100800 */
[----:B0-----:R-:W-:Y:S01]  /*45650*/  @!P0 IMAD.MOV.U32 R10, RZ, RZ, R4 ;  /* 0x000000ffff0a8224 */ /* 0x001fe200078e0004 */
[----:B------:R-:W-:Y:S01]  /*45660*/  PRMT R12, RZ, 0x7610, R12 ;  /* 0x00007610ff0c7816 */ /* 0x000fe2000000000c */
[----:B------:R-:W-:Y:S01]  /*45670*/  @!P0 IMAD.MOV.U32 R11, RZ, RZ, R13 ;  /* 0x000000ffff0b8224 */ /* 0x000fe200078e000d */
[----:B------:R-:W-:-:S04]  /*45680*/  PRMT R3, RZ, 0x7610, R3 ;  /* 0x00007610ff037816 */ /* 0x000fc80000000003 */
[----:B------:R2:W2:Y:S04]  /*45690*/  @!P0 LDG.E.U16 R12, [R10.64] ;  /* 0x000000060a0c8981 */ /* 0x0004a8000c1e1500 */
[----:B----4-:R0:W-:Y:S04]  /*456a0*/  STL [R1+0x34a0], R2 ;  /* 0x0034a00201007387 */ /* 0x0101e80000100800 */
[----:B---3--:R1:W-:Y:S01]  /*456b0*/  STL [R1+0x34a4], R8 ;  /* 0x0034a40801007387 */ /* 0x0083e20000100800 */
[----:B------:R-:W3:Y:S02]  /*456c0*/  LDL R4, [R1+0x3298] ;  /* 0x0032980001047983 */ /* 0x000ee40000100800 */
[----:B0-----:R-:W4:Y:S01]  /*456d0*/  LDL R2, [R1+0x32a4] ;  /* 0x0032a40001027983 */ /* 0x001f220000100800 */
[----:B------:R-:W-:Y:S01]  /*456e0*/  PRMT R9, RZ, 0x7610, R9 ;  /* 0x00007610ff097816 */ /* 0x000fe20000000009 */
[----:B--2---:R-:W-:-:S02]  /*456f0*/  @!P0 IMAD.MOV.U32 R11, RZ, RZ, R6 ;  /* 0x000000ffff0b8224 */ /* 0x004fc400078e0006 */
[----:B------:R-:W-:Y:S01]  /*45700*/  @!P0 IMAD.MOV.U32 R10, RZ, RZ, R5 ;  /* 0x000000ffff0a8224 */ /* 0x000fe200078e0005 */
[----:B------:R-:W-:Y:S01]  /*45710*/  PRMT R27, RZ, 0x7610, R27 ;  /* 0x00007610ff1b7816 */ /* 0x000fe2000000001b */
[----:B------:R-:W2:Y:S04]  /*45720*/  LDL R6, [R1+0x32f8] ;  /* 0x0032f80001067983 */ /* 0x000ea80000100800 */
[----:B------:R0:W2:Y:S04]  /*45730*/  @!P0 LDG.E.U16 R3, [R10.64] ;  /* 0x000000060a038981 */ /* 0x0000a8000c1e1500 */
[----:B------:R-:W2:Y:S01]  /*45740*/  LDL R5, [R1+0x3304] ;  /* 0x0033040001057983 */ /* 0x000ea20000100800 */
[----:B0-----:R-:W-:-:S02]  /*45750*/  @!P0 IMAD.MOV.U32 R11, RZ, RZ, R7 ;  /* 0x000000ffff0b8224 */ /* 0x001fc400078e0007 */
[----:B------:R-:W-:-:S05]  /*45760*/  @!P0 IMAD.MOV.U32 R10, RZ, RZ, R0 ;  /* 0x000000ffff0a8224 */ /* 0x000fca00078e0000 */
[----:B------:R3:W2:Y:S02]  /*45770*/  @!P0 LDG.E.U16 R9, [R10.64] ;  /* 0x000000060a098981 */ /* 0x0006a4000c1e1500 */
[----:B---3--:R-:W-:Y:S02]  /*45780*/  @!P0 IMAD.MOV.U32 R11, RZ, RZ, R4 ;  /* 0x000000ffff0b8224 */ /* 0x008fe400078e0004 */
[----:B----4-:R-:W-:-:S05]  /*45790*/  @!P0 IMAD.MOV.U32 R10, RZ, RZ, R2 ;  /* 0x000000ffff0a8224 */ /* 0x010fca00078e0002 */
[----:B------:R0:W3:Y:S04]  /*457a0*/  @!P0 LDG.E.U16 R27, [R10.64] ;  /* 0x000000060a1b8981 */ /* 0x0000e8000c1e1500 */
[----:B--2---:R2:W-:Y:S01]  /*457b0*/  STL [R1+0x34b4], R3 ;  /* 0x0034b40301007387 */ /* 0x0045e20000100800 */
[----:B-1----:R-:W4:Y:S02]  /*457c0*/  LDL R8, [R1+0x3378] ;  /* 0x0033780001087983 */ /* 0x002f240000100800 */
[----:B------:R-:W4:Y:S02]  /*457d0*/  LDL R7, [R1+0x3384] ;  /* 0x0033840001077983 */ /* 0x000f240000100800 */
[----:B------:R-:W4:Y:S01]  /*457e0*/  LDL R0, [R1+0x3314] ;  /* 0x0033140001007983 */ /* 0x000f220000100800 */
[----:B--2---:R-:W2:Y:S04]  /*457f0*/  LDL R3, [R1+0x3308] ;  /* 0x0033080001037983 */ /* 0x004ea80000100800 */
[----:B------:R-:W-:Y:S01]  /*45800*/  STL [R1+0x34b8], R9 ;  /* 0x0034b80901007387 */ /* 0x000fe20000100800 */
[----:B------:R-:W2:Y:S02]  /*45810*/  LDL R4, [R1+0x3388] ;  /* 0x0033880001047983 */ /* 0x000ea40000100800 */
[----:B------:R-:W2:Y:S01]  /*45820*/  LDL R2, [R1+0x3394] ;  /* 0x0033940001027983 */ /* 0x000ea20000100800 */
[----:B------:R-:W-:Y:S01]  /*45830*/  PRMT R26, RZ, 0x7610, R26 ;  /* 0x00007610ff1a7816 */ /* 0x000fe2000000001a */
[----:B------:R-:W-:Y:S01]  /*45840*/  @!P0 IMAD.MOV.U32 R13, RZ, RZ, R6 ;  /* 0x000000ffff0d8224 */ /* 0x000fe200078e0006 */
[----:B0-----:R-:W-:-:S02]  /*45850*/  PRMT R10, RZ, 0x7610, R10 ;  /* 0x00007610ff0a7816 */ /* 0x001fc4000000000a */
[----:B------:R-:W-:Y:S02]  /*45860*/  PRMT R24, RZ, 0x7610, R24 ;  /* 0x00007610ff187816 */ /* 0x000fe40000000018 */
[----:B------:R-:W-:Y:S01]  /*45870*/  PRMT R11, RZ, 0x7610, R11 ;  /* 0x00007610ff0b7816 */ /* 0x000fe2000000000b */
[----:B---3--:R-:W-:Y:S01]  /*45880*/  STL [R1+0x34bc], R27 ;  /* 0x0034bc1b01007387 */ /* 0x008fe20000100800 */
[----:B------:R0:W-:Y:S02]  /*45890*/  STL [R1+0x8], R12 ;  /* 0x0000080c01007387 */ /* 0x0001e40000100800 */
[----:B------:R-:W3:Y:S02]  /*458a0*/  LDL R6, [R1+0x32a8] ;  /* 0x0032a80001067983 */ /* 0x000ee40000100800 */
[----:B0-----:R-:W-:Y:S02]  /*458b0*/  @!P0 IMAD.MOV.U32 R12, RZ, RZ, R5 ;  /* 0x000000ffff0c8224 */ /* 0x001fe400078e0005 */
[----:B------:R-:W3:Y:S04]  /*458c0*/  LDL R5, [R1+0x32b4] ;  /* 0x0032b40001057983 */ /* 0x000ee80000100800 */
[----:B------:R4:W3:Y:S02]  /*458d0*/  @!P0 LDG.E.U16 R26, [R12.64] ;  /* 0x000000060c1a8981 */ /* 0x0008e4000c1e1500 */
[----:B----4-:R-:W-:-:S02]  /*458e0*/  @!P0 IMAD.MOV.U32 R13, RZ, RZ, R8 ;  /* 0x000000ffff0d8224 */ /* 0x010fc400078e0008 */
[----:B------:R-:W-:-:S05]  /*458f0*/  @!P0 IMAD.MOV.U32 R12, RZ, RZ, R7 ;  /* 0x000000ffff0c8224 */ /* 0x000fca00078e0007 */
[----:B------:R0:W4:Y:S02]  /*45900*/  @!P0 LDG.E.U16 R10, [R12.64] ;  /* 0x000000060c0a8981 */ /* 0x000124000c1e1500 */
[----:B0-----:R-:W-:Y:S02]  /*45910*/  @!P0 IMAD.MOV.U32 R12, RZ, RZ, R0 ;  /* 0x000000ffff0c8224 */ /* 0x001fe400078e0000 */
[----:B--2---:R-:W-:-:S05]  /*45920*/  @!P0 IMAD.MOV.U32 R13, RZ, RZ, R3 ;  /* 0x000000ffff0d8224 */ /* 0x004fca00078e0003 */
[----:B------:R0:W2:Y:S02]  /*45930*/  @!P0 LDG.E.U16 R24, [R12.64] ;  /* 0x000000060c188981 */ /* 0x0000a4000c1e1500 */
[----:B0-----:R-:W-:Y:S02]  /*45940*/  @!P0 IMAD.MOV.U32 R12, RZ, RZ, R2 ;  /* 0x000000ffff0c8224 */ /* 0x001fe400078e0002 */
[----:B------:R-:W-:-:S05]  /*45950*/  @!P0 IMAD.MOV.U32 R13, RZ, RZ, R4 ;  /* 0x000000ffff0d8224 */ /* 0x000fca00078e0004 */
[----:B------:R-:W2:Y:S01]  /*45960*/  @!P0 LDG.E.U16 R11, [R12.64] ;  /* 0x000000060c0b8981 */ /* 0x000ea2000c1e1500 */
[----:B------:R-:W-:-:S03]  /*45970*/  PRMT R17, RZ, 0x7610, R17 ;  /* 0x00007610ff117816 */ /* 0x000fc60000000011 */
[----:B---3--:R-:W-:Y:S01]  /*45980*/  STL [R1+0x34c0], R26 ;  /* 0x0034c01a01007387 */ /* 0x008fe20000100800 */
[----:B------:R-:W-:Y:S02]  /*45990*/  @!P0 IMAD.MOV.U32 R14, RZ, RZ, R5 ;  /* 0x000000ffff0e8224 */ /* 0x000fe400078e0005 */
[----:B------:R-:W-:-:S05]  /*459a0*/  @!P0 IMAD.MOV.U32 R15, RZ, RZ, R6 ;  /* 0x000000ffff0f8224 */ /* 0x000fca00078e0006 */
[----:B------:R-:W3:Y:S04]  /*459b0*/  @!P0 LDG.E.U16 R17, [R14.64] ;  /* 0x000000060e118981 */ /* 0x000ee8000c1e1500 */
[----:B----4-:R-:W-:Y:S01]  /*459c0*/  STL [R1+0x34c4], R10 ;  /* 0x0034c40a01007387 */ /* 0x010fe20000100800 */
[----:B------:R-:W4:Y:S02]  /*459d0*/  LDL R3, [R1+0x3318] ;  /* 0x0033180001037983 */ /* 0x000f240000100800 */
[----:B------:R-:W4:Y:S01]  /*459e0*/  LDL R0, [R1+0x3324] ;  /* 0x0033240001007983 */ /* 0x000f220000100800 */
[----:B--2---:R-:W-:Y:S01]  /*459f0*/  STL [R1+0x34c8], R24 ;  /* 0x0034c81801007387 */ /* 0x004fe20000100800 */
[----:B------:R-:W2:Y:S02]  /*45a00*/  LDL R4, [R1+0x3398] ;  /* 0x0033980001047983 */ /* 0x000ea40000100800 */
[----:B------:R-:W2:Y:S01]  /*45a10*/  LDL R2, [R1+0x33a4] ;  /* 0x0033a40001027983 */ /* 0x000ea20000100800 */
[----:B------:R-:W-:Y:S01]  /*45a20*/  STL [R1+0x34cc], R11 ;  /* 0x0034cc0b01007387 */ /* 0x000fe20000100800 */
[----:B------:R-:W2:Y:S02]  /*45a30*/  LDL R8, [R1+0x32b8] ;  /* 0x0032b80001087983 */ /* 0x000ea40000100800 */
[----:B------:R-:W2:Y:S01]  /*45a40*/  LDL R7, [R1+0x32c4] ;  /* 0x0032c40001077983 */ /* 0x000ea20000100800 */
[----:B------:R-:W-:-:S02]  /*45a50*/  PRMT R12, RZ, 0x7610, R12 ;  /* 0x00007610ff0c7816 */ /* 0x000fc4000000000c */
[----:B------:R-:W-:Y:S02]  /*45a60*/  PRMT R13, RZ, 0x7610, R13 ;  /* 0x00007610ff0d7816 */ /* 0x000fe4000000000d */
[----:B------:R-:W-:Y:S01]  /*45a70*/  PRMT R16, RZ, 0x7610, R16 ;  /* 0x00007610ff107816 */ /* 0x000fe20000000010 */
[----:B------:R-:W2:Y:S04]  /*45a80*/  LDL R6, [R1+0x3328] ;  /* 0x0033280001067983 */ /* 0x000ea80000100800 */
[----:B------:R-:W2:Y:S04]  /*45a90*/  LDL R5, [R1+0x3334] ;  /* 0x0033340001057983 */ /* 0x000ea80000100800 */
[----:B---3--:R-:W-:Y:S01]  /*45aa0*/  STL [R1+0x34d0], R17 ;  /* 0x0034d01101007387 */ /* 0x008fe20000100800 */
[----:B----4-:R-:W-:-:S02]  /*45ab0*/  @!P0 IMAD.MOV.U32 R15, RZ, RZ, R3 ;  /* 0x000000ffff0f8224 */ /* 0x010fc400078e0003 */
[----:B------:R-:W-:Y:S01]  /*45ac0*/  @!P0 IMAD.MOV.U32 R14, RZ, RZ, R0 ;  /* 0x000000ffff0e8224 */ /* 0x000fe200078e0000 */
[----:B------:R-:W3:Y:S04]  /*45ad0*/  LDL R3, [R1+0x33a8] ;  /* 0x0033a80001037983 */ /* 0x000ee80000100800 */
[----:B------:R-:W4:Y:S04]  /*45ae0*/  LDL R0, [R1+0x33b4] ;  /* 0x0033b40001007983 */ /* 0x000f280000100800 */
[----:B------:R2:W3:Y:S02]  /*45af0*/  @!P0 LDG.E.U16 R12, [R14.64] ;  /* 0x000000060e0c8981 */ /* 0x0004e4000c1e1500 */
[----:B--2---:R-:W-:-:S02]  /*45b00*/  @!P0 IMAD.MOV.U32 R15, RZ, RZ, R4 ;  /* 0x000000ffff0f8224 */ /* 0x004fc400078e0004 */
[----:B------:R-:W-:-:S05]  /*45b10*/  @!P0 IMAD.MOV.U32 R14, RZ, RZ, R2 ;  /* 0x000000ffff0e8224 */ /* 0x000fca00078e0002 */
[----:B------:R0:W2:Y:S02]  /*45b20*/  @!P0 LDG.E.U16 R13, [R14.64] ;  /* 0x000000060e0d8981 */ /* 0x0000a4000c1e1500 */
[----:B0-----:R-:W-:Y:S02]  /*45b30*/  @!P0 IMAD.MOV.U32 R15, RZ, RZ, R8 ;  /* 0x000000ffff0f8224 */ /* 0x001fe400078e0008 */
[----:B------:R-:W-:-:S05]  /*45b40*/  @!P0 IMAD.MOV.U32 R14, RZ, RZ, R7 ;  /* 0x000000ffff0e8224 */ /* 0x000fca00078e0007 */
[----:B------:R0:W2:Y:S01]  /*45b50*/  @!P0 LDG.E.U16 R16, [R14.64] ;  /* 0x000000060e108981 */ /* 0x0000a2000c1e1500 */
[----:B------:R-:W-:Y:S01]  /*45b60*/  PRMT R18, RZ, 0x7610, R18 ;  /* 0x00007610ff127816 */ /* 0x000fe20000000012 */
[----:B0-----:R-:W-:Y:S02]  /*45b70*/  @!P0 IMAD.MOV.U32 R14, RZ, RZ, R5 ;  /* 0x000000ffff0e8224 */ /* 0x001fe400078e0005 */
[----:B------:R-:W-:-:S05]  /*45b80*/  @!P0 IMAD.MOV.U32 R15, RZ, RZ, R6 ;  /* 0x000000ffff0f8224 */ /* 0x000fca00078e0006 */
[----:B------:R4:W2:Y:S04]  /*45b90*/  @!P0 LDG.E.U16 R18, [R14.64] ;  /* 0x000000060e128981 */ /* 0x0008a8000c1e1500 */
[----:B---3--:R-:W-:Y:S01]  /*45ba0*/  STL [R1+0x34d4], R12 ;  /* 0x0034d40c01007387 */ /* 0x008fe20000100800 */
[----:B------:R-:W3:Y:S02]  /*45bb0*/  LDL R4, [R1+0x3338] ;  /* 0x0033380001047983 */ /* 0x000ee40000100800 */
[----:B------:R-:W3:Y:S02]  /*45bc0*/  LDL R2, [R1+0x3344] ;  /* 0x0033440001027983 */ /* 0x000ee40000100800 */
[----:B----4-:R-:W-:Y:S02]  /*45bd0*/  @!P0 IMAD.MOV.U32 R14, RZ, RZ, R0 ;  /* 0x000000ffff0e8224 */ /* 0x010fe400078e0000 */
[----:B------:R-:W-:Y:S01]  /*45be0*/  @!P0 IMAD.MOV.U32 R15, RZ, RZ, R3 ;  /* 0x000000ffff0f8224 */ /* 0x000fe200078e0003 */
[----:B--2---:R-:W-:Y:S04]  /*45bf0*/  STL [R1+0x34d8], R13 ;  /* 0x0034d80d01007387 */ /* 0x004fe80000100800 */
[----:B------:R0:W-:Y:S01]  /*45c00*/  STL [R1+0x34dc], R16 ;  /* 0x0034dc1001007387 */ /* 0x0001e20000100800 */
[----:B------:R-:W2:Y:S02]  /*45c10*/  LDL R9, [R1+0x33c0] ;  /* 0x0033c00001097983 */ /* 0x000ea40000100800 */
[----:B------:R-:W4:Y:S02]  /*45c20*/  LDL R5, [R1+0x33c8] ;  /* 0x0033c80001057983 */ /* 0x000f240000100800 */
[----:B------:R-:W4:Y:S01]  /*45c30*/  LDL R0, [R1+0x33c4] ;  /* 0x0033c40001007983 */ /* 0x000f220000100800 */
[----:B------:R-:W4:Y:S04]  /*45c40*/  LDL R3, [R1+0x33b8] ;  /* 0x0033b80001037983 */ /* 0x000f280000100800 */
[----:B------:R-:W1:Y:S01]  /*45c50*/  S2R R28, SR_TID.X ;  /* 0x00000000001c7919 */ /* 0x000e620000002100 */
[----:B------:R-:W-:-:S02]  /*45c60*/  PRMT R19, RZ, 0x7610, R19 ;  /* 0x00007610ff137816 */ /* 0x000fc40000000013 */
[----:B------:R-:W-:Y:S01]  /*45c70*/  PRMT R21, RZ, 0x7610, R21 ;  /* 0x00007610ff157816 */ /* 0x000fe20000000015 */
[----:B0-----:R-:W4:Y:S01]  /*45c80*/  LDL.LU R16, [R1+0x33c] ;  /* 0x00033c0001107983 */ /* 0x001f220000300800 */
[----:B------:R-:W4:Y:S03]  /*45c90*/  LDL.LU R7, [R1+0x334] ;  /* 0x0003340001077983 */ /* 0x000f260000300800 */
[----:B------:R3:W4:Y:S01]  /*45ca0*/  @!P0 LDG.E.U16 R19, [R14.64] ;  /* 0x000000060e138981 */ /* 0x000722000c1e1500 */
[----:B------:R-:W4:Y:S02]  /*45cb0*/  LDL.LU R6, [R1+0x32c] ;  /* 0x00032c0001067983 */ /* 0x000f240000300800 */
[----:B------:R-:W4:Y:S02]  /*45cc0*/  LDL.LU R13, [R1+0x324] ;  /* 0x00032400010d7983 */ /* 0x000f240000300800 */
[----:B------:R-:W4:Y:S01]  /*45cd0*/  LDL.LU R12, [R1+0x2b0] ;  /* 0x0002b000010c7983 */ /* 0x000f220000300800 */
[----:B------:R-:W4:Y:S01]  /*45ce0*/  LDL.LU R17, [R1+0x2a8] ;  /* 0x0002a80001117983 */ /* 0x000f220000300800 */
[----:B------:R-:W4:Y:S01]  /*45cf0*/  LDL.LU R11, [R1+0x2a0] ;  /* 0x0002a000010b7983 */ /* 0x000f220000300800 */
[----:B------:R-:W-:Y:S01]  /*45d00*/  PRMT R22, RZ, 0x7610, R22 ;  /* 0x00007610ff167816 */ /* 0x000fe20000000016 */
[----:B------:R-:W4:Y:S01]  /*45d10*/  LDL.LU R24, [R1+0x298] ;  /* 0x0002980001187983 */ /* 0x000f220000300800 */
[----:B------:R-:W-:-:S02]  /*45d20*/  PRMT R23, RZ, 0x7610, R23 ;  /* 0x00007610ff177816 */ /* 0x000fc40000000017 */
[----:B-1----:R-:W-:-:S05]  /*45d30*/  LOP3.LUT R28, R28, 0x7f, RZ, 0xc0, !PT ;  /* 0x0000007f1c1c7812 */ /* 0x002fca00078ec0ff */
[----:B------:R-:W-:Y:S02]  /*45d40*/  IMAD.SHL.U32 R28, R28, 0x2, RZ ;  /* 0x000000021c1c7824 */ /* 0x000fe400078e00ff */
[----:B---3--:R-:W-:Y:S02]  /*45d50*/  @!P0 IMAD.MOV.U32 R15, RZ, RZ, R4 ;  /* 0x000000ffff0f8224 */ /* 0x008fe400078e0004 */
[----:B------:R-:W-:Y:S01]  /*45d60*/  @!P0 IMAD.MOV.U32 R14, RZ, RZ, R2 ;  /* 0x000000ffff0e8224 */ /* 0x000fe200078e0002 */
[----:B------:R-:W3:Y:S01]  /*45d70*/  LDL.LU R4, [R1+0x214] ;  /* 0x0002140001047983 */ /* 0x000ee20000300800 */
[----:B------:R-:W3:Y:S02]  /*45d80*/  LDL.LU R8, [R1+0x20c] ;  /* 0x00020c0001087983 */ /* 0x000ee40000300800 */
[----:B------:R-:W3:Y:S01]  /*45d90*/  LDL.LU R2, [R1+0x204] ;  /* 0x0002040001027983 */ /* 0x000ee20000300800 */
[----:B------:R2:W3:Y:S02]  /*45da0*/  @!P0 LDG.E.U16 R21, [R14.64] ;  /* 0x000000060e158981 */ /* 0x0004e4000c1e1500 */
[----:B--2---:R-:W-:-:S02]  /*45db0*/  @!P1 IMAD.MOV.U32 R15, RZ, RZ, R9 ;  /* 0x000000ffff0f9224 */ /* 0x004fc400078e0009 */
[----:B----4-:R-:W-:Y:S02]  /*45dc0*/  @!P1 IMAD.MOV.U32 R14, RZ, RZ, R5 ;  /* 0x000000ffff0e9224 */ /* 0x010fe400078e0005 */
[----:B------:R-:W2:Y:S01]  /*45dd0*/  LDL.LU R5, [R1+0x1fc] ;  /* 0x0001fc0001057983 */ /* 0x000ea20000300800 */
[----:B------:R-:W2:Y:S03]  /*45de0*/  LDL.LU R10, [R1+0x188] ;  /* 0x00018800010a7983 */ /* 0x000ea60000300800 */
[----:B------:R0:W2:Y:S01]  /*45df0*/  @!P1 LDG.E.U16 R22, [R14.64] ;  /* 0x000000060e169981 */ /* 0x0000a2000c1e1500 */
[----:B------:R-:W2:Y:S02]  /*45e00*/  LDL.LU R26, [R1+0x184] ;  /* 0x00018400011a7983 */ /* 0x000ea40000300800 */
[----:B------:R-:W2:Y:S02]  /*45e10*/  LDL.LU R27, [R1+0x180] ;  /* 0x00018000011b7983 */ /* 0x000ea40000300800 */
[----:B0-----:R-:W-:-:S02]  /*45e20*/  @!P0 IMAD.MOV.U32 R14, RZ, RZ, R0 ;  /* 0x000000ffff0e8224 */ /* 0x001fc400078e0000 */
[----:B------:R-:W-:Y:S01]  /*45e30*/  @!P0 IMAD.MOV.U32 R15, RZ, RZ, R3 ;  /* 0x000000ffff0f8224 */ /* 0x000fe200078e0003 */
[----:B------:R-:W2:Y:S01]  /*45e40*/  LDL.LU R0, [R1+0x17c] ;  /* 0x00017c0001007983 */ /* 0x000ea20000300800 */
[----:B------:R-:W2:Y:S02]  /*45e50*/  LDL.LU R29, [R1+0x108] ;  /* 0x00010800011d7983 */ /* 0x000ea40000300800 */
[----:B------:R-:W2:Y:S02]  /*45e60*/  LDL.LU R9, [R1+0x104] ;  /* 0x0001040001097983 */ /* 0x000ea40000300800 */
[----:B------:R-:W2:Y:S01]  /*45e70*/  LDL.LU R3, [R1+0x100] ;  /* 0x0001000001037983 */ /* 0x000ea20000300800 */
[----:B------:R-:W2:Y:S01]  /*45e80*/  LDL.LU R25, [R1+0x9c] ;  /* 0x00009c0001197983 */ /* 0x000ea20000300800 */
[----:B------:R-:W2:Y:S03]  /*45e90*/  LDL.LU R20, [R1+0x7c] ;  /* 0x00007c0001147983 */ /* 0x000ea60000300800 */
[----:B------:R0:W2:Y:S04]  /*45ea0*/  @!P0 LDG.E.U16 R23, [R14.64] ;  /* 0x000000060e178981 */ /* 0x0000a8000c1e1500 */
[----:B0-----:R-:W2:Y:S01]  /*45eb0*/  LDL.LU R14, [R1+0x5c] ;  /* 0x00005c00010e7983 */ /* 0x001ea20000300800 */
[----:B------:R-:W-:-:S02]  /*45ec0*/  LOP3.LUT R15, R28, 0x70, RZ, 0x3c, !PT ;  /* 0x000000701c0f7812 */ /* 0x000fc400078e3cff */
[----:B------:R-:W2:Y:S03]  /*45ed0*/  LDL.LU R28, [R1+0xf8] ;  /* 0x0000f800011c7983 */ /* 0x000ea60000300800 */
[----:B------:R0:W-:Y:S01]  /*45ee0*/  STS.U16 [R15+0x37c00], R16 ;  /* 0x037c00100f007388 */ /* 0x0001e20000000400 */
[----:B------:R1:W-:Y:S02]  /*45ef0*/  STS.U16 [R15+0x37d00], R7 ;  /* 0x037d00070f007388 */ /* 0x0003e40000000400 */
[----:B------:R1:W-:Y:S02]  /*45f00*/  STS.U16 [R15+0x37e00], R6 ;  /* 0x037e00060f007388 */ /* 0x0003e40000000400 */
[----:B------:R1:W-:Y:S01]  /*45f10*/  STS.U16 [R15+0x37f00], R13 ;  /* 0x037f000d0f007388 */ /* 0x0003e20000000400 */
[----:B------:R1:W-:Y:S01]  /*45f20*/  STS.U16 [R15+0x39c00], R12 ;  /* 0x039c000c0f007388 */ /* 0x0003e20000000400 */
[----:B------:R1:W-:Y:S02]  /*45f30*/  STS.U16 [R15+0x39d00], R17 ;  /* 0x039d00110f007388 */ /* 0x0003e40000000400 */
[----:B------:R1:W-:Y:S02]  /*45f40*/  STS.U16 [R15+0x39e00], R11 ;  /* 0x039e000b0f007388 */ /* 0x0003e40000000400 */
[----:B------:R1:W-:Y:S01]  /*45f50*/  STS.U16 [R15+0x39f00], R24 ;  /* 0x039f00180f007388 */ /* 0x0003e20000000400 */
[----:B0-----:R-:W2:Y:S01]  /*45f60*/  LDL.LU R16, [R1+0x34dc] ;  /* 0x0034dc0001107983 */ /* 0x001ea20000300800 */
[----:B-1----:R-:W2:Y:S03]  /*45f70*/  LDL.LU R7, [R1+0x44] ;  /* 0x0000440001077983 */ /* 0x002ea60000300800 */
[----:B------:R-:W2:Y:S01]  /*45f80*/  LDL.LU R6, [R1+0x24] ;  /* 0x0000240001067983 */ /* 0x000ea20000300800 */
[----:B------:R-:W2:Y:S03]  /*45f90*/  LDL.LU R13, [R1+0x34d8] ;  /* 0x0034d800010d7983 */ /* 0x000ea60000300800 */
[----:B------:R-:W2:Y:S01]  /*45fa0*/  LDL.LU R12, [R1+0x34d4] ;  /* 0x0034d400010c7983 */ /* 0x000ea20000300800 */
[----:B------:R-:W2:Y:S02]  /*45fb0*/  LDL.LU R17, [R1+0x34d0] ;  /* 0x0034d00001117983 */ /* 0x000ea40000300800 */
[----:B------:R-:W2:Y:S02]  /*45fc0*/  LDL.LU R11, [R1+0x34cc] ;  /* 0x0034cc00010b7983 */ /* 0x000ea40000300800 */
[----:B------:R-:W2:Y:S01]  /*45fd0*/  LDL.LU R24, [R1+0x34c8] ;  /* 0x0034c80001187983 */ /* 0x000ea20000300800 */
[----:B---3--:R0:W-:Y:S01]  /*45fe0*/  STS.U16 [R15+0x3bc00], R4 ;  /* 0x03bc00040f007388 */ /* 0x0081e20000000400 */
[----:B------:R1:W-:Y:S02]  /*45ff0*/  STS.U16 [R15+0x3bd00], R8 ;  /* 0x03bd00080f007388 */ /* 0x0003e40000000400 */
[----:B------:R3:W-:Y:S01]  /*46000*/  STS.U16 [R15+0x3be00], R2 ;  /* 0x03be00020f007388 */ /* 0x0007e20000000400 */
[----:B0-----:R-:W4:Y:S01]  /*46010*/  LDL.LU R4, [R1+0x98] ;  /* 0x0000980001047983 */ /* 0x001f220000300800 */
[----:B-1----:R-:W4:Y:S02]  /*46020*/  LDL.LU R8, [R1+0x20] ;  /* 0x0000200001087983 */ /* 0x002f240000300800 */
[----:B---3--:R-:W3:Y:S01]  /*46030*/  LDL.LU R2, [R1+0x78] ;  /* 0x0000780001027983 */ /* 0x008ee20000300800 */
[----:B--2---:R0:W-:Y:S01]  /*46040*/  STS.U16 [R15+0x3bf00], R5 ;  /* 0x03bf00050f007388 */ /* 0x0041e20000000400 */
[----:B------:R1:W-:Y:S02]  /*46050*/  STS.U16 [R15+0x3dc00], R10 ;  /* 0x03dc000a0f007388 */ /* 0x0003e40000000400 */
[----:B------:R2:W-:Y:S01]  /*46060*/  STS.U16 [R15+0x3dd00], R26 ;  /* 0x03dd001a0f007388 */ /* 0x0005e20000000400 */
[----:B------:R2:W-:Y:S04]  /*46070*/  STS.U16 [R15+0x3de00], R27 ;  /* 0x03de001b0f007388 */ /* 0x0005e80000000400 */
[----:B0-----:R-:W3:Y:S01]  /*46080*/  LDL.LU R5, [R1+0x58] ;  /* 0x0000580001057983 */ /* 0x001ee20000300800 */
[----:B-1----:R-:W3:Y:S02]  /*46090*/  LDL.LU R10, [R1+0x34c4] ;  /* 0x0034c400010a7983 */ /* 0x002ee40000300800 */
[----:B--2---:R-:W2:Y:S01]  /*460a0*/  LDL.LU R26, [R1+0x34c0] ;  /* 0x0034c000011a7983 */ /* 0x004ea20000300800 */
[----:B------:R0:W-:Y:S01]  /*460b0*/  STS.U16 [R15+0x3df00], R0 ;  /* 0x03df00000f007388 */ /* 0x0001e20000000400 */
[----:B------:R1:W-:Y:S02]  /*460c0*/  STS.U16 [R15+0x3fc00], R29 ;  /* 0x03fc001d0f007388 */ /* 0x0003e40000000400 */
[----:B------:R1:W-:Y:S02]  /*460d0*/  STS.U16 [R15+0x3fd00], R9 ;  /* 0x03fd00090f007388 */ /* 0x0003e40000000400 */
[----:B------:R1:W-:Y:S01]  /*460e0*/  STS.U16 [R15+0x3fe00], R3 ;  /* 0x03fe00030f007388 */ /* 0x0003e20000000400 */
[----:B------:R-:W2:Y:S04]  /*460f0*/  LDL.LU R27, [R1+0x34bc] ;  /* 0x0034bc00011b7983 */ /* 0x000ea80000300800 */
[----:B0-----:R-:W2:Y:S01]  /*46100*/  LDL.LU R0, [R1+0x3c] ;  /* 0x00003c0001007983 */ /* 0x001ea20000300800 */
[----:B-1----:R-:W2:Y:S02]  /*46110*/  LDL.LU R29, [R1+0x94] ;  /* 0x00009400011d7983 */ /* 0x002ea40000300800 */
[----:B------:R-:W2:Y:S02]  /*46120*/  LDL.LU R9, [R1+0x34b8] ;  /* 0x0034b80001097983 */ /* 0x000ea40000300800 */
[----:B------:R-:W2:Y:S01]  /*46130*/  LDL.LU R3, [R1+0x34b4] ;  /* 0x0034b40001037983 */ /* 0x000ea20000300800 */
[----:B------:R0:W-:Y:S04]  /*46140*/  STS.U16 [R15+0x3ff00], R28 ;  /* 0x03ff001c0f007388 */ /* 0x0001e80000000400 */
[----:B0-----:R-:W0:Y:S02]  /*46150*/  S2R R28, SR_TID.X ;  /* 0x00000000001c7919 */ /* 0x001e240000002100 */
[----:B0-----:R-:W-:-:S05]  /*46160*/  LOP3.LUT R28, R28, 0x7f, RZ, 0xc0, !PT ;  /* 0x0000007f1c1c7812 */ /* 0x001fca00078ec0ff */
[----:B------:R-:W-:-:S05]  /*46170*/  IMAD.SHL.U32 R28, R28, 0x2, RZ ;  /* 0x000000021c1c7824 */ /* 0x000fca00078e00ff */
[----:B------:R0:W-:Y:S04]  /*46180*/  STS.U16 [R28+0x40100], R25 ;  /* 0x040100191c007388 */ /* 0x0001e80000000400 */
[----:B------:R1:W-:Y:S04]  /*46190*/  STS.U16 [R28+0x41100], R20 ;  /* 0x041100141c007388 */ /* 0x0003e80000000400 */
[----:B0-----:R-:W2:Y:S01]  /*461a0*/  LDL.LU R25, [R1+0x34b0] ;  /* 0x0034b00001197983 */ /* 0x001ea20000300800 */
[----:B-1----:R-:W2:Y:S03]  /*461b0*/  LDL.LU R20, [R1+0x34ac] ;  /* 0x0034ac0001147983 */ /* 0x002ea60000300800 */
[----:B------:R0:W-:Y:S04]  /*461c0*/  STS.U16 [R28+0x42100], R14 ;  /* 0x0421000e1c007388 */ /* 0x0001e80000000400 */
[----:B------:R-:W-:Y:S04]  /*461d0*/  STS.U16 [R28+0x40000], R7 ;  /* 0x040000071c007388 */ /* 0x000fe80000000400 */
[----:B0-----:R-:W3:Y:S04]  /*461e0*/  LDL.LU R14, [R1+0x90] ;  /* 0x00009000010e7983 */ /* 0x001ee80000300800 */
[----:B--2---:R0:W-:Y:S04]  /*461f0*/  STS.U16 [R28+0x43100], R20 ;  /* 0x043100141c007388 */ /* 0x0041e80000000400 */
[----:B0-----:R-:W2:Y:S01]  /*46200*/  LDL.LU R20, [R1+0x38] ;  /* 0x0000380001147983 */ /* 0x001ea20000300800 */
[----:B------:R-:W2:Y:S03]  /*46210*/  LDL.LU R7, [R1+0x34a8] ;  /* 0x0034a80001077983 */ /* 0x000ea60000300800 */
[----:B------:R0:W-:Y:S04]  /*46220*/  STS.U16 [R28+0x41000], R6 ;  /* 0x041000061c007388 */ /* 0x0001e80000000400 */
[----:B------:R-:W-:Y:S01]  /*46230*/  STS.U16 [R28+0x43000], R25 ;  /* 0x043000191c007388 */ /* 0x000fe20000000400 */
[----:B0-----:R-:W-:-:S03]  /*46240*/  LOP3.LUT R6, R28, 0x10, RZ, 0x3c, !PT ;  /* 0x000000101c067812 */ /* 0x001fc600078e3cff */
[----:B--2---:R0:W-:Y:S04]  /*46250*/  STS.U16 [R28+0x42000], R7 ;  /* 0x042000071c007388 */ /* 0x0041e80000000400 */
[----:B0-----:R-:W2:Y:S01]  /*46260*/  LDL.LU R7, [R1+0x70] ;  /* 0x0000700001077983 */ /* 0x001ea20000300800 */
[----:B------:R-:W2:Y:S02]  /*46270*/  LDL.LU R28, [R1+0x40] ;  /* 0x00004000011c7983 */ /* 0x000ea40000300800 */
[----:B------:R-:W3:Y:S01]  /*46280*/  LDL.LU R25, [R1+0x74] ;  /* 0x0000740001197983 */ /* 0x000ee20000300800 */
[----:B--2---:R-:W-:Y:S01]  /*46290*/  STS.U16 [R6+0x40200], R28 ;  /* 0x0402001c06007388 */ /* 0x004fe20000000400 */
[----:B----4-:R0:W-:Y:S02]  /*462a0*/  STS.U16 [R6+0x40300], R4 ;  /* 0x0403000406007388 */ /* 0x0101e40000000400 */
[----:B------:R1:W-:Y:S02]  /*462b0*/  STS.U16 [R6+0x41200], R8 ;  /* 0x0412000806007388 */ /* 0x0003e40000000400 */
[----:B---3--:R2:W-:Y:S01]  /*462c0*/  STS.U16 [R6+0x41300], R2 ;  /* 0x0413000206007388 */ /* 0x0085e20000000400 */
[----:B0-----:R-:W3:Y:S01]  /*462d0*/  LDL.LU R4, [R1+0x50] ;  /* 0x0000500001047983 */ /* 0x001ee20000300800 */
[----:B-1----:R-:W4:Y:S02]  /*462e0*/  LDL.LU R8, [R1+0x34a4] ;  /* 0x0034a40001087983 */ /* 0x002f240000300800 */
[----:B--2---:R-:W2:Y:S01]  /*462f0*/  LDL.LU R2, [R1+0x34a0] ;  /* 0x0034a00001027983 */ /* 0x004ea20000300800 */
[----:B------:R-:W0:Y:S04]  /*46300*/  S2R R28, SR_TID.X ;  /* 0x00000000001c7919 */ /* 0x000e280000002100 */
[----:B--2---:R1:W-:Y:S04]  /*46310*/  STS.U16 [R6+0x42200], R2 ;  /* 0x0422000206007388 */ /* 0x0043e80000000400 */
[----:B-1----:R-:W2:Y:S01]  /*46320*/  LDL.LU R2, [R1+0x349c] ;  /* 0x00349c0001027983 */ /* 0x002ea20000300800 */
[----:B0-----:R-:W-:Y:S01]  /*46330*/  LOP3.LUT R28, R28, 0x7f, RZ, 0xc0, !PT ;  /* 0x0000007f1c1c7812 */ /* 0x001fe200078ec0ff */
[----:B------:R0:W-:Y:S02]  /*46340*/  STS.U16 [R6+0x42300], R5 ;  /* 0x0423000506007388 */ /* 0x0001e40000000400 */
[----:B0-----:R-:W3:Y:S04]  /*46350*/  LDL.LU R5, [R1+0x8c] ;  /* 0x00008c0001057983 */ /* 0x001ee80000300800 */
[----:B--2---:R0:W-:Y:S01]  /*46360*/  STS.U16 [R6+0x43300], R2 ;  /* 0x0433000206007388 */ /* 0x0041e20000000400 */
[----:B----4-:R1:W-:Y:S02]  /*46370*/  STS.U16 [R6+0x43200], R8 ;  /* 0x0432000806007388 */ /* 0x0103e40000000400 */
[----:B0-----:R-:W-:Y:S01]  /*46380*/  IMAD.SHL.U32 R2, R28, 0x2, RZ ;  /* 0x000000021c027824 */ /* 0x001fe200078e00ff */
[----:B-1----:R-:W2:Y:S01]  /*46390*/  LDL.LU R6, [R1+0x3498] ;  /* 0x0034980001067983 */ /* 0x002ea20000300800 */
[----:B------:R-:W4:Y:S03]  /*463a0*/  LDL.LU R8, [R1+0x54] ;  /* 0x0000540001087983 */ /* 0x000f260000300800 */
[----:B------:R-:W-:-:S05]  /*463b0*/  LOP3.LUT R2, R2, 0x20, RZ, 0x3c, !PT ;  /* 0x0000002002027812 */ /* 0x000fca00078e3cff */
[----:B------:R0:W-:Y:S04]  /*463c0*/  STS.U16 [R2+0x40400], R0 ;  /* 0x0404000002007388 */ /* 0x0001e80000000400 */
[----:B0-----:R-:W2:Y:S01]  /*463d0*/  LDL.LU R0, [R1+0x3494] ;  /* 0x0034940001007983 */ /* 0x001ea20000300800 */
[----:B------:R0:W-:Y:S03]  /*463e0*/  STS.U16 [R2+0x40500], R29 ;  /* 0x0405001d02007388 */ /* 0x0001e60000000400 */
[----:B0-----:R-:W3:Y:S04]  /*463f0*/  LDL.LU R29, [R1+0x3490] ;  /* 0x00349000011d7983 */ /* 0x001ee80000300800 */
[----:B--2---:R0:W-:Y:S01]  /*46400*/  STS.U16 [R2+0x41400], R0 ;  /* 0x0414000002007388 */ /* 0x0041e20000000400 */
[----:B------:R1:W-:Y:S02]  /*46410*/  STS.U16 [R2+0x41500], R25 ;  /* 0x0415001902007388 */ /* 0x0003e40000000400 */
[----:B------:R2:W-:Y:S01]  /*46420*/  STS.U16 [R2+0x42400], R3 ;  /* 0x0424000302007388 */ /* 0x0005e20000000400 */
[----:B0-----:R-:W3:Y:S01]  /*46430*/  LDL.LU R0, [R1+0x348c] ;  /* 0x00348c0001007983 */ /* 0x001ee20000300800 */
[----:B-1----:R-:W3:Y:S02]  /*46440*/  LDL.LU R25, [R1+0x68] ;  /* 0x0000680001197983 */ /* 0x002ee40000300800 */
[----:B--2---:R-:W2:Y:S02]  /*46450*/  LDL.LU R3, [R1+0x3488] ;  /* 0x0034880001037983 */ /* 0x004ea40000300800 */
[----:B------:R-:W-:Y:S01]  /*46460*/  IMAD.SHL.U32 R28, R28, 0x2, RZ ;  /* 0x000000021c1c7824 */ /* 0x000fe200078e00ff */
[----:B----4-:R-:W-:Y:S04]  /*46470*/  STS.U16 [R2+0x42500], R8 ;  /* 0x0425000802007388 */ /* 0x010fe80000000400 */
[----:B------:R-:W-:Y:S01]  /*46480*/  LOP3.LUT R28, R28, 0x30, RZ, 0x3c, !PT ;  /* 0x000000301c1c7812 */ /* 0x000fe200078e3cff */
[----:B--2---:R-:W-:Y:S01]  /*46490*/  STS.U16 [R2+0x43500], R3 ;  /* 0x0435000302007388 */ /* 0x004fe20000000400 */
[----:B------:R0:W-:Y:S03]  /*464a0*/  STS.U16 [R2+0x43400], R9 ;  /* 0x0434000902007388 */ /* 0x0001e60000000400 */
[----:B------:R-:W-:Y:S02]  /*464b0*/  STS.U16 [R28+0x40600], R20 ;  /* 0x040600141c007388 */ /* 0x000fe40000000400 */
[----:B------:R-:W-:Y:S01]  /*464c0*/  STS.U16 [R28+0x40700], R14 ;  /* 0x0407000e1c007388 */ /* 0x000fe20000000400 */
[----:B------:R1:W-:Y:S01]  /*464d0*/  STS.U16 [R28+0x41600], R6 ;  /* 0x041600061c007388 */ /* 0x0003e20000000400 */
[----:B------:R2:W-:Y:S03]  /*464e0*/  STS.U16 [R28+0x41700], R7 ;  /* 0x041700071c007388 */ /* 0x0005e60000000400 */
[----:B0-----:R-:W4:Y:S01]  /*464f0*/  LDL.LU R9, [R1+0x6c] ;  /* 0x00006c0001097983 */ /* 0x001f220000300800 */
[----:B------:R-:W4:Y:S02]  /*46500*/  LDL.LU R3, [R1+0x84] ;  /* 0x0000840001037983 */ /* 0x000f240000300800 */
[----:B------:R-:W4:Y:S02]  /*46510*/  LDL.LU R8, [R1+0x64] ;  /* 0x0000640001087983 */ /* 0x000f240000300800 */
[----:B------:R-:W4:Y:S01]  /*46520*/  LDL.LU R2, [R1+0xc] ;  /* 0x00000c0001027983 */ /* 0x000f220000300800 */
[----:B-1----:R-:W4:Y:S01]  /*46530*/  LDL.LU R6, [R1+0x3484] ;  /* 0x0034840001067983 */ /* 0x002f220000300800 */
[----:B------:R-:W4:Y:S02]  /*46540*/  LDL.LU R20, [R1+0x28] ;  /* 0x0000280001147983 */ /* 0x000f240000300800 */
[----:B------:R-:W4:Y:S02]  /*46550*/  LDL.LU R14, [R1+0x80] ;  /* 0x00008000010e7983 */ /* 0x000f240000300800 */
[----:B--2---:R-:W2:Y:S01]  /*46560*/  LDL.LU R7, [R1+0x3480] ;  /* 0x0034800001077983 */ /* 0x004ea20000300800 */
[----:B------:R0:W-:Y:S01]  /*46570*/  STS.U16 [R28+0x42600], R26 ;  /* 0x0426001a1c007388 */ /* 0x0001e20000000400 */
[----:B---3--:R1:W-:Y:S03]  /*46580*/  STS.U16 [R28+0x42700], R4 ;  /* 0x042700041c007388 */ /* 0x0083e60000000400 */
[----:B0-----:R-:W3:Y:S01]  /*46590*/  LDL.LU R26, [R1+0x48] ;  /* 0x00004800011a7983 */ /* 0x001ee20000300800 */
[----:B-1----:R-:W2:Y:S03]  /*465a0*/  LDL.LU R4, [R1+0x347c] ;  /* 0x00347c0001047983 */ /* 0x002ea60000300800 */
[----:B--2---:R0:W-:Y:S01]  /*465b0*/  STS.U16 [R28+0x43700], R4 ;  /* 0x043700041c007388 */ /* 0x0041e20000000400 */
[----:B------:R1:W-:Y:S03]  /*465c0*/  STS.U16 [R28+0x43600], R10 ;  /* 0x0436000a1c007388 */ /* 0x0003e60000000400 */
[----:B0-----:R-:W2:Y:S04]  /*465d0*/  LDL.LU R4, [R1+0x88] ;  /* 0x0000880001047983 */ /* 0x001ea80000300800 */
[----:B-1----:R-:W0:Y:S02]  /*465e0*/  S2R R28, SR_TID.X ;  /* 0x00000000001c7919 */ /* 0x002e240000002100 */
[----:B0-----:R-:W-:-:S05]  /*465f0*/  LOP3.LUT R28, R28, 0x7f, RZ, 0xc0, !PT ;  /* 0x0000007f1c1c7812 */ /* 0x001fca00078ec0ff */
[----:B------:R-:W-:-:S05]  /*46600*/  IMAD.SHL.U32 R28, R28, 0x2, RZ ;  /* 0x000000021c1c7824 */ /* 0x000fca00078e00ff */
[----:B------:R-:W-:Y:S02]  /*46610*/  LOP3.LUT R10, R28, 0x40, RZ, 0x3c, !PT ;  /* 0x000000401c0a7812 */ /* 0x000fe400078e3cff */
[----:B------:R-:W2:Y:S04]  /*46620*/  LDL.LU R28, [R1+0x8] ;  /* 0x00000800011c7983 */ /* 0x000ea80000300800 */
[----:B----4-:R0:W-:Y:S01]  /*46630*/  STS.U16 [R10+0x40800], R6 ;  /* 0x040800060a007388 */ /* 0x0101e20000000400 */
[----:B------:R1:W-:Y:S03]  /*46640*/  STS.U16 [R10+0x40900], R5 ;  /* 0x040900050a007388 */ /* 0x0003e60000000400 */
[----:B0-----:R-:W4:Y:S01]  /*46650*/  LDL.LU R6, [R1+0x3478] ;  /* 0x0034780001067983 */ /* 0x001f220000300800 */
[----:B-1----:R-:W3:Y:S03]  /*46660*/  LDL.LU R5, [R1+0x3474] ;  /* 0x0034740001057983 */ /* 0x002ee60000300800 */
[----:B--2---:R-:W-:Y:S01]  /*46670*/  STS.U16 [R10+0x41800], R28 ;  /* 0x0418001c0a007388 */ /* 0x004fe20000000400 */
[----:B------:R-:W-:Y:S02]  /*46680*/  STS.U16 [R10+0x41900], R9 ;  /* 0x041900090a007388 */ /* 0x000fe40000000400 */
[----:B------:R0:W-:Y:S02]  /*46690*/  STS.U16 [R10+0x42800], R24 ;  /* 0x042800180a007388 */ /* 0x0001e40000000400 */
[----:B0-----:R-:W2:Y:S04]  /*466a0*/  LDL.LU R24, [R1+0x4c] ;  /* 0x00004c0001187983 */ /* 0x001ea80000300800 */
[----:B------:R-:W0:Y:S02]  /*466b0*/  S2R R28, SR_TID.X ;  /* 0x00000000001c7919 */ /* 0x000e240000002100 */
[----:B0-----:R-:W-:-:S05]  /*466c0*/  LOP3.LUT R28, R28, 0x7f, RZ, 0xc0, !PT ;  /* 0x0000007f1c1c7812 */ /* 0x001fca00078ec0ff */
[----:B------:R-:W-:-:S05]  /*466d0*/  IMAD.SHL.U32 R28, R28, 0x2, RZ ;  /* 0x000000021c1c7824 */ /* 0x000fca00078e00ff */
[C---:B------:R-:W-:Y:S01]  /*466e0*/  LOP3.LUT R9, R28.reuse, 0x50, RZ, 0x3c, !PT ;  /* 0x000000501c097812 */ /* 0x040fe200078e3cff */
[----:B--2---:R-:W-:Y:S01]  /*466f0*/  STS.U16 [R10+0x42900], R24 ;  /* 0x042900180a007388 */ /* 0x004fe20000000400 */
[----:B---3--:R-:W-:Y:S02]  /*46700*/  STS.U16 [R10+0x43900], R5 ;  /* 0x043900050a007388 */ /* 0x008fe40000000400 */
[----:B------:R-:W-:Y:S02]  /*46710*/  STS.U16 [R10+0x43800], R11 ;  /* 0x0438000b0a007388 */ /* 0x000fe40000000400 */
[----:B------:R0:W-:Y:S01]  /*46720*/  STS.U16 [R9+0x40a00], R0 ;  /* 0x040a000009007388 */ /* 0x0001e20000000400 */
[----:B------:R-:W-:Y:S01]  /*46730*/  STS.U16 [R9+0x40b00], R4 ;  /* 0x040b000409007388 */ /* 0x000fe20000000400 */
[----:B------:R-:W-:Y:S02]  /*46740*/  STS.U16 [R9+0x41a00], R27 ;  /* 0x041a001b09007388 */ /* 0x000fe40000000400 */
[----:B------:R1:W-:Y:S02]  /*46750*/  STS.U16 [R9+0x41b00], R25 ;  /* 0x041b001909007388 */ /* 0x0003e40000000400 */
[----:B------:R-:W-:Y:S01]  /*46760*/  STS.U16 [R9+0x42a00], R12 ;  /* 0x042a000c09007388 */ /* 0x000fe20000000400 */
[----:B------:R-:W-:Y:S01]  /*46770*/  STS.U16 [R9+0x42b00], R26 ;  /* 0x042b001a09007388 */ /* 0x000fe20000000400 */
[----:B----4-:R-:W-:Y:S02]  /*46780*/  STS.U16 [R9+0x43b00], R6 ;  /* 0x043b000609007388 */ /* 0x010fe40000000400 */
[----:B------:R-:W-:Y:S01]  /*46790*/  STS.U16 [R9+0x43a00], R13 ;  /* 0x043a000d09007388 */ /* 0x000fe20000000400 */
[----:B0-----:R-:W2:Y:S01]  /*467a0*/  LDL.LU R0, [R1+0x3470] ;  /* 0x0034700001007983 */ /* 0x001ea20000300800 */
[----:B-1----:R-:W-:-:S05]  /*467b0*/  LOP3.LUT R25, R28, 0x60, RZ, 0x3c, !PT ;  /* 0x000000601c197812 */ /* 0x002fca00078e3cff */
[----:B------:R0:W-:Y:S04]  /*467c0*/  STS.U16 [R25+0x40c00], R29 ;  /* 0x040c001d19007388 */ /* 0x0001e80000000400 */
[----:B0-----:R-:W3:Y:S01]  /*467d0*/  LDL.LU R29, [R1+0x346c] ;  /* 0x00346c00011d7983 */ /* 0x001ee20000300800 */
        /* <DEDUP_REMOVED lines=10> */
[----:B---3--:R0:W-:Y:S01]  /*46880*/  STS.U16 [R15+0x41f00], R29 ;  /* 0x041f001d0f007388 */ /* 0x0081e20000000400 */
[----:B------:R-:W-:Y:S02]  /*46890*/  STS.U16 [R15+0x42e00], R21 ;  /* 0x042e00150f007388 */ /* 0x000fe40000000400 */
[----:B--2---:R1:W-:Y:S01]  /*468a0*/  STS.U16 [R15+0x42f00], R0 ;  /* 0x042f00000f007388 */ /* 0x0043e20000000400 */
[----:B0-----:R0:W5:Y:S01]  /*468b0*/  LDL.LU R29, [R1+0x3468] ;  /* 0x00346800011d7983 */ /* 0x0011620000300800 */
[----:B-1----:R0:W5:Y:S02]  /*468c0*/  LDL.LU R0, [R1+0x3464] ;  /* 0x0034640001007983 */ /* 0x0021640000300800 */
[----:B------:R0:W-:Y:S02]  /*468d0*/  STS.U16 [R15+0x43f00], R22 ;  /* 0x043f00160f007388 */ /* 0x0001e40000000400 */
[----:B------:R0:W-:Y:S02]  /*468e0*/  STS.U16 [R15+0x43e00], R23 ;  /* 0x043e00170f007388 */ /* 0x0001e40000000400 */
[----:B------:R-:W-:Y:S06]  /*468f0*/  BAR.SYNC.DEFER_BLOCKING 0x0 ;  /* 0x0000000000007b1d */ /* 0x000fec0000010000 */
[----:B------:R-:W1:Y:S04]  /*46900*/  S2R R14, SR_TID.X ;  /* 0x00000000000e7919 */ /* 0x000e680000002100 */
[----:B0----5:R-:W0:Y:S04]  /*46910*/  LDSM.16.MT88.4 R20, [R29] ;  /* 0x000000001d14783b */ /* 0x021e280000004200 */
[----:B------:R-:W-:Y:S01]  /*46920*/  LDSM.16.MT88.4 R24, [R29+0x80] ;  /* 0x000080001d18783b */ /* 0x000fe20000004200 */
[C---:B-1----:R-:W-:Y:S01]  /*46930*/  LOP3.LUT R15, R14.reuse, 0x7, RZ, 0xc0, !PT ;  /* 0x000000070e0f7812 */ /* 0x042fe200078ec0ff */
[----:B------:R-:W-:-:S04]  /*46940*/  IMAD.SHL.U32 R28, R14, 0x2, RZ ;  /* 0x000000020e1c7824 */ /* 0x000fc800078e00ff */
[----:B------:R-:W-:Y:S01]  /*46950*/  IMAD R2, R15, 0x210, RZ ;  /* 0x000002100f027824 */ /* 0x000fe200078e02ff */
[----:B------:R-:W-:Y:S04]  /*46960*/  STL [R1+0x56b8], R28 ;  /* 0x0056b81c01007387 */ /* 0x000fe80000100800 */
[----:B------:R-:W-:Y:S01]  /*46970*/  LOP3.LUT R2, R2, 0x30, R28, 0x78, !PT ;  /* 0x0000003002027812 */ /* 0x000fe200078e781c */
[----:B------:R-:W-:Y:S04]  /*46980*/  STL [R1+0x39d8], R0 ;  /* 0x0039d80001007387 */ /* 0x000fe80000100800 */
[----:B------:R-:W1:Y:S04]  /*46990*/  LDSM.16.M88.4 R8, [R2+0x41000] ;  /* 0x041000000208783b */ /* 0x000e680000000200 */
[----:B------:R-:W2:Y:S04]  /*469a0*/  LDSM.16.M88.4 R4, [R2+0x42000] ;  /* 0x042000000204783b */ /* 0x000ea80000000200 */
[----:B------:R-:W3:Y:S04]  /*469b0*/  LDSM.16.M88.4 R12, [R2+0x43000] ;  /* 0x04300000020c783b */ /* 0x000ee80000000200 */
[----:B------:R-:W-:Y:S04]  /*469c0*/  LDSM.16.M88.4 R16, [R2+0x40000] ;  /* 0x040000000210783b */ /* 0x000fe80000000200 */
[----:B0-----:R-:W-:Y:S04]  /*469d0*/  STL.64 [R1+0x59d0], R22 ;  /* 0x0059d01601007387 */ /* 0x001fe80000100a00 */
[----:B------:R-:W-:Y:S04]  /*469e0*/  STL.64 [R1+0x59c8], R20 ;  /* 0x0059c81401007387 */ /* 0x000fe80000100a00 */
[----:B------:R-:W0:Y:S04]  /*469f0*/  LDSM.16.MT88.4 R20, [R29+0x100] ;  /* 0x000100001d14783b */ /* 0x000e280000004200 */
[----:B-1----:R0:W-:Y:S04]  /*46a00*/  STL [R1+0x596c], R10 ;  /* 0x00596c0a01007387 */ /* 0x0021e80000100800 */
[----:B------:R1:W-:Y:S04]  /*46a10*/  STL [R1+0x5968], R11 ;  /* 0x0059680b01007387 */ /* 0x0003e80000100800 */
[----:B--2---:R-:W-:Y:S04]  /*46a20*/  STL [R1+0x57f0], R7 ;  /* 0x0057f00701007387 */ /* 0x004fe80000100800 */
[----:B---3--:R-:W-:Y:S04]  /*46a30*/  STL [R1+0x57bc], R14 ;  /* 0x0057bc0e01007387 */ /* 0x008fe80000100800 */
[----:B------:R-:W-:Y:S04]  /*46a40*/  STL [R1+0x57b8], R15 ;  /* 0x0057b80f01007387 */ /* 0x000fe80000100800 */
[----:B------:R-:W-:Y:S01]  /*46a50*/  STL [R1+0x5320], R2 ;  /* 0x0053200201007387 */ /* 0x000fe20000100800 */
[----:B0-----:R-:W-:-:S03]  /*46a60*/  IMAD.MOV.U32 R10, RZ, RZ, R21 ;  /* 0x000000ffff0a7224 */ /* 0x001fc600078e0015 */
[----:B------:R-:W-:Y:S01]  /*46a70*/  STL [R1+0x40], R20 ;  /* 0x0000401401007387 */ /* 0x000fe20000100800 */
[----:B-1----:R-:W-:Y:S02]  /*46a80*/  IMAD.MOV.U32 R11, RZ, RZ, R22 ;  /* 0x000000ffff0b7224 */ /* 0x002fe400078e0016 */
[----:B------:R-:W-:Y:S01]  /*46a90*/  IMAD.MOV.U32 R0, RZ, RZ, R23 ;  /* 0x000000ffff007224 */ /* 0x000fe200078e0017 */
[----:B------:R-:W-:Y:S04]  /*46aa0*/  STL.64 [R1], R24 ;  /* 0x0000001801007387 */ /* 0x000fe80000100a00 */
[----:B------:R-:W0:Y:S04]  /*46ab0*/  LDSM.16.MT88.4 R20, [R29+0x180] ;  /* 0x000180001d14783b */ /* 0x000e280000004200 */
[----:B------:R-:W-:Y:S04]  /*46ac0*/  STL.64 [R1+0x8], R26 ;  /* 0x0000081a01007387 */ /* 0x000fe80000100a00 */
[----:B------:R-:W-:Y:S04]  /*46ad0*/  STL.64 [R1+0x5990], R26 ;  /* 0x0059901a01007387 */ /* 0x000fe80000100a00 */
[----:B------:R1:W-:Y:S04]  /*46ae0*/  STL.64 [R1+0x5988], R24 ;  /* 0x0059881801007387 */ /* 0x0003e80000100a00 */
[----:B-1----:R-:W2:Y:S04]  /*46af0*/  LDL.LU.64 R24, [R1+0x6e0] ;  /* 0x0006e00001187983 */ /* 0x002ea80000300a00 */
[----:B------:R-:W2:Y:S04]  /*46b00*/  LDL.LU.64 R26, [R1+0x6e8] ;  /* 0x0006e800011a7983 */ /* 0x000ea80000300a00 */
[----:B------:R-:W-:Y:S04]  /*46b10*/  STL [R1+0x5978], R0 ;  /* 0x0059780001007387 */ /* 0x000fe80000100800 */
[----:B------:R-:W-:Y:S04]  /*46b20*/  STL [R1+0x5974], R11 ;  /* 0x0059740b01007387 */ /* 0x000fe80000100800 */
[----:B------:R-:W-:Y:S04]  /*46b30*/  STL [R1+0x5970], R10 ;  /* 0x0059700a01007387 */ /* 0x000fe80000100800 */
[----:B0-----:R-:W-:Y:S04]  /*46b40*/  STL.64 [R1+0x30], R20 ;  /* 0x0000301401007387 */ /* 0x001fe80000100a00 */
[----:B------:R-:W-:Y:S04]  /*46b50*/  STL.64 [R1+0x38], R22 ;  /* 0x0000381601007387 */ /* 0x000fe80000100a00 */
[----:B------:R-:W0:Y:S02]  /*46b60*/  LDSM.16.MT88.4 R20, [R29+0x200] ;  /* 0x000200001d14783b */ /* 0x000e240000004200 */
[----:B0-----:R-:W-:-:S02]  /*46b70*/  IMAD.MOV.U32 R15, RZ, RZ, R22 ;  /* 0x000000ffff0f7224 */ /* 0x001fc400078e0016 */
[----:B------:R-:W-:Y:S02]  /*46b80*/  IMAD.MOV.U32 R14, RZ, RZ, R23 ;  /* 0x000000ffff0e7224 */ /* 0x000fe400078e0017 */
[----:B------:R-:W-:Y:S01]  /*46b90*/  IMAD.MOV.U32 R11, RZ, RZ, R20 ;  /* 0x000000ffff0b7224 */ /* 0x000fe200078e0014 */
[----:B------:R-:W2:Y:S01]  /*46ba0*/  LDL.LU.64 R22, [R1+0x59d0] ;  /* 0x0059d00001167983 */ /* 0x000ea20000300a00 */
[----:B------:R-:W-:-:S03]  /*46bb0*/  IMAD.MOV.U32 R10, RZ, RZ, R21 ;  /* 0x000000ffff0a7224 */ /* 0x000fc600078e0015 */
[----:B------:R-:W2:Y:S04]  /*46bc0*/  LDL.LU.64 R20, [R1+0x59c8] ;  /* 0x0059c80001147983 */ /* 0x000ea80000300a00 */
[----:B------:R-:W-:Y:S04]  /*46bd0*/  STL [R1+0x5980], R10 ;  /* 0x0059800a01007387 */ /* 0x000fe80000100800 */
[----:B------:R-:W-:Y:S01]  /*46be0*/  STL [R1+0x597c], R15 ;  /* 0x00597c0f01007387 */ /* 0x000fe20000100800 */
[----:B--2---:R-:W-:Y:S11]  /*46bf0*/  HMMA.16816.F32 R24, R20, R16, R24 ;  /* 0x000000101418723c */ /* 0x004ff60000001818 */
[----:B------:R-:W-:Y:S11]  /*46c00*/  @!UPT UIADD3 URZ, URZ, URZ, URZ ;  /* 0x0000003f3f3ff290 */ /* 0x000ff6000fffe03f */
[----:B------:R-:W-:Y:S01]  /*46c10*/  @!UPT UIADD3 URZ, URZ, URZ, URZ ;  /* 0x0000003f3f3ff290 */ /* 0x000fe2000fffe03f */
[----:B------:R-:W-:Y:S04]  /*46c20*/  STL [R1+0x1b4], R25 ;  /* 0x0001b41901007387 */ /* 0x000fe80000100800 */
[----:B------:R-:W-:Y:S04]  /*46c30*/  STL [R1+0x1b8], R26 ;  /* 0x0001b81a01007387 */ /* 0x000fe80000100800 */
[----:B------:R-:W-:Y:S04]  /*46c40*/  STL.64 [R1+0x59c0], R22 ;  /* 0x0059c01601007387 */ /* 0x000fe80000100a00 */
[----:B------:R-:W-:Y:S04]  /*46c50*/  STL.64 [R1+0x59b8], R20 ;  /* 0x0059b81401007387 */ /* 0x000fe80000100a00 */
[----:B------:R-:W0:Y:S01]  /*46c60*/  LDSM.16.MT88.4 R20, [R29+0x280] ;  /* 0x000280001d14783b */ /* 0x000e220000004200 */
[----:B------:R-:W-:-:S05]  /*46c70*/  IMAD.MOV.U32 R7, RZ, RZ, R24 ;  /* 0x000000ffff077224 */ /* 0x000fca00078e0018 */
[----:B------:R-:W-:Y:S04]  /*46c80*/  STL.64 [R1+0x59b0], R6 ;  /* 0x0059b00601007387 */ /* 0x000fe80000100a00 */
[----:B------:R1:W-:Y:S01]  /*46c90*/  STL.64 [R1+0x59a8], R4 ;  /* 0x0059a80401007387 */ /* 0x0003e20000100a00 */
[----:B------:R-:W-:-:S03]  /*46ca0*/  IMAD.MOV.U32 R3, RZ, RZ, R27 ;  /* 0x000000ffff037224 */ /* 0x000fc600078e001b */
[----:B-1----:R-:W2:Y:S04]  /*46cb0*/  LDL.LU.64 R4, [R1+0x6d0] ;  /* 0x0006d00001047983 */ /* 0x002ea80000300a00 */
[----:B------:R-:W2:Y:S04]  /*46cc0*/  LDL.LU.64 R6, [R1+0x6d8] ;  /* 0x0006d80001067983 */ /* 0x000ea80000300a00 */
[----:B------:R-:W-:Y:S04]  /*46cd0*/  STL.64 [R1+0x59a0], R18 ;  /* 0x0059a01201007387 */ /* 0x000fe80000100a00 */
[----:B------:R1:W-:Y:S01]  /*46ce0*/  STL.64 [R1+0x5998], R16 ;  /* 0x0059981001007387 */ /* 0x0003e20000100a00 */
[----:B0-----:R-:W-:-:S03]  /*46cf0*/  IMAD.MOV.U32 R0, RZ, RZ, R23 ;  /* 0x000000ffff007224 */ /* 0x001fc600078e0017 */
[----:B-1----:R-:W3:Y:S04]  /*46d00*/  LDL.LU.64 R16, [R1+0x6c0] ;  /* 0x0006c00001107983 */ /* 0x002ee80000300a00 */
[----:B------:R-:W3:Y:S01]  /*46d10*/  LDL.LU.64 R18, [R1+0x6c8] ;  /* 0x0006c80001127983 */ /* 0x000ee20000300a00 */
[----:B------:R-:W-:-:S03]  /*46d20*/  IMAD.MOV.U32 R10, RZ, RZ, R20 ;  /* 0x000000ffff0a7224 */ /* 0x000fc600078e0014 */
[----:B------:R-:W4:Y:S01]  /*46d30*/  LDL.LU.64 R24, [R1+0x6b0] ;  /* 0x0006b00001187983 */ /* 0x000f220000300a00 */
[----:B------:R-:W-:-:S03]  /*46d40*/  IMAD.MOV.U32 R15, RZ, RZ, R21 ;  /* 0x000000ffff0f7224 */ /* 0x000fc600078e0015 */
[----:B------:R-:W4:Y:S04]  /*46d50*/  LDL.LU.64 R26, [R1+0x6b8] ;  /* 0x0006b800011a7983 */ /* 0x000f280000300a00 */
[----:B------:R0:W-:Y:S04]  /*46d60*/  STL [R1+0x18], R22 ;  /* 0x0000181601007387 */ /* 0x0001e80000100800 */
[----:B0-----:R-:W2:Y:S04]  /*46d70*/  LDL.LU.64 R22, [R1+0x59c0] ;  /* 0x0059c00001167983 */ /* 0x001ea80000300a00 */
[----:B------:R-:W2:Y:S02]  /*46d80*/  LDL.LU.64 R20, [R1+0x59b8] ;  /* 0x0059b80001147983 */ /* 0x000ea40000300a00 */
[C---:B--2---:R-:W-:Y:S11]  /*46d90*/  HMMA.16816.F32 R4, R20.reuse, R8, R4 ;  /* 0x000000081404723c */ /* 0x044ff60000001804 */
[----:B------:R-:W-:Y:S11]  /*46da0*/  @!UPT UIADD3 URZ, URZ, URZ, URZ ;  /* 0x0000003f3f3ff290 */ /* 0x000ff6000fffe03f */
[----:B------:R-:W-:Y:S01]  /*46db0*/  @!UPT UIADD3 URZ, URZ, URZ, URZ ;  /* 0x0000003f3f3ff290 */ /* 0x000fe2000fffe03f */
[----:B------:R-:W-:Y:S04]  /*46dc0*/  STL.64 [R1+0x1d0], R4 ;  /* 0x0001d00401007387 */ /* 0x000fe80000100a00 */
[----:B------:R0:W-:Y:S04]  /*46dd0*/  STL.64 [R1+0x1d8], R6 ;  /* 0x0001d80601007387 */ /* 0x0001e80000100a00 */
[----:B0-----:R-:W2:Y:S04]  /*46de0*/  LDL.LU.64 R6, [R1+0x59b0] ;  /* 0x0059b00001067983 */ /* 0x001ea80000300a00 */
[----:B------:R-:W3:Y:S02]  /*46df0*/  LDL.LU.64 R4, [R1+0x59a8] ;  /* 0x0059a80001047983 */ /* 0x000ee40000300a00 */
[C---:B---3--:R-:W-:Y:S08]  /*46e00*/  HMMA.16816.F32 R16, R20.reuse, R4, R16 ;  /* 0x000000041410723c */ /* 0x048ff00000001810 */
[----:B----4-:R-:W-:Y:S11]  /*46e10*/  HMMA.16816.F32 R20, R20, R12, R24 ;  /* 0x0000000c1414723c */ /* 0x010ff60000001818 */
[----:B------:R-:W-:Y:S04]  /*46e20*/  @!UPT UIADD3 URZ, URZ, URZ, URZ ;  /* 0x0000003f3f3ff290 */ /* 0x000fe8000fffe03f */
[----:B------:R0:W-:Y:S01]  /*46e30*/  STL.64 [R1+0x1c0], R16 ;  /* 0x0001c01001007387 */ /* 0x0001e20000100a00 */
[----:B------:R-:W-:Y:S02]  /*46e40*/  IMAD.MOV.U32 R28, RZ, RZ, R18 ;  /* 0x000000ffff1c7224 */ /* 0x000fe400078e0012 */
[----:B------:R-:W-:Y:S02]  /*46e50*/  IMAD.MOV.U32 R2, RZ, RZ, R19 ;  /* 0x000000ffff027224 */ /* 0x000fe400078e0013 */
[----:B------:R-:W3:Y:S04]  /*46e60*/  LDL.LU.64 R18, [R1+0x59a0] ;  /* 0x0059a00001127983 */ /* 0x000ee80000300a00 */
[----:B0-----:R-:W4:Y:S04]  /*46e70*/  LDL.LU.64 R16, [R1+0x5998] ;  /* 0x0059980001107983 */ /* 0x001f280000300a00 */
[----:B--2---:R-:W-:Y:S04]  /*46e80*/  STL.64 [R1+0x5960], R6 ;  /* 0x0059600601007387 */ /* 0x004fe80000100a00 */
[----:B------:R0:W-:Y:S04]  /*46e90*/  STL.64 [R1+0x5958], R4 ;  /* 0x0059580401007387 */ /* 0x0001e80000100a00 */
[----:B0-----:R-:W4:Y:S04]  /*46ea0*/  LDL.LU.64 R4, [R1+0x6a0] ;  /* 0x0006a00001047983 */ /* 0x001f280000300a00 */
[----:B------:R-:W4:Y:S04]  /*46eb0*/  LDL.LU.64 R6, [R1+0x6a8] ;  /* 0x0006a80001067983 */ /* 0x000f280000300a00 */
[----:B------:R-:W-:Y:S04]  /*46ec0*/  STL [R1+0x57e4], R2 ;  /* 0x0057e40201007387 */ /* 0x000fe80000100800 */
[----:B------:R-:W-:Y:S04]  /*46ed0*/  STL [R1+0x57e0], R28 ;  /* 0x0057e01c01007387 */ /* 0x000fe80000100800 */
[----:B------:R-:W4:Y:S04]  /*46ee0*/  LDL.LU.64 R26, [R1+0x5990] ;  /* 0x00599000011a7983 */ /* 0x000f280000300a00 */
[----:B------:R-:W4:Y:S04]  /*46ef0*/  LDL.LU.64 R24, [R1+0x5988] ;  /* 0x0059880001187983 */ /* 0x000f280000300a00 */
[----:B------:R-:W-:Y:S04]  /*46f00*/  STL.64 [R1+0x5950], R12 ;  /* 0x0059500c01007387 */ /* 0x000fe80000100a00 */
[----:B------:R-:W-:Y:S04]  /*46f10*/  STL.64 [R1+0x1a0], R20 ;  /* 0x0001a01401007387 */ /* 0x000fe80000100a00 */
[----:B------:R4:W-:Y:S02]  /*46f20*/  STL.64 [R1+0x1a8], R22 ;  /* 0x0001a81601007387 */ /* 0x0009e40000100a00 */
[----:B----4-:R-:W-:Y:S02]  /*46f30*/  HMMA.16816.F32 R20, R24, R16, R4 ;  /* 0x000000101814723c */ /* 0x010fe40000001804 */
[----:B------:R-:W0:Y:S04]  /*46f40*/  LDSM.16.MT88.4 R24, [R29+0x300] ;  /* 0x000300001d18783b */ /* 0x000e280000004200 */
[----:B------:R-:W2:Y:S04]  /*46f50*/  LDL.LU.64 R4, [R1+0x690] ;  /* 0x0006900001047983 */ /* 0x000ea80000300a00 */
[----:B------:R-:W2:Y:S11]  /*46f60*/  LDL.LU.64 R6, [R1+0x698] ;  /* 0x0006980001067983 */ /* 0x000eb60000300a00 */
[----:B------:R-:W-:Y:S02]  /*46f70*/  @!UPT UIADD3 URZ, URZ, URZ, URZ ;  /* 0x0000003f3f3ff290 */ /* 0x000fe4000fffe03f */
[----:B------:R-:W-:Y:S04]  /*46f80*/  STL.64 [R1+0x190], R20 ;  /* 0x0001901401007387 */ /* 0x000fe80000100a00 */
[----:B------:R-:W-:Y:S04]  /*46f90*/  STL.64 [R1+0x198], R22 ;  /* 0x0001981601007387 */ /* 0x000fe80000100a00 */
[----:B---3--:R-:W-:Y:S04]  /*46fa0*/  STL.64 [R1+0x5938], R18 ;  /* 0x0059381201007387 */ /* 0x008fe80000100a00 */
[----:B------:R-:W-:Y:S04]  /*46fb0*/  STL.64 [R1+0x5930], R16 ;  /* 0x0059301001007387 */ /* 0x000fe80000100a00 */
[----:B0-----:R-:W-:Y:S04]  /*46fc0*/  STL.64 [R1+0x5850], R26 ;  /* 0x0058501a01007387 */ /* 0x001fe80000100a00 */
[----:B------:R0:W-:Y:S02]  /*46fd0*/  STL.64 [R1+0x5848], R24 ;  /* 0x0058481801007387 */ /* 0x0001e40000100a00 */
[----:B0-----:R-:W-:-:S02]  /*46fe0*/  IMAD.MOV.U32 R24, RZ, RZ, R10 ;  /* 0x000000ffff187224 */ /* 0x001fc400078e000a */
[----:B------:R-:W3:Y:S01]  /*46ff0*/  LDL.LU R10, [R1+0x5980] ;  /* 0x00598000010a7983 */ /* 0x000ee20000300800 */
[----:B------:R-:W-:-:S03]  /*47000*/  IMAD.MOV.U32 R25, RZ, RZ, R15 ;  /* 0x000000ffff197224 */ /* 0x000fc600078e000f */
[----:B------:R-:W4:Y:S04]  /*47010*/  LDL.LU R15, [R1+0x597c] ;  /* 0x00597c00010f7983 */ /* 0x000f280000300800 */
[----:B------:R-:W2:Y:S01]  /*47020*/  LDL.LU R26, [R1+0x18] ;  /* 0x00001800011a7983 */ /* 0x000ea20000300800 */
[----:B------:R-:W-:-:S03]  /*47030*/  IMAD.MOV.U32 R27, RZ, RZ, R0 ;  /* 0x000000ffff1b7224 */ /* 0x000fc600078e0000 */
[----:B------:R-:W3:Y:S04]  /*47040*/  LDL.LU R0, [R1+0x5978] ;  /* 0x0059780001007983 */ /* 0x000ee80000300800 */
[----:B--2---:R4:W-:Y:S04]  /*47050*/  STL.64 [R1+0x5878], R26 ;  /* 0x0058781a01007387 */ /* 0x0049e80000100a00 */
[----:B------:R0:W-:Y:S01]  /*47060*/  STL.64 [R1+0x5870], R24 ;  /* 0x0058701801007387 */ /* 0x0001e20000100a00 */
[----:B----4-:R-:W-:Y:S02]  /*47070*/  IMAD.MOV.U32 R26, RZ, RZ, R15 ;  /* 0x000000ffff1a7224 */ /* 0x010fe400078e000f */
[----:B------:R-:W-:-:S02]  /*47080*/  IMAD.MOV.U32 R27, RZ, RZ, R14 ;  /* 0x000000ffff1b7224 */ /* 0x000fc400078e000e */
[----:B0-----:R-:W-:Y:S02]  /*47090*/  IMAD.MOV.U32 R24, RZ, RZ, R11 ;  /* 0x000000ffff187224 */ /* 0x001fe400078e000b */
[----:B------:R-:W2:Y:S01]  /*470a0*/  LDL.LU R11, [R1+0x5974] ;  /* 0x00597400010b7983 */ /* 0x000ea20000300800 */
[----:B---3--:R-:W-:-:S03]  /*470b0*/  IMAD.MOV.U32 R25, RZ, RZ, R10 ;  /* 0x000000ffff197224 */ /* 0x008fc600078e000a */
[----:B------:R-:W3:Y:S04]  /*470c0*/  LDL.LU R10, [R1+0x5970] ;  /* 0x00597000010a7983 */ /* 0x000ee80000300800 */
[----:B------:R-:W4:Y:S04]  /*470d0*/  LDL.LU.64 R12, [R1+0x680] ;  /* 0x00068000010c7983 */ /* 0x000f280000300a00 */
[----:B------:R-:W4:Y:S04]  /*470e0*/  LDL.LU.64 R14, [R1+0x688] ;  /* 0x00068800010e7983 */ /* 0x000f280000300a00 */
[----:B------:R-:W-:Y:S04]  /*470f0*/  STL.64 [R1+0x58b0], R26 ;  /* 0x0058b01a01007387 */ /* 0x000fe80000100a00 */
[----:B------:R0:W-:Y:S04]  /*47100*/  STL.64 [R1+0x58a8], R24 ;  /* 0x0058a81801007387 */ /* 0x0001e80000100a00 */
[----:B0-----:R-:W2:Y:S04]  /*47110*/  LDL.LU R24, [R1+0x30] ;  /* 0x0000300001187983 */ /* 0x001ea80000300800 */
[----:B------:R-:W2:Y:S04]  /*47120*/  LDL.LU R25, [R1+0x34] ;  /* 0x0000340001197983 */ /* 0x000ea80000300800 */
[----:B------:R-:W2:Y:S04]  /*47130*/  LDL.LU R26, [R1+0x38] ;  /* 0x00003800011a7983 */ /* 0x000ea80000300800 */
[----:B------:R-:W2:Y:S04]  /*47140*/  LDL.LU R27, [R1+0x3c] ;  /* 0x00003c00011b7983 */ /* 0x000ea80000300800 */
[----:B------:R-:W2:Y:S04]  /*47150*/  LDL.LU.64 R16, [R1+0x670] ;  /* 0x0006700001107983 */ /* 0x000ea80000300a00 */
[----:B------:R-:W2:Y:S04]  /*47160*/  LDL.LU.64 R18, [R1+0x678] ;  /* 0x0006780001127983 */ /* 0x000ea80000300a00 */
[----:B--2---:R-:W-:Y:S04]  /*47170*/  STL.64 [R1+0x5948], R18 ;  /* 0x0059481201007387 */ /* 0x004fe80000100a00 */
[----:B------:R0:W-:Y:S04]  /*47180*/  STL.64 [R1+0x5940], R16 ;  /* 0x0059401001007387 */ /* 0x0001e80000100a00 */
[----:B0-----:R-:W2:Y:S04]  /*47190*/  LDL.LU.64 R16, [R1] ;  /* 0x0000000001107983 */ /* 0x001ea80000300a00 */
[----:B------:R-:W2:Y:S04]  /*471a0*/  LDL.LU.64 R18, [R1+0x8] ;  /* 0x0000080001127983 */ /* 0x000ea80000300a00 */
[----:B------:R-:W4:Y:S04]  /*471b0*/  LDL.LU.64 R20, [R1+0x660] ;  /* 0x0006600001147983 */ /* 0x000f280000300a00 */
[----:B------:R-:W4:Y:S04]  /*471c0*/  LDL.LU.64 R22, [R1+0x668] ;  /* 0x0006680001167983 */ /* 0x000f280000300a00 */
[----:B------:R0:W-:Y:S04]  /*471d0*/  STL.64 [R1+0x5900], R26 ;  /* 0x0059001a01007387 */ /* 0x0001e80000100a00 */
[----:B------:R1:W-:Y:S01]  /*471e0*/  STL.64 [R1+0x58f8], R24 ;  /* 0x0058f81801007387 */ /* 0x0003e20000100a00 */
[----:B0-----:R-:W-:-:S03]  /*471f0*/  IMAD.MOV.U32 R26, RZ, RZ, R11 ;  /* 0x000000ffff1a7224 */ /* 0x001fc600078e000b */
[----:B-1----:R-:W4:Y:S01]  /*47200*/  LDL.LU R24, [R1+0x40] ;  /* 0x0000400001187983 */ /* 0x002f220000300800 */
[----:B---3--:R-:W-:-:S03]  /*47210*/  IMAD.MOV.U32 R25, RZ, RZ, R10 ;  /* 0x000000ffff197224 */ /* 0x008fc600078e000a */
[----:B------:R-:W3:Y:S04]  /*47220*/  LDL.LU R10, [R1+0x596c] ;  /* 0x00596c00010a7983 */ /* 0x000ee80000300800 */
[----:B------:R-:W3:Y:S01]  /*47230*/  LDL.LU R11, [R1+0x5968] ;  /* 0x00596800010b7983 */ /* 0x000ee20000300800 */
[----:B--2---:R-:W-:Y:S11]  /*47240*/  HMMA.16816.F32 R4, R16, R8, R4 ;  /* 0x000000081004723c */ /* 0x004ff60000001804 */
[----:B------:R-:W-:Y:S11]  /*47250*/  @!UPT UIADD3 URZ, URZ, URZ, URZ ;  /* 0x0000003f3f3ff290 */ /* 0x000ff6000fffe03f */
[----:B------:R-:W-:Y:S01]  /*47260*/  @!UPT UIADD3 URZ, URZ, URZ, URZ ;  /* 0x0000003f3f3ff290 */ /* 0x000fe2000fffe03f */
[----:B------:R-:W-:Y:S04]  /*47270*/  STL.64 [R1+0x180], R4 ;  /* 0x0001800401007387 */ /* 0x000fe80000100a00 */
[----:B------:R0:W-:Y:S04]  /*47280*/  STL.64 [R1+0x188], R6 ;  /* 0x0001880601007387 */ /* 0x0001e80000100a00 */
[----:B0-----:R-:W2:Y:S04]  /*47290*/  LDL.LU.64 R6, [R1+0x5960] ;  /* 0x0059600001067983 */ /* 0x001ea80000300a00 */
[----:B------:R-:W4:Y:S01]  /*472a0*/  LDL.LU.64 R4, [R1+0x5958] ;  /* 0x0059580001047983 */ /* 0x000f220000300a00 */
[----:B------:R-:W-:-:S02]  /*472b0*/  IMAD.MOV.U32 R27, RZ, RZ, R0 ;  /* 0x000000ffff1b7224 */ /* 0x000fc400078e0000 */
[----:B------:R-:W-:Y:S02]  /*472c0*/  IMAD.MOV.U32 R2, RZ, RZ, R18 ;  /* 0x000000ffff027224 */ /* 0x000fe400078e0012 */
[----:B------:R-:W-:Y:S01]  /*472d0*/  IMAD.MOV.U32 R0, RZ, RZ, R19 ;  /* 0x000000ffff007224 */ /* 0x000fe200078e0013 */
[----:B----4-:R-:W-:Y:S11]  /*472e0*/  HMMA.16816.F32 R12, R16, R4, R12 ;  /* 0x00000004100c723c */ /* 0x010ff6000000180c */
[----:B------:R-:W-:Y:S11]  /*472f0*/  @!UPT UIADD3 URZ, URZ, URZ, URZ ;  /* 0x0000003f3f3ff290 */ /* 0x000ff6000fffe03f */
[----:B------:R-:W-:Y:S01]  /*47300*/  @!UPT UIADD3 URZ, URZ, URZ, URZ ;  /* 0x0000003f3f3ff290 */ /* 0x000fe2000fffe03f */
[----:B------:R0:W-:Y:S04]  /*47310*/  STL.64 [R1+0x170], R12 ;  /* 0x0001700c01007387 */ /* 0x0001e80000100a00 */
[----:B------:R1:W-:Y:S04]  /*47320*/  STL.64 [R1+0x178], R14 ;  /* 0x0001780e01007387 */ /* 0x0003e80000100a00 */
[----:B0-----:R-:W4:Y:S01]  /*47330*/  LDL.LU.64 R12, [R1+0x5950] ;  /* 0x00595000010c7983 */ /* 0x001f220000300a00 */
[----:B-1----:R-:W-:-:S03]  /*47340*/  IMAD.MOV.U32 R15, RZ, RZ, R16 ;  /* 0x000000ffff0f7224 */ /* 0x002fc600078e0010 */
[----:B------:R-:W4:Y:S01]  /*47350*/  LDL.LU.64 R18, [R1+0x5948] ;  /* 0x0059480001127983 */ /* 0x000f220000300a00 */
[----:B------:R-:W-:-:S03]  /*47360*/  IMAD.MOV.U32 R14, RZ, RZ, R17 ;  /* 0x000000ffff0e7224 */ /* 0x000fc600078e0011 */
[----:B------:R-:W4:Y:S04]  /*47370*/  LDL.LU.64 R16, [R1+0x5940] ;  /* 0x0059400001107983 */ /* 0x000f280000300a00 */
[----:B--2---:R0:W-:Y:S04]  /*47380*/  STL.64 [R1+0x5928], R6 ;  /* 0x0059280601007387 */ /* 0x0041e80000100a00 */
[----:B------:R1:W-:Y:S01]  /*47390*/  STL.64 [R1+0x5920], R4 ;  /* 0x0059200401007387 */ /* 0x0003e20000100a00 */
[----:B0-----:R-:W-:Y:S02]  /*473a0*/  IMAD.MOV.U32 R6, RZ, RZ, R2 ;  /* 0x000000ffff067224 */ /* 0x001fe400078e0002 */
[----:B------:R-:W-:-:S02]  /*473b0*/  IMAD.MOV.U32 R7, RZ, RZ, R0 ;  /* 0x000000ffff077224 */ /* 0x000fc400078e0000 */
[----:B-1----:R-:W-:Y:S02]  /*473c0*/  IMAD.MOV.U32 R4, RZ, RZ, R15 ;  /* 0x000000ffff047224 */ /* 0x002fe400078e000f */
[----:B------:R-:W-:-:S07]  /*473d0*/  IMAD.MOV.U32 R5, RZ, RZ, R14 ;  /* 0x000000ffff057224 */ /* 0x000fce00078e000e */
[----:B----4-:R-:W-:Y:S01]  /*473e0*/  HMMA.16816.F32 R4, R4, R12, R16 ;  /* 0x0000000c0404723c */ /* 0x010fe20000001810 */
[----:B------:R-:W2:Y:S04]  /*473f0*/  LDL.LU.64 R18, [R1+0x5938] ;  /* 0x0059380001127983 */ /* 0x000ea80000300a00 */
[----:B------:R-:W4:Y:S11]  /*47400*/  LDL.LU.64 R16, [R1+0x5930] ;  /* 0x0059300001107983 */ /* 0x000f360000300a00 */
[----:B------:R-:W-:Y:S08]  /*47410*/  @!UPT UIADD3 URZ, URZ, URZ, URZ ;  /* 0x0000003f3f3ff290 */ /* 0x000ff0000fffe03f */
[----:B------:R-:W-:Y:S02]  /*47420*/  IMAD.MOV.U32 R14, RZ, RZ, R6 ;  /* 0x000000ffff0e7224 */ /* 0x000fe400078e0006 */
[----:B------:R-:W-:Y:S01]  /*47430*/  IMAD.MOV.U32 R15, RZ, RZ, R7 ;  /* 0x000000ffff0f7224 */ /* 0x000fe200078e0007 */
[----:B------:R0:W-:Y:S04]  /*47440*/  STL.64 [R1+0x100], R4 ;  /* 0x0001000401007387 */ /* 0x0001e80000100a00 */
[----:B------:R-:W-:Y:S04]  /*47450*/  STL [R1+0x57c4], R14 ;  /* 0x0057c40e01007387 */ /* 0x000fe80000100800 */
[----:B------:R-:W-:Y:S04]  /*47460*/  STL [R1+0x57c0], R15 ;  /* 0x0057c00f01007387 */ /* 0x000fe80000100800 */
[----:B------:R4:W-:Y:S04]  /*47470*/  STL.64 [R1+0x5918], R12 ;  /* 0x0059180c01007387 */ /* 0x0009e80000100a00 */
[----:B0-----:R-:W2:Y:S04]  /*47480*/  LDL.LU.64 R4, [R1+0x650] ;  /* 0x0006500001047983 */ /* 0x001ea80000300a00 */
[----:B------:R-:W2:Y:S01]  /*47490*/  LDL.LU.64 R6, [R1+0x658] ;  /* 0x0006580001067983 */ /* 0x000ea20000300a00 */
[C---:B----4-:R-:W-:Y:S03]  /*474a0*/  HMMA.16816.F32 R12, R24.reuse, R16, R20 ;  /* 0x00000010180c723c */ /* 0x050fe60000001814 */
[----:B------:R-:W0:Y:S11]  /*474b0*/  LDSM.16.MT88.4 R20, [R29+0x380] ;  /* 0x000380001d14783b */ /* 0x000e360000004200 */
[----:B------:R-:W-:Y:S09]  /*474c0*/  @!UPT UIADD3 URZ, URZ, URZ, URZ ;  /* 0x0000003f3f3ff290 */ /* 0x000ff2000fffe03f */
[----:B------:R1:W-:Y:S04]  /*474d0*/  STL.64 [R1+0x160], R12 ;  /* 0x0001600c01007387 */ /* 0x0003e80000100a00 */
[----:B------:R4:W-:Y:S04]  /*474e0*/  STL.64 [R1+0x168], R14 ;  /* 0x0001680e01007387 */ /* 0x0009e80000100a00 */
[----:B-1----:R-:W3:Y:S04]  /*474f0*/  LDL.LU.64 R12, [R1+0x640] ;  /* 0x00064000010c7983 */ /* 0x002ee80000300a00 */
[----:B----4-:R-:W3:Y:S04]  /*47500*/  LDL.LU.64 R14, [R1+0x648] ;  /* 0x00064800010e7983 */ /* 0x010ee80000300a00 */
[----:B--2---:R-:W-:Y:S04]  /*47510*/  STL.64 [R1+0x5910], R18 ;  /* 0x0059101201007387 */ /* 0x004fe80000100a00 */
[----:B------:R1:W-:Y:S04]  /*47520*/  STL.64 [R1+0x5908], R16 ;  /* 0x0059081001007387 */ /* 0x0003e80000100a00 */
[----:B-1----:R-:W2:Y:S04]  /*47530*/  LDL.LU.64 R16, [R1+0x630] ;  /* 0x0006300001107983 */ /* 0x002ea80000300a00 */
[----:B------:R-:W2:Y:S04]  /*47540*/  LDL.LU.64 R18, [R1+0x638] ;  /* 0x0006380001127983 */ /* 0x000ea80000300a00 */
[----:B0-----:R-:W-:Y:S04]  /*47550*/  STL.64 [R1+0x5810], R22 ;  /* 0x0058101601007387 */ /* 0x001fe80000100a00 */
[----:B------:R0:W-:Y:S04]  /*47560*/  STL.64 [R1+0x5808], R20 ;  /* 0x0058081401007387 */ /* 0x0001e80000100a00 */
[----:B0-----:R-:W4:Y:S04]  /*47570*/  LDL.LU.64 R20, [R1+0x5e0] ;  /* 0x0005e00001147983 */ /* 0x001f280000300a00 */
[----:B------:R-:W2:Y:S04]  /*47580*/  LDL.LU.64 R22, [R1+0x5e8] ;  /* 0x0005e80001167983 */ /* 0x000ea80000300a00 */
[----:B--2---:R-:W-:Y:S04]  /*47590*/  STL.64 [R1+0x58c0], R22 ;  /* 0x0058c01601007387 */ /* 0x004fe80000100a00 */
[----:B----4-:R0:W-:Y:S04]  /*475a0*/  STL.64 [R1+0x58b8], R20 ;  /* 0x0058b81401007387 */ /* 0x0101e80000100a00 */
[----:B0-----:R-:W2:Y:S04]  /*475b0*/  LDL.LU.64 R20, [R1+0x5f0] ;  /* 0x0005f00001147983 */ /* 0x001ea80000300a00 */
[----:B------:R-:W4:Y:S04]  /*475c0*/  LDL.LU.64 R22, [R1+0x5f8] ;  /* 0x0005f80001167983 */ /* 0x000f280000300a00 */
[----:B----4-:R-:W-:Y:S04]  /*475d0*/  STL.64 [R1+0x58d0], R22 ;  /* 0x0058d01601007387 */ /* 0x010fe80000100a00 */
[----:B--2---:R0:W-:Y:S04]  /*475e0*/  STL.64 [R1+0x58c8], R20 ;  /* 0x0058c81401007387 */ /* 0x0041e80000100a00 */
[----:B0-----:R-:W2:Y:S04]  /*475f0*/  LDL.LU.64 R20, [R1+0x600] ;  /* 0x0006000001147983 */ /* 0x001ea80000300a00 */
[----:B------:R-:W4:Y:S01]  /*47600*/  LDL.LU.64 R22, [R1+0x608] ;  /* 0x0006080001167983 */ /* 0x000f220000300a00 */
[C---:B------:R-:W-:Y:S03]  /*47610*/  HMMA.16816.F32 R4, R24.reuse, R8, R4 ;  /* 0x000000081804723c */ /* 0x040fe60000001804 */
[----:B----4-:R-:W-:Y:S04]  /*47620*/  STL.64 [R1+0x58e0], R22 ;  /* 0x0058e01601007387 */ /* 0x010fe80000100a00 */
[----:B--2---:R0:W-:Y:S04]  /*47630*/  STL.64 [R1+0x58d8], R20 ;  /* 0x0058d81401007387 */ /* 0x0041e80000100a00 */
[----:B0-----:R-:W2:Y:S04]  /*47640*/  LDL.LU.64 R20, [R1+0x610] ;  /* 0x0006100001147983 */ /* 0x001ea80000300a00 */
[----:B------:R-:W4:Y:S04]  /*47650*/  LDL.LU.64 R22, [R1+0x618] ;  /* 0x0006180001167983 */ /* 0x000f280000300a00 */
[----:B----4-:R-:W-:Y:S04]  /*47660*/  STL.64 [R1+0x58f0], R22 ;  /* 0x0058f01601007387 */ /* 0x010fe80000100a00 */
[----:B--2---:R0:W-:Y:S04]  /*47670*/  STL.64 [R1+0x58e8], R20 ;  /* 0x0058e81401007387 */ /* 0x0041e80000100a00 */
[----:B0-----:R-:W2:Y:S04]  /*47680*/  LDL.LU.64 R20, [R1+0x620] ;  /* 0x0006200001147983 */ /* 0x001ea80000300a00 */
[----:B------:R-:W2:Y:S04]  /*47690*/  LDL.LU.64 R22, [R1+0x628] ;  /* 0x0006280001167983 */ /* 0x000ea80000300a00 */
[----:B------:R-:W-:Y:S04]  /*476a0*/  STL.64 [R1+0x150], R4 ;  /* 0x0001500401007387 */ /* 0x000fe80000100a00 */
[----:B------:R0:W-:Y:S04]  /*476b0*/  STL.64 [R1+0x158], R6 ;  /* 0x0001580601007387 */ /* 0x0001e80000100a00 */
[----:B0-----:R-:W4:Y:S04]  /*476c0*/  LDL.LU.64 R6, [R1+0x5928] ;  /* 0x0059280001067983 */ /* 0x001f280000300a00 */
[----:B------:R-:W3:Y:S02]  /*476d0*/  LDL.LU.64 R4, [R1+0x5920] ;  /* 0x0059200001047983 */ /* 0x000ee40000300a00 */
[C---:B---3--:R-:W-:Y:S11]  /*476e0*/  HMMA.16816.F32 R12, R24.reuse, R4, R12 ;  /* 0x00000004180c723c */ /* 0x048ff6000000180c */
[----:B------:R-:W-:Y:S11]  /*476f0*/  @!UPT UIADD3 URZ, URZ, URZ, URZ ;  /* 0x0000003f3f3ff290 */ /* 0x000ff6000fffe03f */
[----:B------:R-:W-:Y:S01]  /*47700*/  @!UPT UIADD3 URZ, URZ, URZ, URZ ;  /* 0x0000003f3f3ff290 */ /* 0x000fe2000fffe03f */
[----:B------:R0:W-:Y:S04]  /*47710*/  STL.64 [R1+0x140], R12 ;  /* 0x0001400c01007387 */ /* 0x0001e80000100a00 */
[----:B------:R-:W-:Y:S04]  /*47720*/  STL.64 [R1+0x148], R14 ;  /* 0x0001480e01007387 */ /* 0x000fe80000100a00 */
[----:B0-----:R-:W3:Y:S02]  /*47730*/  LDL.LU.64 R12, [R1+0x5918] ;  /* 0x00591800010c7983 */ /* 0x001ee40000300a00 */
[----:B---3--:R-:W-:Y:S02]  /*47740*/  HMMA.16816.F32 R24, R24, R12, R16 ;  /* 0x0000000c1818723c */ /* 0x008fe40000001810 */
[----:B------:R-:W3:Y:S04]  /*47750*/  LDL.LU.64 R18, [R1+0x5910] ;  /* 0x0059100001127983 */ /* 0x000ee80000300a00 */
[----:B------:R-:W2:Y:S11]  /*47760*/  LDL.LU.64 R16, [R1+0x5908] ;  /* 0x0059080001107983 */ /* 0x000eb60000300a00 */
[----:B------:R-:W-:Y:S06]  /*47770*/  @!UPT UIADD3 URZ, URZ, URZ, URZ ;  /* 0x0000003f3f3ff290 */ /* 0x000fec000fffe03f */
[----:B------:R-:W-:Y:S04]  /*47780*/  STL.64 [R1+0xf0], R24 ;  /* 0x0000f01801007387 */ /* 0x000fe80000100a00 */
[----:B------:R0:W-:Y:S04]  /*47790*/  STL.64 [R1+0xf8], R26 ;  /* 0x0000f81a01007387 */ /* 0x0001e80000100a00 */
        /* <DEDUP_REMOVED lines=22> */
[----:B------:R-:W2:Y:S04]  /*47900*/  LDL.LU.64 R20, [R1+0x58c8] ;  /* 0x0058c80001147983 */ /* 0x000ea80000300a00 */
[----:B----4-:R-:W-:Y:S04]  /*47910*/  STL.64 [R1+0x58a0], R6 ;  /* 0x0058a00601007387 */ /* 0x010fe80000100a00 */
[----:B------:R0:W-:Y:S04]  /*47920*/  STL.64 [R1+0x5898], R4 ;  /* 0x0058980401007387 */ /* 0x0001e80000100a00 */
[----:B0-----:R-:W4:Y:S04]  /*47930*/  LDL.LU.64 R4, [R1+0x5d0] ;  /* 0x0005d00001047983 */ /* 0x001f280000300a00 */
[----:B------:R-:W4:Y:S01]  /*47940*/  LDL.LU.64 R6, [R1+0x5d8] ;  /* 0x0005d80001067983 */ /* 0x000f220000300a00 */
[----:B--2---:R-:W-:Y:S03]  /*47950*/  HMMA.16816.F32 R24, R24, R12, R20 ;  /* 0x0000000c1818723c */ /* 0x004fe60000001814 */
[----:B------:R-:W2:Y:S04]  /*47960*/  LDL.LU.64 R22, [R1+0x58c0] ;  /* 0x0058c00001167983 */ /* 0x000ea80000300a00 */
[----:B------:R-:W2:Y:S11]  /*47970*/  LDL.LU.64 R20, [R1+0x58b8] ;  /* 0x0058b80001147983 */ /* 0x000eb60000300a00 */
[----:B------:R-:W-:Y:S05]  /*47980*/  @!UPT UIADD3 URZ, URZ, URZ, URZ ;  /* 0x0000003f3f3ff290 */ /* 0x000fea000fffe03f */
[----:B------:R-:W-:Y:S04]  /*47990*/  STL.64 [R1+0xe0], R24 ;  /* 0x0000e01801007387 */ /* 0x000fe80000100a00 */
[----:B------:R0:W-:Y:S04]  /*479a0*/  STL.64 [R1+0xe8], R26 ;  /* 0x0000e81a01007387 */ /* 0x0001e80000100a00 */
[----:B0-----:R-:W2:Y:S04]  /*479b0*/  LDL.LU.64 R26, [R1+0x58b0] ;  /* 0x0058b000011a7983 */ /* 0x001ea80000300a00 */
[----:B------:R-:W2:Y:S04]  /*479c0*/  LDL.LU.64 R24, [R1+0x58a8] ;  /* 0x0058a80001187983 */ /* 0x000ea80000300a00 */
[----:B------:R0:W-:Y:S04]  /*479d0*/  STL.64 [R1+0x5890], R12 ;  /* 0x0058900c01007387 */ /* 0x0001e80000100a00 */
[----:B0-----:R-:W4:Y:S04]  /*479e0*/  LDL.LU.64 R12, [R1+0x5c0] ;  /* 0x0005c000010c7983 */ /* 0x001f280000300a00 */
[----:B------:R-:W4:Y:S04]  /*479f0*/  LDL.LU.64 R14, [R1+0x5c8] ;  /* 0x0005c800010e7983 */ /* 0x000f280000300a00 */
[----:B---3--:R-:W-:Y:S04]  /*47a00*/  STL.64 [R1+0x5888], R18 ;  /* 0x0058881201007387 */ /* 0x008fe80000100a00 */
[----:B------:R0:W-:Y:S01]  /*47a10*/  STL.64 [R1+0x5880], R16 ;  /* 0x0058801001007387 */ /* 0x0001e20000100a00 */
[C---:B--2---:R-:W-:Y:S08]  /*47a20*/  HMMA.16816.F32 R20, R24.reuse, R16, R20 ;  /* 0x000000101814723c */ /* 0x044ff00000001814 */
[C---:B----4-:R-:W-:Y:S11]  /*47a30*/  HMMA.16816.F32 R4, R24.reuse, R8, R4 ;  /* 0x000000081804723c */ /* 0x050ff60000001804 */
[----:B------:R-:W-:Y:S04]  /*47a40*/  @!UPT UIADD3 URZ, URZ, URZ, URZ ;  /* 0x0000003f3f3ff290 */ /* 0x000fe8000fffe03f */
[----:B------:R1:W-:Y:S04]  /*47a50*/  STL.64 [R1+0xd0], R20 ;  /* 0x0000d01401007387 */ /* 0x0003e80000100a00 */
[----:B------:R2:W-:Y:S04]  /*47a60*/  STL.64 [R1+0xd8], R22 ;  /* 0x0000d81601007387 */ /* 0x0005e80000100a00 */
[----:B0-----:R-:W3:Y:S04]  /*47a70*/  LDL.LU.64 R16, [R1+0x5b0] ;  /* 0x0005b00001107983 */ /* 0x001ee80000300a00 */
[----:B------:R-:W3:Y:S04]  /*47a80*/  LDL.LU.64 R18, [R1+0x5b8] ;  /* 0x0005b80001127983 */ /* 0x000ee80000300a00 */
[----:B-1----:R-:W4:Y:S04]  /*47a90*/  LDL.LU.64 R20, [R1+0x590] ;  /* 0x0005900001147983 */ /* 0x002f280000300a00 */
[----:B--2---:R-:W4:Y:S04]  /*47aa0*/  LDL.LU.64 R22, [R1+0x598] ;  /* 0x0005980001167983 */ /* 0x004f280000300a00 */
[----:B------:R-:W-:Y:S04]  /*47ab0*/  STL.64 [R1+0xc0], R4 ;  /* 0x0000c00401007387 */ /* 0x000fe80000100a00 */
[----:B------:R0:W-:Y:S04]  /*47ac0*/  STL.64 [R1+0xc8], R6 ;  /* 0x0000c80601007387 */ /* 0x0001e80000100a00 */
[----:B0-----:R-:W2:Y:S04]  /*47ad0*/  LDL.LU.64 R6, [R1+0x58a0] ;  /* 0x0058a00001067983 */ /* 0x001ea80000300a00 */
[----:B------:R-:W2:Y:S02]  /*47ae0*/  LDL.LU.64 R4, [R1+0x5898] ;  /* 0x0058980001047983 */ /* 0x000ea40000300a00 */
[C---:B--2---:R-:W-:Y:S11]  /*47af0*/  HMMA.16816.F32 R12, R24.reuse, R4, R12 ;  /* 0x00000004180c723c */ /* 0x044ff6000000180c */
[----:B------:R-:W-:Y:S11]  /*47b00*/  @!UPT UIADD3 URZ, URZ, URZ, URZ ;  /* 0x0000003f3f3ff290 */ /* 0x000ff6000fffe03f */
[----:B------:R-:W-:Y:S01]  /*47b10*/  @!UPT UIADD3 URZ, URZ, URZ, URZ ;  /* 0x0000003f3f3ff290 */ /* 0x000fe2000fffe03f */
[----:B------:R0:W-:Y:S04]  /*47b20*/  STL.64 [R1+0xb0], R12 ;  /* 0x0000b00c01007387 */ /* 0x0001e80000100a00 */
[----:B------:R-:W-:Y:S04]  /*47b30*/  STL.64 [R1+0xb8], R14 ;  /* 0x0000b80e01007387 */ /* 0x000fe80000100a00 */
[----:B0-----:R-:W3:Y:S02]  /*47b40*/  LDL.LU.64 R12, [R1+0x5890] ;  /* 0x00589000010c7983 */ /* 0x001ee40000300a00 */
[----:B---3--:R-:W-:Y:S02]  /*47b50*/  HMMA.16816.F32 R24, R24, R12, R16 ;  /* 0x0000000c1818723c */ /* 0x008fe40000001810 */
[----:B------:R-:W2:Y:S04]  /*47b60*/  LDL.LU.64 R18, [R1+0x5888] ;  /* 0x0058880001127983 */ /* 0x000ea80000300a00 */
[----:B------:R-:W3:Y:S11]  /*47b70*/  LDL.LU.64 R16, [R1+0x5880] ;  /* 0x0058800001107983 */ /* 0x000ef60000300a00 */
[----:B------:R-:W-:Y:S06]  /*47b80*/  @!UPT UIADD3 URZ, URZ, URZ, URZ ;  /* 0x0000003f3f3ff290 */ /* 0x000fec000fffe03f */
[----:B------:R-:W-:Y:S04]  /*47b90*/  STL.64 [R1+0x90], R24 ;  /* 0x0000901801007387 */ /* 0x000fe80000100a00 */
[----:B------:R0:W-:Y:S04]  /*47ba0*/  STL.64 [R1+0x98], R26 ;  /* 0x0000981a01007387 */ /* 0x0001e80000100a00 */
[----:B0-----:R-:W4:Y:S04]  /*47bb0*/  LDL.LU.64 R26, [R1+0x5878] ;  /* 0x00587800011a7983 */ /* 0x001f280000300a00 */
[----:B------:R-:W4:Y:S04]  /*47bc0*/  LDL.LU.64 R24, [R1+0x5870] ;  /* 0x0058700001187983 */ /* 0x000f280000300a00 */
[----:B------:R0:W-:Y:S04]  /*47bd0*/  STL.64 [R1+0x5868], R12 ;  /* 0x0058680c01007387 */ /* 0x0001e80000100a00 */
[----:B0-----:R-:W4:Y:S04]  /*47be0*/  LDL.LU.64 R12, [R1+0x5a0] ;  /* 0x0005a000010c7983 */ /* 0x001f280000300a00 */
[----:B------:R-:W4:Y:S04]  /*47bf0*/  LDL.LU.64 R14, [R1+0x5a8] ;  /* 0x0005a800010e7983 */ /* 0x000f280000300a00 */
[----:B--2---:R-:W-:Y:S04]  /*47c00*/  STL.64 [R1+0x5860], R18 ;  /* 0x0058601201007387 */ /* 0x004fe80000100a00 */
[----:B---3--:R-:W-:Y:S01]  /*47c10*/  STL.64 [R1+0x5858], R16 ;  /* 0x0058581001007387 */ /* 0x008fe20000100a00 */
[C---:B----4-:R-:W-:Y:S11]  /*47c20*/  HMMA.16816.F32 R12, R24.reuse, R16, R12 ;  /* 0x00000010180c723c */ /* 0x050ff6000000180c */
[----:B------:R-:W-:Y:S11]  /*47c30*/  @!UPT UIADD3 URZ, URZ, URZ, URZ ;  /* 0x0000003f3f3ff290 */ /* 0x000ff6000fffe03f */
[----:B------:R-:W-:Y:S01]  /*47c40*/  @!UPT UIADD3 URZ, URZ, URZ, URZ ;  /* 0x0000003f3f3ff290 */ /* 0x000fe2000fffe03f */
[----:B------:R-:W-:Y:S04]  /*47c50*/  STL.64 [R1+0x80], R12 ;  /* 0x0000800c01007387 */ /* 0x000fe80000100a00 */
[----:B------:R-:W-:Y:S04]  /*47c60*/  STL.64 [R1+0x88], R14 ;  /* 0x0000880e01007387 */ /* 0x000fe80000100a00 */
[----:B------:R-:W0:Y:S01]  /*47c70*/  LDSM.16.MT88.4 R12, [R29+0x4000] ;  /* 0x004000001d0c783b */ /* 0x000e220000004200 */
[----:B------:R-:W-:Y:S03]  /*47c80*/  HMMA.16816.F32 R20, R24, R8, R20 ;  /* 0x000000081814723c */ /* 0x000fe60000001814 */
[----:B0-----:R0:W-:Y:S01]  /*47c90*/  STL [R1+0x50], R12 ;  /* 0x0000500c01007387 */ /* 0x0011e20000100800 */
[----:B------:R-:W-:-:S02]  /*47ca0*/  IMAD.MOV.U32 R2, RZ, RZ, R13 ;  /* 0x000000ffff027224 */ /* 0x000fc400078e000d */
[----:B------:R-:W-:Y:S01]  /*47cb0*/  IMAD.MOV.U32 R28, RZ, RZ, R14 ;  /* 0x000000ffff1c7224 */ /* 0x000fe200078e000e */
[----:B------:R1:W-:Y:S04]  /*47cc0*/  STL [R1+0x5c], R15 ;  /* 0x00005c0f01007387 */ /* 0x0003e80000100800 */
[----:B0-----:R-:W2:Y:S04]  /*47cd0*/  LDL.LU.64 R12, [R1+0x580] ;  /* 0x00058000010c7983 */ /* 0x001ea80000300a00 */
[----:B-1----:R-:W2:Y:S04]  /*47ce0*/  LDL.LU.64 R14, [R1+0x588] ;  /* 0x00058800010e7983 */ /* 0x002ea80000300a00 */
[----:B------:R-:W3:Y:S04]  /*47cf0*/  LDL.LU.64 R16, [R1+0x570] ;  /* 0x0005700001107983 */ /* 0x000ee80000300a00 */
[----:B------:R-:W3:Y:S04]  /*47d00*/  LDL.LU.64 R18, [R1+0x578] ;  /* 0x0005780001127983 */ /* 0x000ee80000300a00 */
[----:B------:R-:W-:Y:S04]  /*47d10*/  STL [R1+0x57ec], R2 ;  /* 0x0057ec0201007387 */ /* 0x000fe80000100800 */
[----:B------:R-:W-:Y:S04]  /*47d20*/  STL [R1+0x57e8], R28 ;  /* 0x0057e81c01007387 */ /* 0x000fe80000100800 */
[----:B------:R-:W-:Y:S04]  /*47d30*/  STL.64 [R1+0x5840], R10 ;  /* 0x0058400a01007387 */ /* 0x000fe80000100a00 */
[----:B------:R0:W-:Y:S04]  /*47d40*/  STL.64 [R1+0x5838], R8 ;  /* 0x0058380801007387 */ /* 0x0001e80000100a00 */
[----:B------:R1:W-:Y:S04]  /*47d50*/  STL.64 [R1+0x70], R20 ;  /* 0x0000701401007387 */ /* 0x0003e80000100a00 */
[----:B------:R4:W-:Y:S04]  /*47d60*/  STL.64 [R1+0x78], R22 ;  /* 0x0000781601007387 */ /* 0x0009e80000100a00 */
[----:B0-----:R-:W2:Y:S04]  /*47d70*/  LDL.LU.64 R8, [R1+0x560] ;  /* 0x0005600001087983 */ /* 0x001ea80000300a00 */
[----:B------:R-:W2:Y:S04]  /*47d80*/  LDL.LU.64 R10, [R1+0x568] ;  /* 0x00056800010a7983 */ /* 0x000ea80000300a00 */
[----:B-1----:R-:W2:Y:S04]  /*47d90*/  LDL.LU.64 R20, [R1+0x530] ;  /* 0x0005300001147983 */ /* 0x002ea80000300a00 */
[----:B----4-:R-:W4:Y:S04]  /*47da0*/  LDL.LU.64 R22, [R1+0x538] ;  /* 0x0005380001167983 */ /* 0x010f280000300a00 */
        /* <DEDUP_REMOVED lines=8> */
[----:B------:R-:W2:Y:S08]  /*47e30*/  LDL.LU.64 R22, [R1+0x558] ;  /* 0x0005580001167983 */ /* 0x000eb00000300a00 */
[----:B------:R0:W-:Y:S04]  /*47e40*/  STL.64 [R1+0x60], R12 ;  /* 0x0000600c01007387 */ /* 0x0001e80000100a00 */
[----:B------:R-:W-:Y:S04]  /*47e50*/  STL.64 [R1+0x68], R14 ;  /* 0x0000680e01007387 */ /* 0x000fe80000100a00 */
[----:B0-----:R-:W3:Y:S02]  /*47e60*/  LDL.LU.64 R12, [R1+0x5868] ;  /* 0x00586800010c7983 */ /* 0x001ee40000300a00 */
[----:B---3--:R-:W-:Y:S02]  /*47e70*/  HMMA.16816.F32 R24, R24, R12, R16 ;  /* 0x0000000c1818723c */ /* 0x008fe40000001810 */
[----:B------:R-:W3:Y:S04]  /*47e80*/  LDL.LU.64 R18, [R1+0x5860] ;  /* 0x0058600001127983 */ /* 0x000ee80000300a00 */
[----:B------:R-:W4:Y:S11]  /*47e90*/  LDL.LU.64 R16, [R1+0x5858] ;  /* 0x0058580001107983 */ /* 0x000f360000300a00 */
[----:B------:R-:W-:Y:S06]  /*47ea0*/  @!UPT UIADD3 URZ, URZ, URZ, URZ ;  /* 0x0000003f3f3ff290 */ /* 0x000fec000fffe03f */
[----:B------:R-:W-:Y:S01]  /*47eb0*/  STL [R1+0xa4], R25 ;  /* 0x0000a41901007387 */ /* 0x000fe20000100800 */
[----:B------:R-:W-:-:S03]  /*47ec0*/  IMAD.MOV.U32 R0, RZ, RZ, R24 ;  /* 0x000000ffff007224 */ /* 0x000fc600078e0018 */
[----:B------:R0:W-:Y:S04]  /*47ed0*/  STL.64 [R1+0xa8], R26 ;  /* 0x0000a81a01007387 */ /* 0x0001e80000100a00 */
[----:B0-----:R-:W4:Y:S04]  /*47ee0*/  LDL.LU.64 R26, [R1+0x5850] ;  /* 0x00585000011a7983 */ /* 0x001f280000300a00 */
[----:B------:R-:W4:Y:S04]  /*47ef0*/  LDL.LU.64 R24, [R1+0x5848] ;  /* 0x0058480001187983 */ /* 0x000f280000300a00 */
[----:B------:R-:W-:Y:S01]  /*47f00*/  STL [R1+0x56bc], R0 ;  /* 0x0056bc0001007387 */ /* 0x000fe20000100800 */
[----:B----4-:R-:W-:Y:S11]  /*47f10*/  HMMA.16816.F32 R8, R24, R16, R8 ;  /* 0x000000101808723c */ /* 0x010ff60000001808 */
[----:B------:R-:W-:Y:S11]  /*47f20*/  @!UPT UIADD3 URZ, URZ, URZ, URZ ;  /* 0x0000003f3f3ff290 */ /* 0x000ff6000fffe03f */
[----:B------:R-:W-:Y:S01]  /*47f30*/  @!UPT UIADD3 URZ, URZ, URZ, URZ ;  /* 0x0000003f3f3ff290 */ /* 0x000fe2000fffe03f */
[----:B------:R-:W-:Y:S04]  /*47f40*/  STL.64 [R1+0x200], R8 ;  /* 0x0002000801007387 */ /* 0x000fe80000100a00 */
[----:B------:R-:W-:Y:S04]  /*47f50*/  STL.64 [R1+0x208], R10 ;  /* 0x0002080a01007387 */ /* 0x000fe80000100a00 */
[----:B------:R-:W0:Y:S04]  /*47f60*/  LDSM.16.MT88.4 R8, [R29+0x4080] ;  /* 0x004080001d08783b */ /* 0x000e280000004200 */
[----:B0-----:R0:W-:Y:S01]  /*47f70*/  STL.64 [R1+0x48], R10 ;  /* 0x0000480a01007387 */ /* 0x0011e20000100a00 */
[----:B------:R-:W-:-:S02]  /*47f80*/  IMAD.MOV.U32 R2, RZ, RZ, R8 ;  /* 0x000000ffff027224 */ /* 0x000fc400078e0008 */
[----:B------:R-:W-:Y:S01]  /*47f90*/  IMAD.MOV.U32 R28, RZ, RZ, R9 ;  /* 0x000000ffff1c7224 */ /* 0x000fe200078e0009 */
[----:B0-----:R-:W4:Y:S04]  /*47fa0*/  LDL.LU.64 R10, [R1+0x5840] ;  /* 0x00584000010a7983 */ /* 0x001f280000300a00 */
[----:B------:R-:W2:Y:S02]  /*47fb0*/  LDL.LU.64 R8, [R1+0x5838] ;  /* 0x0058380001087983 */ /* 0x000ea40000300a00 */
[----:B--2---:R-:W-:Y:S11]  /*47fc0*/  HMMA.16816.F32 R20, R24, R8, R20 ;  /* 0x000000081814723c */ /* 0x004ff60000001814 */
[----:B------:R-:W-:Y:S11]  /*47fd0*/  @!UPT UIADD3 URZ, URZ, URZ, URZ ;  /* 0x0000003f3f3ff290 */ /* 0x000ff6000fffe03f */
[----:B------:R-:W-:Y:S01]  /*47fe0*/  @!UPT UIADD3 URZ, URZ, URZ, URZ ;  /* 0x0000003f3f3ff290 */ /* 0x000fe2000fffe03f */
[----:B------:R-:W-:Y:S01]  /*47ff0*/  STL.64 [R1+0x220], R20 ;  /* 0x0002201401007387 */ /* 0x000fe20000100a00 */
[----:B------:R-:W-:-:S03]  /*48000*/  IMAD.MOV.U32 R0, RZ, RZ, R23 ;  /* 0x000000ffff007224 */ /* 0x000fc600078e0017 */
[----:B------:R0:W-:Y:S04]  /*48010*/  STL [R1+0x228], R22 ;  /* 0x0002281601007387 */ /* 0x0001e80000100800 */
[----:B0-----:R-:W2:Y:S04]  /*48020*/  LDL.LU.64 R22, [R1+0x5830] ;  /* 0x0058300001167983 */ /* 0x001ea80000300a00 */
[----:B------:R-:W2:Y:S04]  /*48030*/  LDL.LU.64 R20, [R1+0x5828] ;  /* 0x0058280001147983 */ /* 0x000ea80000300a00 */
[----:B----4-:R-:W-:Y:S04]  /*48040*/  STL.64 [R1+0x5800], R10 ;  /* 0x0058000a01007387 */ /* 0x010fe80000100a00 */
[----:B------:R0:W-:Y:S04]  /*48050*/  STL.64 [R1+0x57f8], R8 ;  /* 0x0057f80801007387 */ /* 0x0001e80000100a00 */
[----:B0-----:R-:W4:Y:S04]  /*48060*/  LDL.LU.64 R8, [R1+0x520] ;  /* 0x0005200001087983 */ /* 0x001f280000300a00 */
[----:B------:R-:W4:Y:S04]  /*48070*/  LDL.LU.64 R10, [R1+0x528] ;  /* 0x00052800010a7983 */ /* 0x000f280000300a00 */
[----:B------:R-:W-:Y:S01]  /*48080*/  STL [R1+0x56c0], R0 ;  /* 0x0056c00001007387 */ /* 0x000fe20000100800 */
[C---:B--2---:R-:W-:Y:S11]  /*48090*/  HMMA.16816.F32 R20, R24.reuse, R4, R20 ;  /* 0x000000041814723c */ /* 0x044ff60000001814 */
[----:B------:R-:W-:Y:S11]  /*480a0*/  @!UPT UIADD3 URZ, URZ, URZ, URZ ;  /* 0x0000003f3f3ff290 */ /* 0x000ff6000fffe03f */
[----:B------:R-:W-:Y:S01]  /*480b0*/  @!UPT UIADD3 URZ, URZ, URZ, URZ ;  /* 0x0000003f3f3ff290 */ /* 0x000fe2000fffe03f */
[----:B------:R-:W-:Y:S04]  /*480c0*/  STL.64 [R1+0x210], R20 ;  /* 0x0002101401007387 */ /* 0x000fe80000100a00 */
[----:B------:R0:W-:Y:S04]  /*480d0*/  STL.64 [R1+0x218], R22 ;  /* 0x0002181601007387 */ /* 0x0001e80000100a00 */
[----:B0-----:R-:W2:Y:S04]  /*480e0*/  LDL.LU.64 R22, [R1+0x5820] ;  /* 0x0058200001167983 */ /* 0x001ea80000300a00 */
[----:B------:R-:W2:Y:S02]  /*480f0*/  LDL.LU.64 R20, [R1+0x5818] ;  /* 0x0058180001147983 */ /* 0x000ea40000300a00 */
[----:B--2---:R-:W-:Y:S02]  /*48100*/  HMMA.16816.F32 R24, R24, R12, R20 ;  /* 0x0000000c1818723c */ /* 0x004fe40000001814 */
[----:B------:R-:W4:Y:S04]  /*48110*/  LDL.LU.64 R22, [R1+0x5810] ;  /* 0x0058100001167983 */ /* 0x000f280000300a00 */
[----:B------:R-:W4:Y:S11]  /*48120*/  LDL.LU.64 R20, [R1+0x5808] ;  /* 0x0058080001147983 */ /* 0x000f360000300a00 */
[----:B------:R-:W-:Y:S06]  /*48130*/  @!UPT UIADD3 URZ, URZ, URZ, URZ ;  /* 0x0000003f3f3ff290 */ /* 0x000fec000fffe03f */
[----:B------:R0:W-:Y:S01]  /*48140*/  STL.64 [R1+0x1f0], R24 ;  /* 0x0001f01801007387 */ /* 0x0001e20000100a00 */
[----:B------:R-:W-:-:S03]  /*48150*/  IMAD.MOV.U32 R0, RZ, RZ, R27 ;  /* 0x000000ffff007224 */ /* 0x000fc600078e001b */
[----:B------:R1:W-:Y:S04]  /*48160*/  STL [R1+0x1f8], R26 ;  /* 0x0001f81a01007387 */ /* 0x0003e80000100800 */
[----:B0-----:R-:W2:Y:S04]  /*48170*/  LDL.LU.64 R24, [R1+0x500] ;  /* 0x0005000001187983 */ /* 0x001ea80000300a00 */
[----:B-1----:R-:W2:Y:S04]  /*48180*/  LDL.LU.64 R26, [R1+0x508] ;  /* 0x00050800011a7983 */ /* 0x002ea80000300a00 */
[----:B------:R-:W-:Y:S04]  /*48190*/  STL [R1+0x56c4], R0 ;  /* 0x0056c40001007387 */ /* 0x000fe80000100800 */
[----:B---3--:R0:W-:Y:S01]  /*481a0*/  STL.64 [R1+0x57d8], R18 ;  /* 0x0057d81201007387 */ /* 0x0081e20000100a00 */
[----:B----4-:R-:W-:Y:S03]  /*481b0*/  HMMA.16816.F32 R8, R20, R16, R8 ;  /* 0x000000101408723c */ /* 0x010fe60000001808 */
[----:B------:R-:W3:Y:S11]  /*481c0*/  LDL.LU.64 R16, [R1+0x510] ;  /* 0x0005100001107983 */ /* 0x000ef60000300a00 */
[----:B------:R-:W-:Y:S09]  /*481d0*/  @!UPT UIADD3 URZ, URZ, URZ, URZ ;  /* 0x0000003f3f3ff290 */ /* 0x000ff2000fffe03f */
[----:B------:R-:W-:Y:S04]  /*481e0*/  STL.64 [R1+0x1e0], R8 ;  /* 0x0001e00801007387 */ /* 0x000fe80000100a00 */
[----:B------:R-:W-:Y:S04]  /*481f0*/  STL.64 [R1+0x1e8], R10 ;  /* 0x0001e80a01007387 */ /* 0x000fe80000100a00 */
[----:B------:R-:W1:Y:S04]  /*48200*/  LDSM.16.MT88.4 R8, [R29+0x4100] ;  /* 0x004100001d08783b */ /* 0x000e680000004200 */
[----:B0-----:R-:W3:Y:S04]  /*48210*/  LDL.LU.64 R18, [R1+0x518] ;  /* 0x0005180001127983 */ /* 0x001ee80000300a00 */
[----:B-1----:R-:W-:Y:S01]  /*48220*/  STL [R1+0x30], R8 ;  /* 0x0000300801007387 */ /* 0x002fe20000100800 */
[----:B------:R-:W-:-:S02]  /*48230*/  IMAD.MOV.U32 R15, RZ, RZ, R10 ;  /* 0x000000ffff0f7224 */ /* 0x000fc400078e000a */
[----:B------:R-:W-:Y:S01]  /*48240*/  IMAD.MOV.U32 R14, RZ, RZ, R9 ;  /* 0x000000ffff0e7224 */ /* 0x000fe200078e0009 */
[----:B------:R0:W-:Y:S04]  /*48250*/  STL [R1+0x3c], R11 ;  /* 0x00003c0b01007387 */ /* 0x0001e80000100800 */
[----:B0-----:R-:W4:Y:S04]  /*48260*/  LDL.LU.64 R10, [R1+0x5800] ;  /* 0x00580000010a7983 */ /* 0x001f280000300a00 */
[----:B------:R-:W3:Y:S02]  /*48270*/  LDL.LU.64 R8, [R1+0x57f8] ;  /* 0x0057f80001087983 */ /* 0x000ee40000300a00 */
[----:B---3--:R-:W-:Y:S02]  /*48280*/  HMMA.16816.F32 R16, R20, R8, R16 ;  /* 0x000000081410723c */ /* 0x008fe40000001810 */
[----:B----4-:R0:W-:Y:S05]  /*48290*/  STL.64 [R1+0x57d0], R10 ;  /* 0x0057d00a01007387 */ /* 0x0101ea0000100a00 */
[----:B------:R-:W-:Y:S11]  /*482a0*/  IMAD.MOV.U32 R8, RZ, RZ, R7 ;  /* 0x000000ffff087224 */ /* 0x000ff600078e0007 */
[----:B------:R-:W-:Y:S05]  /*482b0*/  @!UPT UIADD3 URZ, URZ, URZ, URZ ;  /* 0x0000003f3f3ff290 */ /* 0x000fea000fffe03f */
[----:B------:R-:W-:Y:S04]  /*482c0*/  STL.64 [R1+0x230], R16 ;  /* 0x0002301001007387 */ /* 0x000fe80000100a00 */
[----:B------:R2:W-:Y:S04]  /*482d0*/  STL.64 [R1+0x238], R18 ;  /* 0x0002381201007387 */ /* 0x0005e80000100a00 */
[----:B------:R-:W3:Y:S01]  /*482e0*/  LDL.LU R7, [R1+0x57f0] ;  /* 0x0057f00001077983 */ /* 0x000ee20000300800 */
[----:B0-----:R-:W-:-:S03]  /*482f0*/  IMAD.MOV.U32 R11, RZ, RZ, R3 ;  /* 0x000000ffff0b7224 */ /* 0x001fc600078e0003 */
[----:B------:R-:W4:Y:S01]  /*48300*/  LDL.LU R9, [R1+0x1b4] ;  /* 0x0001b40001097983 */ /* 0x000f220000300800 */
[----:B--2---:R-:W-:Y:S03]  /*48310*/  HMMA.16816.F32 R16, R20, R4, R24 ;  /* 0x000000041410723c */ /* 0x004fe60000001818 */
[----:B------:R-:W4:Y:S04]  /*48320*/  LDL.LU R10, [R1+0x1b8] ;  /* 0x0001b800010a7983 */ /* 0x000f280000300800 */
[----:B------:R-:W-:Y:S11]  /*48330*/  IMAD.MOV.U32 R24, RZ, RZ, R2 ;  /* 0x000000ffff187224 */ /* 0x000ff600078e0002 */
[----:B------:R-:W-:Y:S05]  /*48340*/  @!UPT UIADD3 URZ, URZ, URZ, URZ ;  /* 0x0000003f3f3ff290 */ /* 0x000fea000fffe03f */
[----:B------:R0:W-:Y:S01]  /*48350*/  STL.64 [R1+0x280], R16 ;  /* 0x0002801001007387 */ /* 0x0001e20000100a00 */
[----:B------:R-:W-:-:S03]  /*48360*/  IMAD.MOV.U32 R3, RZ, RZ, R19 ;  /* 0x000000ffff037224 */ /* 0x000fc600078e0013 */
[----:B------:R1:W-:Y:S04]  /*48370*/  STL [R1+0x288], R18 ;  /* 0x0002881201007387 */ /* 0x0003e80000100800 */
[----:B0-----:R-:W2:Y:S04]  /*48380*/  LDL.LU.64 R16, [R1+0x240] ;  /* 0x0002400001107983 */ /* 0x001ea80000300a00 */
[----:B-1----:R-:W2:Y:S01]  /*48390*/  LDL.LU.64 R18, [R1+0x248] ;  /* 0x0002480001127983 */ /* 0x002ea20000300a00 */
[----:B------:R-:W-:-:S03]  /*483a0*/  IMAD.MOV.U32 R25, RZ, RZ, R28 ;  /* 0x000000ffff197224 */ /* 0x000fc600078e001c */
[----:B---3--:R0:W-:Y:S04]  /*483b0*/  STL.64 [R1+0x57c8], R6 ;  /* 0x0057c80601007387 */ /* 0x0081e80000100a00 */
[----:B------:R-:W3:Y:S04]  /*483c0*/  LDL.LU R4, [R1+0x1d0] ;  /* 0x0001d00001047983 */ /* 0x000ee80000300800 */
[----:B------:R-:W3:Y:S04]  /*483d0*/  LDL.LU R5, [R1+0x1d4] ;  /* 0x0001d40001057983 */ /* 0x000ee80000300800 */
[----:B0-----:R-:W3:Y:S04]  /*483e0*/  LDL.LU R6, [R1+0x1d8] ;  /* 0x0001d80001067983 */ /* 0x001ee80000300800 */
[----:B------:R-:W3:Y:S04]  /*483f0*/  LDL.LU R7, [R1+0x1dc] ;  /* 0x0001dc0001077983 */ /* 0x000ee80000300800 */
[----:B------:R-:W3:Y:S04]  /*48400*/  LDL.LU R2, [R1+0x57ec] ;  /* 0x0057ec0001027983 */ /* 0x000ee80000300800 */
[----:B------:R-:W3:Y:S04]  /*48410*/  LDL.LU R28, [R1+0x57e8] ;  /* 0x0057e800011c7983 */ /* 0x000ee80000300800 */
[----:B------:R-:W3:Y:S04]  /*48420*/  LDL.LU R26, [R1+0x48] ;  /* 0x00004800011a7983 */ /* 0x000ee80000300800 */
[----:B------:R-:W3:Y:S01]  /*48430*/  LDL.LU R27, [R1+0x4c] ;  /* 0x00004c00011b7983 */ /* 0x000ee20000300800 */
[----:B--2---:R-:W-:Y:S03]  /*48440*/  HMMA.16816.F32 R16, R20, R12, R16 ;  /* 0x0000000c1410723c */ /* 0x004fe60000001810 */
[----:B---3--:R0:W-:Y:S04]  /*48450*/  STL.64 [R1+0x57a8], R26 ;  /* 0x0057a81a01007387 */ /* 0x0081e80000100a00 */
[----:B------:R1:W-:Y:S01]  /*48460*/  STL.64 [R1+0x57a0], R24 ;  /* 0x0057a01801007387 */ /* 0x0003e20000100a00 */
[----:B0-----:R-:W-:-:S03]  /*48470*/  IMAD.MOV.U32 R26, RZ, RZ, R28 ;  /* 0x000000ffff1a7224 */ /* 0x001fc600078e001c */
[----:B-1----:R-:W4:Y:S01]  /*48480*/  LDL.LU R24, [R1+0x50] ;  /* 0x0000500001187983 */ /* 0x002f220000300800 */
[----:B------:R-:W-:-:S03]  /*48490*/  IMAD.MOV.U32 R25, RZ, RZ, R2 ;  /* 0x000000ffff197224 */ /* 0x000fc600078e0002 */
[----:B------:R-:W2:Y:S04]  /*484a0*/  LDL.LU R2, [R1+0x57e4] ;  /* 0x0057e40001027983 */ /* 0x000ea80000300800 */
[----:B------:R-:W3:Y:S04]  /*484b0*/  LDL.LU R28, [R1+0x57e0] ;  /* 0x0057e000011c7983 */ /* 0x000ee80000300800 */
[----:B------:R-:W4:Y:S04]  /*484c0*/  LDL.LU R27, [R1+0x5c] ;  /* 0x00005c00011b7983 */ /* 0x000f280000300800 */
[----:B------:R-:W-:Y:S04]  /*484d0*/  STL [R1+0x56c8], R3 ;  /* 0x0056c80301007387 */ /* 0x000fe80000100800 */
[----:B------:R-:W3:Y:S04]  /*484e0*/  LDL.LU R20, [R1+0x1c0] ;  /* 0x0001c00001147983 */ /* 0x000ee80000300800 */
[----:B------:R-:W-:Y:S04]  /*484f0*/  STL.64 [R1+0x270], R16 ;  /* 0x0002701001007387 */ /* 0x000fe80000100a00 */
[----:B------:R-:W-:Y:S04]  /*48500*/  STL.64 [R1+0x278], R18 ;  /* 0x0002781201007387 */ /* 0x000fe80000100a00 */
[----:B------:R-:W0:Y:S04]  /*48510*/  LDSM.16.MT88.4 R16, [R29+0x4180] ;  /* 0x004180001d10783b */ /* 0x000e280000004200 */
[----:B------:R-:W3:Y:S01]  /*48520*/  LDL.LU R21, [R1+0x1c4] ;  /* 0x0001c40001157983 */ /* 0x000ee20000300800 */
[----:B0-----:R-:W-:-:S03]  /*48530*/  IMAD.MOV.U32 R3, RZ, RZ, R18 ;  /* 0x000000ffff037224 */ /* 0x001fc600078e0012 */
[----:B------:R-:W-:Y:S01]  /*48540*/  STL.64 [R1+0x20], R16 ;  /* 0x0000201001007387 */ /* 0x000fe20000100a00 */
[----:B------:R-:W-:-:S03]  /*48550*/  IMAD.MOV.U32 R0, RZ, RZ, R19 ;  /* 0x000000ffff007224 */ /* 0x000fc600078e0013 */
[----:B------:R-:W0:Y:S04]  /*48560*/  LDSM.16.MT88.4 R16, [R29+0x4200] ;  /* 0x004200001d10783b */ /* 0x000e280000004200 */
[----:B0-----:R-:W-:Y:S04]  /*48570*/  STL.64 [R1+0x10], R16 ;  /* 0x0000101001007387 */ /* 0x001fe80000100a00 */
[----:B------:R0:W-:Y:S04]  /*48580*/  STL.64 [R1+0x18], R18 ;  /* 0x0000181201007387 */ /* 0x0001e80000100a00 */
[----:B0-----:R-:W4:Y:S01]  /*48590*/  LDL.LU.64 R18, [R1+0x57d8] ;  /* 0x0057d80001127983 */ /* 0x001f220000300a00 */
[----:B--2---:R-:W-:Y:S01]  /*485a0*/  IMAD.MOV.U32 R23, RZ, RZ, R2 ;  /* 0x000000ffff177224 */ /* 0x004fe200078e0002 */
[----:B----4-:R-:W-:Y:S11]  /*485b0*/  HMMA.16816.F32 R8, R24, R18, R8 ;  /* 0x000000121808723c */ /* 0x010ff60000001808 */
[----:B------:R-:W-:Y:S11]  /*485c0*/  @!UPT UIADD3 URZ, URZ, URZ, URZ ;  /* 0x0000003f3f3ff290 */ /* 0x000ff6000fffe03f */
[----:B------:R-:W-:Y:S01]  /*485d0*/  @!UPT UIADD3 URZ, URZ, URZ, URZ ;  /* 0x0000003f3f3ff290 */ /* 0x000fe2000fffe03f */
[----:B------:R-:W-:Y:S01]  /*485e0*/  STL.64 [R1+0x368], R10 ;  /* 0x0003680a01007387 */ /* 0x000fe20000100a00 */
[----:B------:R-:W-:Y:S02]  /*485f0*/  IMAD.MOV.U32 R12, RZ, RZ, R8 ;  /* 0x000000ffff0c7224 */ /* 0x000fe400078e0008 */
[----:B------:R-:W-:Y:S02]  /*48600*/  IMAD.MOV.U32 R13, RZ, RZ, R9 ;  /* 0x000000ffff0d7224 */ /* 0x000fe400078e0009 */
[----:B------:R-:W0:Y:S04]  /*48610*/  LDSM.16.MT88.4 R8, [R29+0x4280] ;  /* 0x004280001d08783b */ /* 0x000e280000004200 */
[----:B------:R-:W-:Y:S04]  /*48620*/  STL [R1+0x55c4], R13 ;  /* 0x0055c40d01007387 */ /* 0x000fe80000100800 */
[----:B------:R0:W-:Y:S02]  /*48630*/  STL [R1+0x55c0], R12 ;  /* 0x0055c00c01007387 */ /* 0x0001e40000100800 */
[----:B0-----:R-:W-:-:S02]  /*48640*/  IMAD.MOV.U32 R12, RZ, RZ, R10 ;  /* 0x000000ffff0c7224 */ /* 0x001fc400078e000a */
[----:B------:R-:W-:Y:S02]  /*48650*/  IMAD.MOV.U32 R2, RZ, RZ, R11 ;  /* 0x000000ffff027224 */ /* 0x000fe400078e000b */
[----:B------:R-:W2:Y:S02]  /*48660*/  LDL.LU.64 R10, [R1+0x57d0] ;  /* 0x0057d000010a7983 */ /* 0x000ea40000300a00 */
[----:B--2---:R-:W-:Y:S11]  /*48670*/  HMMA.16816.F32 R4, R24, R10, R4 ;  /* 0x0000000a1804723c */ /* 0x004ff60000001804 */
[----:B------:R-:W-:Y:S11]  /*48680*/  @!UPT UIADD3 URZ, URZ, URZ, URZ ;  /* 0x0000003f3f3ff290 */ /* 0x000ff6000fffe03f */
[----:B------:R-:W-:Y:S01]  /*48690*/  @!UPT UIADD3 URZ, URZ, URZ, URZ ;  /* 0x0000003f3f3ff290 */ /* 0x000fe2000fffe03f */
[----:B------:R-:W-:Y:S01]  /*486a0*/  STL.64 [R1+0x1d0], R4 ;  /* 0x0001d00401007387 */ /* 0x000fe20000100a00 */
[----:B------:R-:W-:Y:S02]  /*486b0*/  IMAD.MOV.U32 R17, RZ, RZ, R6 ;  /* 0x000000ffff117224 */ /* 0x000fe400078e0006 */
[----:B------:R-:W-:Y:S02]  /*486c0*/  IMAD.MOV.U32 R16, RZ, RZ, R7 ;  /* 0x000000ffff107224 */ /* 0x000fe400078e0007 */
[----:B------:R-:W2:Y:S01]  /*486d0*/  LDL.LU.64 R6, [R1+0x57c8] ;  /* 0x0057c80001067983 */ /* 0x000ea20000300a00 */
[----:B---3--:R-:W-:Y:S02]  /*486e0*/  IMAD.MOV.U32 R22, RZ, RZ, R28 ;  /* 0x000000ffff167224 */ /* 0x008fe400078e001c */
[----:B------:R-:W-:Y:S01]  /*486f0*/  IMAD.MOV.U32 R28, RZ, RZ, R8 ;  /* 0x000000ffff1c7224 */ /* 0x000fe200078e0008 */
[----:B------:R0:W-:Y:S01]  /*48700*/  STL.64 [R1+0x57b0], R10 ;  /* 0x0057b00a01007387 */ /* 0x0001e20000100a00 */
[----:B------:R-:W-:-:S03]  /*48710*/  IMAD.MOV.U32 R13, RZ, RZ, R9 ;  /* 0x000000ffff0d7224 */ /* 0x000fc600078e0009 */
[----:B------:R-:W3:Y:S04]  /*48720*/  LDL.LU R8, [R1+0x1a0] ;  /* 0x0001a00001087983 */ /* 0x000ee80000300800 */
[----:B------:R-:W3:Y:S04]  /*48730*/  LDL.LU R9, [R1+0x1a4] ;  /* 0x0001a40001097983 */ /* 0x000ee80000300800 */
[----:B0-----:R-:W3:Y:S04]  /*48740*/  LDL.LU R10, [R1+0x1a8] ;  /* 0x0001a800010a7983 */ /* 0x001ee80000300800 */
[----:B------:R-:W3:Y:S04]  /*48750*/  LDL.LU R11, [R1+0x1ac] ;  /* 0x0001ac00010b7983 */ /* 0x000ee80000300800 */
[----:B------:R-:W-:Y:S04]  /*48760*/  STL [R1+0x55bc], R16 ;  /* 0x0055bc1001007387 */ /* 0x000fe80000100800 */
[----:B------:R-:W-:Y:S01]  /*48770*/  STL [R1+0x55b8], R17 ;  /* 0x0055b81101007387 */ /* 0x000fe20000100800 */
[----:B--2---:R-:W-:Y:S03]  /*48780*/  HMMA.16816.F32 R20, R24, R6, R20 ;  /* 0x000000061814723c */ /* 0x004fe60000001814 */
[----:B------:R0:W-:Y:S04]  /*48790*/  STL.64 [R1+0x5788], R6 ;  /* 0x0057880601007387 */ /* 0x0001e80000100a00 */
[----:B------:R-:W2:Y:S11]  /*487a0*/  LDL.LU R4, [R1+0x180] ;  /* 0x0001800001047983 */ /* 0x000eb60000300800 */
[----:B------:R-:W-:Y:S05]  /*487b0*/  @!UPT UIADD3 URZ, URZ, URZ, URZ ;  /* 0x0000003f3f3ff290 */ /* 0x000fea000fffe03f */
[----:B------:R1:W-:Y:S04]  /*487c0*/  STL.64 [R1+0x1c0], R20 ;  /* 0x0001c01401007387 */ /* 0x0003e80000100a00 */
[----:B------:R4:W-:Y:S04]  /*487d0*/  STL.64 [R1+0x1c8], R22 ;  /* 0x0001c81601007387 */ /* 0x0009e80000100a00 */
[----:B------:R-:W2:Y:S04]  /*487e0*/  LDL.LU R5, [R1+0x184] ;  /* 0x0001840001057983 */ /* 0x000ea80000300800 */
[----:B0-----:R-:W2:Y:S04]  /*487f0*/  LDL.LU R6, [R1+0x188] ;  /* 0x0001880001067983 */ /* 0x001ea80000300800 */
[----:B------:R-:W2:Y:S01]  /*48800*/  LDL.LU R7, [R1+0x18c] ;  /* 0x00018c0001077983 */ /* 0x000ea20000300800 */
[----:B-1----:R-:W-:-:S02]  /*48810*/  IMAD.MOV.U32 R21, RZ, RZ, R14 ;  /* 0x000000ffff157224 */ /* 0x002fc400078e000e */
[----:B----4-:R-:W-:Y:S01]  /*48820*/  IMAD.MOV.U32 R22, RZ, RZ, R15 ;  /* 0x000000ffff167224 */ /* 0x010fe200078e000f */
[----:B--2---:R-:W-:Y:S04]  /*48830*/  STL.64 [R1+0x5798], R6 ;  /* 0x0057980601007387 */ /* 0x004fe80000100a00 */
[----:B------:R0:W-:Y:S04]  /*48840*/  STL.64 [R1+0x5790], R4 ;  /* 0x0057900401007387 */ /* 0x0001e80000100a00 */
[----:B0-----:R-:W2:Y:S04]  /*48850*/  LDL.LU R4, [R1+0x190] ;  /* 0x0001900001047983 */ /* 0x001ea80000300800 */
[----:B------:R-:W2:Y:S04]  /*48860*/  LDL.LU R5, [R1+0x194] ;  /* 0x0001940001057983 */ /* 0x000ea80000300800 */
[----:B------:R-:W2:Y:S04]  /*48870*/  LDL.LU R6, [R1+0x198] ;  /* 0x0001980001067983 */ /* 0x000ea80000300800 */
[----:B------:R-:W2:Y:S04]  /*48880*/  LDL.LU R7, [R1+0x19c] ;  /* 0x00019c0001077983 */ /* 0x000ea80000300800 */
[----:B------:R-:W4:Y:S04]  /*48890*/  LDL.LU R20, [R1+0x30] ;  /* 0x0000300001147983 */ /* 0x000f280000300800 */
[----:B------:R-:W2:Y:S04]  /*488a0*/  LDL.LU R14, [R1+0x57c4] ;  /* 0x0057c400010e7983 */ /* 0x000ea80000300800 */
[----:B------:R-:W2:Y:S04]  /*488b0*/  LDL.LU R15, [R1+0x57c0] ;  /* 0x0057c000010f7983 */ /* 0x000ea80000300800 */
[----:B------:R-:W2:Y:S04]  /*488c0*/  LDL.LU R23, [R1+0x3c] ;  /* 0x00003c0001177983 */ /* 0x000ea80000300800 */
[----:B--2---:R0:W-:Y:S04]  /*488d0*/  STL.64 [R1+0x5770], R22 ;  /* 0x0057701601007387 */ /* 0x0041e80000100a00 */
[----:B----4-:R1:W-:Y:S01]  /*488e0*/  STL.64 [R1+0x5768], R20 ;  /* 0x0057681401007387 */ /* 0x0103e20000100a00 */
[----:B0-----:R-:W-:-:S02]  /*488f0*/  IMAD.MOV.U32 R22, RZ, RZ, R14 ;  /* 0x000000ffff167224 */ /* 0x001fc400078e000e */
[----:B------:R-:W-:Y:S01]  /*48900*/  IMAD.MOV.U32 R23, RZ, RZ, R15 ;  /* 0x000000ffff177224 */ /* 0x000fe200078e000f */
[----:B-1----:R-:W2:Y:S04]  /*48910*/  LDL.LU R20, [R1+0x100] ;  /* 0x0001000001147983 */ /* 0x002ea80000300800 */
[----:B------:R-:W2:Y:S04]  /*48920*/  LDL.LU R21, [R1+0x104] ;  /* 0x0001040001157983 */ /* 0x000ea80000300800 */
[----:B------:R-:W3:Y:S04]  /*48930*/  LDL.LU R14, [R1+0x57bc] ;  /* 0x0057bc00010e7983 */ /* 0x000ee80000300800 */
[----:B------:R-:W3:Y:S04]  /*48940*/  LDL.LU R15, [R1+0x57b8] ;  /* 0x0057b800010f7983 */ /* 0x000ee80000300800 */
[----:B------:R-:W-:Y:S01]  /*48950*/  STL.64 [R1+0x5780], R22 ;  /* 0x0057801601007387 */ /* 0x000fe20000100a00 */
[----:B---3--:R-:W-:Y:S03]  /*48960*/  HMMA.16816.F32 R24, R24, R14, R8 ;  /* 0x0000000e1818723c */ /* 0x008fe60000001808 */
[----:B--2---:R0:W-:Y:S04]  /*48970*/  STL.64 [R1+0x5778], R20 ;  /* 0x0057781401007387 */ /* 0x0041e80000100a00 */
[----:B0-----:R-:W2:Y:S04]  /*48980*/  LDL.LU R20, [R1+0x170] ;  /* 0x0001700001147983 */ /* 0x001ea80000300800 */
[----:B------:R-:W2:Y:S04]  /*48990*/  LDL.LU R21, [R1+0x174] ;  /* 0x0001740001157983 */ /* 0x000ea80000300800 */
[----:B------:R-:W2:Y:S04]  /*489a0*/  LDL.LU R22, [R1+0x178] ;  /* 0x0001780001167983 */ /* 0x000ea80000300800 */
[----:B------:R-:W2:Y:S05]  /*489b0*/  LDL.LU R23, [R1+0x17c] ;  /* 0x00017c0001177983 */ /* 0x000eaa0000300800 */
[----:B------:R-:W-:-:S02]  /*489c0*/  IMAD.MOV.U32 R16, RZ, RZ, R26 ;  /* 0x000000ffff107224 */ /* 0x000fc400078e001a */
[----:B------:R-:W-:Y:S01]  /*489d0*/  IMAD.MOV.U32 R17, RZ, RZ, R27 ;  /* 0x000000ffff117224 */ /* 0x000fe200078e001b */
[----:B------:R-:W3:Y:S04]  /*489e0*/  LDL.LU.64 R10, [R1+0x57b0] ;  /* 0x0057b000010a7983 */ /* 0x000ee80000300a00 */
[----:B------:R0:W-:Y:S04]  /*489f0*/  STL.64 [R1+0x350], R24 ;  /* 0x0003501801007387 */ /* 0x0001e80000100a00 */
[----:B------:R-:W4:Y:S04]  /*48a00*/  LDL.LU.64 R26, [R1+0x57a8] ;  /* 0x0057a800011a7983 */ /* 0x000f280000300a00 */
[----:B0-----:R-:W4:Y:S04]  /*48a10*/  LDL.LU.64 R24, [R1+0x57a0] ;  /* 0x0057a00001187983 */ /* 0x001f280000300a00 */
[----:B------:R-:W-:Y:S04]  /*48a20*/  STL [R1+0x55cc], R17 ;  /* 0x0055cc1101007387 */ /* 0x000fe80000100800 */
[----:B------:R-:W-:Y:S01]  /*48a30*/  STL [R1+0x55c8], R16 ;  /* 0x0055c81001007387 */ /* 0x000fe20000100800 */
[C---:B----4-:R-:W-:Y:S11]  /*48a40*/  HMMA.16816.F32 R4, R24.reuse, R18, R4 ;  /* 0x000000121804723c */ /* 0x050ff60000001804 */
[----:B------:R-:W-:Y:S11]  /*48a50*/  @!UPT UIADD3 URZ, URZ, URZ, URZ ;  /* 0x0000003f3f3ff290 */ /* 0x000ff6000fffe03f */
[----:B------:R-:W-:Y:S01]  /*48a60*/  @!UPT UIADD3 URZ, URZ, URZ, URZ ;  /* 0x0000003f3f3ff290 */ /* 0x000fe2000fffe03f */
[----:B------:R0:W-:Y:S01]  /*48a70*/  STL.64 [R1+0x348], R6 ;  /* 0x0003480601007387 */ /* 0x0001e20000100a00 */
[----:B------:R-:W-:Y:S02]  /*48a80*/  IMAD.MOV.U32 R8, RZ, RZ, R4 ;  /* 0x000000ffff087224 */ /* 0x000fe400078e0004 */
[----:B------:R-:W-:Y:S01]  /*48a90*/  IMAD.MOV.U32 R9, RZ, RZ, R5 ;  /* 0x000000ffff097224 */ /* 0x000fe200078e0005 */
[----:B0-----:R-:W3:Y:S04]  /*48aa0*/  LDL.LU.64 R6, [R1+0x5798] ;  /* 0x0057980001067983 */ /* 0x001ee80000300a00 */
[----:B------:R-:W3:Y:S04]  /*48ab0*/  LDL.LU.64 R4, [R1+0x5790] ;  /* 0x0057900001047983 */ /* 0x000ee80000300a00 */
[----:B------:R-:W-:Y:S04]  /*48ac0*/  STL [R1+0x55dc], R9 ;  /* 0x0055dc0901007387 */ /* 0x000fe80000100800 */
[----:B------:R-:W-:Y:S01]  /*48ad0*/  STL [R1+0x55d8], R8 ;  /* 0x0055d80801007387 */ /* 0x000fe20000100800 */
[C---:B---3--:R-:W-:Y:S11]  /*48ae0*/  HMMA.16816.F32 R4, R24.reuse, R10, R4 ;  /* 0x0000000a1804723c */ /* 0x048ff60000001804 */
[----:B------:R-:W-:Y:S11]  /*48af0*/  @!UPT UIADD3 URZ, URZ, URZ, URZ ;  /* 0x0000003f3f3ff290 */ /* 0x000ff6000fffe03f */
[----:B------:R-:W-:Y:S01]  /*48b00*/  @!UPT UIADD3 URZ, URZ, URZ, URZ ;  /* 0x0000003f3f3ff290 */ /* 0x000fe2000fffe03f */
[----:B------:R-:W-:Y:S04]  /*48b10*/  STL.64 [R1+0x3a0], R4 ;  /* 0x0003a00401007387 */ /* 0x000fe80000100a00 */
[----:B------:R0:W-:Y:S04]  /*48b20*/  STL.64 [R1+0x3a8], R6 ;  /* 0x0003a80601007387 */ /* 0x0001e80000100a00 */
[----:B0-----:R-:W2:Y:S02]  /*48b30*/  LDL.LU.64 R6, [R1+0x5788] ;  /* 0x0057880001067983 */ /* 0x001ea40000300a00 */
[C---:B--2---:R-:W-:Y:S11]  /*48b40*/  HMMA.16816.F32 R20, R24.reuse, R6, R20 ;  /* 0x000000061814723c */ /* 0x044ff60000001814 */
[----:B------:R-:W-:Y:S11]  /*48b50*/  @!UPT UIADD3 URZ, URZ, URZ, URZ ;  /* 0x0000003f3f3ff290 */ /* 0x000ff6000fffe03f */
[----:B------:R-:W-:Y:S01]  /*48b60*/  @!UPT UIADD3 URZ, URZ, URZ, URZ ;  /* 0x0000003f3f3ff290 */ /* 0x000fe2000fffe03f */
[----:B------:R0:W-:Y:S01]  /*48b70*/  STL.64 [R1+0x398], R22 ;  /* 0x0003981601007387 */ /* 0x0001e20000100a00 */
[----:B------:R-:W-:Y:S02]  /*48b80*/  IMAD.MOV.U32 R9, RZ, RZ, R20 ;  /* 0x000000ffff097224 */ /* 0x000fe400078e0014 */
[----:B------:R-:W-:Y:S01]  /*48b90*/  IMAD.MOV.U32 R8, RZ, RZ, R21 ;  /* 0x000000ffff087224 */ /* 0x000fe200078e0015 */
[----:B0-----:R-:W2:Y:S04]  /*48ba0*/  LDL.LU.64 R22, [R1+0x5780] ;  /* 0x0057800001167983 */ /* 0x001ea80000300a00 */
[----:B------:R-:W2:Y:S04]  /*48bb0*/  LDL.LU.64 R20, [R1+0x5778] ;  /* 0x0057780001147983 */ /* 0x000ea80000300a00 */
[----:B------:R-:W-:Y:S04]  /*48bc0*/  STL.64 [R1+0x5760], R10 ;  /* 0x0057600a01007387 */ /* 0x000fe80000100a00 */
[----:B------:R0:W-:Y:S04]  /*48bd0*/  STL.64 [R1+0x5758], R8 ;  /* 0x0057580801007387 */ /* 0x0001e80000100a00 */
[----:B0-----:R-:W3:Y:S04]  /*48be0*/  LDL.LU R8, [R1+0x160] ;  /* 0x0001600001087983 */ /* 0x001ee80000300800 */
[----:B------:R-:W3:Y:S04]  /*48bf0*/  LDL.LU R9, [R1+0x164] ;  /* 0x0001640001097983 */ /* 0x000ee80000300800 */
[----:B------:R-:W3:Y:S04]  /*48c00*/  LDL.LU R10, [R1+0x168] ;  /* 0x00016800010a7983 */ /* 0x000ee80000300800 */
[----:B------:R-:W3:Y:S04]  /*48c10*/  LDL.LU R11, [R1+0x16c] ;  /* 0x00016c00010b7983 */ /* 0x000ee80000300800 */
[----:B------:R0:W-:Y:S04]  /*48c20*/  STL.64 [R1+0x5750], R6 ;  /* 0x0057500601007387 */ /* 0x0001e80000100a00 */
[----:B------:R-:W4:Y:S04]  /*48c30*/  LDL.LU R4, [R1+0x150] ;  /* 0x0001500001047983 */ /* 0x000f280000300800 */
[----:B------:R-:W4:Y:S04]  /*48c40*/  LDL.LU R5, [R1+0x154] ;  /* 0x0001540001057983 */ /* 0x000f280000300800 */
[----:B0-----:R-:W4:Y:S04]  /*48c50*/  LDL.LU R6, [R1+0x158] ;  /* 0x0001580001067983 */ /* 0x001f280000300800 */
[----:B------:R-:W4:Y:S01]  /*48c60*/  LDL.LU R7, [R1+0x15c] ;  /* 0x00015c0001077983 */ /* 0x000f220000300800 */
[----:B--2---:R-:W-:Y:S03]  /*48c70*/  HMMA.16816.F32 R24, R24, R14, R20 ;  /* 0x0000000e1818723c */ /* 0x004fe60000001814 */
[----:B------:R-:W3:Y:S04]  /*48c80*/  LDL.LU.64 R22, [R1+0x5770] ;  /* 0x0057700001167983 */ /* 0x000ee80000300a00 */
[----:B------:R-:W3:Y:S04]  /*48c90*/  LDL.LU.64 R20, [R1+0x5768] ;  /* 0x0057680001147983 */ /* 0x000ee80000300a00 */
[----:B------:R-:W-:Y:S04]  /*48ca0*/  STL.64 [R1+0x5748], R14 ;  /* 0x0057480e01007387 */ /* 0x000fe80000100a00 */
[----:B------:R0:W-:Y:S08]  /*48cb0*/  STL.64 [R1+0x5740], R12 ;  /* 0x0057400c01007387 */ /* 0x0001f00000100a00 */
[----:B------:R-:W-:Y:S04]  /*48cc0*/  STL.64 [R1+0x330], R24 ;  /* 0x0003301801007387 */ /* 0x000fe80000100a00 */
[----:B------:R-:W-:Y:S04]  /*48cd0*/  STL.64 [R1+0x338], R26 ;  /* 0x0003381a01007387 */ /* 0x000fe80000100a00 */
[----:B------:R-:W1:Y:S04]  /*48ce0*/  LDSM.16.MT88.4 R24, [R29+0x4300] ;  /* 0x004300001d18783b */ /* 0x000e680000004200 */
[----:B0-----:R-:W2:Y:S04]  /*48cf0*/  LDL.LU R12, [R1+0x140] ;  /* 0x00014000010c7983 */ /* 0x001ea80000300800 */
[----:B------:R-:W2:Y:S04]  /*48d00*/  LDL.LU R13, [R1+0x144] ;  /* 0x00014400010d7983 */ /* 0x000ea80000300800 */
[----:B------:R-:W2:Y:S04]  /*48d10*/  LDL.LU R14, [R1+0x148] ;  /* 0x00014800010e7983 */ /* 0x000ea80000300800 */
[----:B------:R-:W2:Y:S04]  /*48d20*/  LDL.LU R15, [R1+0x14c] ;  /* 0x00014c00010f7983 */ /* 0x000ea80000300800 */
[----:B-1----:R-:W-:Y:S04]  /*48d30*/  STL.64 [R1+0x5648], R26 ;  /* 0x0056481a01007387 */ /* 0x002fe80000100a00 */
[----:B------:R0:W-:Y:S04]  /*48d40*/  STL.64 [R1+0x5640], R24 ;  /* 0x0056401801007387 */ /* 0x0001e80000100a00 */
[----:B0-----:R-:W2:Y:S04]  /*48d50*/  LDL.LU R24, [R1+0xb0] ;  /* 0x0000b00001187983 */ /* 0x001ea80000300800 */
[----:B------:R-:W2:Y:S04]  /*48d60*/  LDL.LU R25, [R1+0xb4] ;  /* 0x0000b40001197983 */ /* 0x000ea80000300800 */
[----:B------:R-:W2:Y:S04]  /*48d70*/  LDL.LU R26, [R1+0xb8] ;  /* 0x0000b800011a7983 */ /* 0x000ea80000300800 */
[----:B------:R-:W2:Y:S04]  /*48d80*/  LDL.LU R27, [R1+0xbc] ;  /* 0x0000bc00011b7983 */ /* 0x000ea80000300800 */
[----:B--2---:R-:W-:Y:S04]  /*48d90*/  STL.64 [R1+0x56d8], R26 ;  /* 0x0056d81a01007387 */ /* 0x004fe80000100a00 */
[----:B------:R0:W-:Y:S04]  /*48da0*/  STL.64 [R1+0x56d0], R24 ;  /* 0x0056d01801007387 */ /* 0x0001e80000100a00 */
[----:B0-----:R-:W2:Y:S04]  /*48db0*/  LDL.LU.64 R24, [R1+0x10] ;  /* 0x0000100001187983 */ /* 0x001ea80000300a00 */
[----:B------:R-:W2:Y:S01]  /*48dc0*/  LDL.LU.64 R26, [R1+0x18] ;  /* 0x00001800011a7983 */ /* 0x000ea20000300a00 */
[C---:B---3--:R-:W-:Y:S03]  /*48dd0*/  HMMA.16816.F32 R8, R20.reuse, R18, R8 ;  /* 0x000000121408723c */ /* 0x048fe60000001808 */
[----:B--2---:R-:W-:Y:S04]  /*48de0*/  STL.64 [R1+0x56f8], R26 ;  /* 0x0056f81a01007387 */ /* 0x004fe80000100a00 */
[----:B------:R0:W-:Y:S04]  /*48df0*/  STL.64 [R1+0x56f0], R24 ;  /* 0x0056f01801007387 */ /* 0x0001e80000100a00 */
[----:B0-----:R-:W2:Y:S04]  /*48e00*/  LDL.LU R24, [R1+0x20] ;  /* 0x0000200001187983 */ /* 0x001ea80000300800 */
[----:B------:R-:W2:Y:S08]  /*48e10*/  LDL.LU R25, [R1+0x24] ;  /* 0x0000240001197983 */ /* 0x000eb00000300800 */
[----:B------:R-:W-:Y:S04]  /*48e20*/  STL.64 [R1+0x320], R8 ;  /* 0x0003200801007387 */ /* 0x000fe80000100a00 */
[----:B------:R0:W-:Y:S04]  /*48e30*/  STL.64 [R1+0x328], R10 ;  /* 0x0003280a01007387 */ /* 0x0001e80000100a00 */
[----:B0-----:R-:W4:Y:S04]  /*48e40*/  LDL.LU.64 R10, [R1+0x5760] ;  /* 0x00576000010a7983 */ /* 0x001f280000300a00 */
[----:B------:R-:W3:Y:S01]  /*48e50*/  LDL.LU.64 R8, [R1+0x5758] ;  /* 0x0057580001087983 */ /* 0x000ee20000300a00 */
[C---:B----4-:R-:W-:Y:S11]  /*48e60*/  HMMA.16816.F32 R4, R20.reuse, R10, R4 ;  /* 0x0000000a1404723c */ /* 0x050ff60000001804 */
[----:B------:R-:W-:Y:S11]  /*48e70*/  @!UPT UIADD3 URZ, URZ, URZ, URZ ;  /* 0x0000003f3f3ff290 */ /* 0x000ff6000fffe03f */
[----:B------:R-:W-:Y:S01]  /*48e80*/  @!UPT UIADD3 URZ, URZ, URZ, URZ ;  /* 0x0000003f3f3ff290 */ /* 0x000fe2000fffe03f */
[----:B------:R-:W-:Y:S04]  /*48e90*/  STL.64 [R1+0x380], R4 ;  /* 0x0003800401007387 */ /* 0x000fe80000100a00 */
[----:B------:R0:W-:Y:S04]  /*48ea0*/  STL.64 [R1+0x388], R6 ;  /* 0x0003880601007387 */ /* 0x0001e80000100a00 */
[----:B0-----:R-:W4:Y:S04]  /*48eb0*/  LDL.LU.64 R6, [R1+0x5750] ;  /* 0x0057500001067983 */ /* 0x001f280000300a00 */
[----:B------:R-:W-:Y:S04]  /*48ec0*/  STL.64 [R1+0x5738], R10 ;  /* 0x0057380a01007387 */ /* 0x000fe80000100a00 */
[----:B---3--:R0:W-:Y:S04]  /*48ed0*/  STL.64 [R1+0x5730], R8 ;  /* 0x0057300801007387 */ /* 0x0081e80000100a00 */
[----:B0-----:R-:W3:Y:S04]  /*48ee0*/  LDL.LU R8, [R1+0xf0] ;  /* 0x0000f00001087983 */ /* 0x001ee80000300800 */
[----:B------:R-:W3:Y:S04]  /*48ef0*/  LDL.LU R9, [R1+0xf4] ;  /* 0x0000f40001097983 */ /* 0x000ee80000300800 */
[----:B------:R-:W3:Y:S04]  /*48f00*/  LDL.LU R10, [R1+0xf8] ;  /* 0x0000f800010a7983 */ /* 0x000ee80000300800 */
[----:B------:R-:W3:Y:S01]  /*48f10*/  LDL.LU R11, [R1+0xfc] ;  /* 0x0000fc00010b7983 */ /* 0x000ee20000300800 */
[C---:B----4-:R-:W-:Y:S11]  /*48f20*/  HMMA.16816.F32 R12, R20.reuse, R6, R12 ;  /* 0x00000006140c723c */ /* 0x050ff6000000180c */
[----:B------:R-:W-:Y:S11]  /*48f30*/  @!UPT UIADD3 URZ, URZ, URZ, URZ ;  /* 0x0000003f3f3ff290 */ /* 0x000ff6000fffe03f */
[----:B------:R-:W-:Y:S01]  /*48f40*/  @!UPT UIADD3 URZ, URZ, URZ, URZ ;  /* 0x0000003f3f3ff290 */ /* 0x000fe2000fffe03f */
[----:B------:R-:W-:Y:S04]  /*48f50*/  STL.64 [R1+0x370], R12 ;  /* 0x0003700c01007387 */ /* 0x000fe80000100a00 */
[----:B------:R0:W-:Y:S04]  /*48f60*/  STL.64 [R1+0x378], R14 ;  /* 0x0003780e01007387 */ /* 0x0001e80000100a00 */
[----:B0-----:R-:W3:Y:S04]  /*48f70*/  LDL.LU.64 R14, [R1+0x5748] ;  /* 0x00574800010e7983 */ /* 0x001ee80000300a00 */
[----:B------:R-:W4:Y:S01]  /*48f80*/  LDL.LU.64 R12, [R1+0x5740] ;  /* 0x00574000010c7983 */ /* 0x000f220000300a00 */
[----:B---3--:R-:W-:Y:S03]  /*48f90*/  HMMA.16816.F32 R20, R20, R14, R8 ;  /* 0x0000000e1414723c */ /* 0x008fe60000001808 */
[----:B------:R-:W2:Y:S11]  /*48fa0*/  LDL.LU R8, [R1+0x130] ;  /* 0x0001300001087983 */ /* 0x000eb60000300800 */
[----:B------:R-:W-:Y:S09]  /*48fb0*/  @!UPT UIADD3 URZ, URZ, URZ, URZ ;  /* 0x0000003f3f3ff290 */ /* 0x000ff2000fffe03f */
[----:B------:R-:W-:Y:S04]  /*48fc0*/  STL.64 [R1+0x310], R20 ;  /* 0x0003101401007387 */ /* 0x000fe80000100a00 */
[----:B------:R-:W-:Y:S04]  /*48fd0*/  STL.64 [R1+0x318], R22 ;  /* 0x0003181601007387 */ /* 0x000fe80000100a00 */
[----:B------:R-:W2:Y:S04]  /*48fe0*/  LDL.LU R9, [R1+0x134] ;  /* 0x0001340001097983 */ /* 0x000ea80000300800 */
[----:B------:R-:W2:Y:S04]  /*48ff0*/  LDL.LU R10, [R1+0x138] ;  /* 0x00013800010a7983 */ /* 0x000ea80000300800 */
[----:B------:R-:W2:Y:S04]  /*49000*/  LDL.LU R11, [R1+0x13c] ;  /* 0x00013c00010b7983 */ /* 0x000ea80000300800 */
[----:B------:R-:W-:Y:S04]  /*49010*/  STL.64 [R1+0x5718], R14 ;  /* 0x0057180e01007387 */ /* 0x000fe80000100a00 */
[----:B----4-:R0:W-:Y:S04]  /*49020*/  STL.64 [R1+0x5710], R12 ;  /* 0x0057100c01007387 */ /* 0x0101e80000100a00 */
[----:B------:R-:W1:Y:S04]  /*49030*/  LDSM.16.MT88.4 R20, [R29+0x4380] ;  /* 0x004380001d14783b */ /* 0x000e680000004200 */
[----:B0-----:R-:W3:Y:S04]  /*49040*/  LDL.LU R12, [R1+0x110] ;  /* 0x00011000010c7983 */ /* 0x001ee80000300800 */
[----:B------:R-:W3:Y:S04]  /*49050*/  LDL.LU R13, [R1+0x114] ;  /* 0x00011400010d7983 */ /* 0x000ee80000300800 */
[----:B------:R-:W4:Y:S04]  /*49060*/  LDL.LU R14, [R1+0x118] ;  /* 0x00011800010e7983 */ /* 0x000f280000300800 */
[----:B------:R-:W4:Y:S04]  /*49070*/  LDL.LU R15, [R1+0x11c] ;  /* 0x00011c00010f7983 */ /* 0x000f280000300800 */
[----:B----4-:R-:W-:Y:S04]  /*49080*/  STL.64 [R1+0x5728], R14 ;  /* 0x0057280e01007387 */ /* 0x010fe80000100a00 */
[----:B---3--:R0:W-:Y:S04]  /*49090*/  STL.64 [R1+0x5720], R12 ;  /* 0x0057200c01007387 */ /* 0x0081e80000100a00 */
[----:B0-----:R-:W3:Y:S04]  /*490a0*/  LDL.LU R12, [R1+0x120] ;  /* 0x00012000010c7983 */ /* 0x001ee80000300800 */
[----:B------:R-:W3:Y:S04]  /*490b0*/  LDL.LU R13, [R1+0x124] ;  /* 0x00012400010d7983 */ /* 0x000ee80000300800 */
[----:B------:R-:W3:Y:S04]  /*490c0*/  LDL.LU R14, [R1+0x128] ;  /* 0x00012800010e7983 */ /* 0x000ee80000300800 */
[----:B------:R-:W3:Y:S04]  /*490d0*/  LDL.LU R15, [R1+0x12c] ;  /* 0x00012c00010f7983 */ /* 0x000ee80000300800 */
[----:B-1----:R-:W-:Y:S04]  /*490e0*/  STL.64 [R1+0x5608], R22 ;  /* 0x0056081601007387 */ /* 0x002fe80000100a00 */
[----:B------:R0:W-:Y:S04]  /*490f0*/  STL.64 [R1+0x5600], R20 ;  /* 0x0056001401007387 */ /* 0x0001e80000100a00 */
[----:B0-----:R-:W4:Y:S04]  /*49100*/  LDL.LU R20, [R1+0xc0] ;  /* 0x0000c00001147983 */ /* 0x001f280000300800 */
[----:B------:R-:W4:Y:S04]  /*49110*/  LDL.LU R21, [R1+0xc4] ;  /* 0x0000c40001157983 */ /* 0x000f280000300800 */
[----:B------:R-:W3:Y:S04]  /*49120*/  LDL.LU R22, [R1+0xc8] ;  /* 0x0000c80001167983 */ /* 0x000ee80000300800 */
[----:B------:R-:W3:Y:S01]  /*49130*/  LDL.LU R23, [R1+0xcc] ;  /* 0x0000cc0001177983 */ /* 0x000ee20000300800 */
[----:B------:R-:W-:-:S02]  /*49140*/  IMAD.MOV.U32 R26, RZ, RZ, R3 ;  /* 0x000000ffff1a7224 */ /* 0x000fc400078e0003 */
[----:B------:R-:W-:-:S07]  /*49150*/  IMAD.MOV.U32 R27, RZ, RZ, R0 ;  /* 0x000000ffff1b7224 */ /* 0x000fce00078e0000 */
[----:B--2---:R-:W-:Y:S01]  /*49160*/  HMMA.16816.F32 R8, R24, R18, R8 ;  /* 0x000000121808723c */ /* 0x004fe20000001808 */
[----:B---3--:R-:W-:Y:S04]  /*49170*/  STL.64 [R1+0x56e8], R22 ;  /* 0x0056e81601007387 */ /* 0x008fe80000100a00 */
[----:B----4-:R0:W-:Y:S04]  /*49180*/  STL.64 [R1+0x56e0], R20 ;  /* 0x0056e01401007387 */ /* 0x0101e80000100a00 */
[----:B0-----:R-:W2:Y:S04]  /*49190*/  LDL.LU R20, [R1+0xd0] ;  /* 0x0000d00001147983 */ /* 0x001ea80000300800 */
[----:B------:R-:W2:Y:S04]  /*491a0*/  LDL.LU R21, [R1+0xd4] ;  /* 0x0000d40001157983 */ /* 0x000ea80000300800 */
[----:B------:R-:W3:Y:S04]  /*491b0*/  LDL.LU R22, [R1+0xd8] ;  /* 0x0000d80001167983 */ /* 0x000ee80000300800 */
[----:B------:R-:W3:Y:S03]  /*491c0*/  LDL.LU R23, [R1+0xdc] ;  /* 0x0000dc0001177983 */ /* 0x000ee60000300800 */
[----:B------:R-:W-:-:S02]  /*491d0*/  IMAD.MOV.U32 R5, RZ, RZ, R10 ;  /* 0x000000ffff057224 */ /* 0x000fc400078e000a */
[----:B------:R-:W-:Y:S01]  /*491e0*/  IMAD.MOV.U32 R4, RZ, RZ, R11 ;  /* 0x000000ffff047224 */ /* 0x000fe200078e000b */
[----:B---3--:R-:W-:Y:S04]  /*491f0*/  STL.64 [R1+0x5708], R22 ;  /* 0x0057081601007387 */ /* 0x008fe80000100a00 */
[----:B--2---:R0:W-:Y:S04]  /*49200*/  STL.64 [R1+0x5700], R20 ;  /* 0x0057001401007387 */ /* 0x0041e80000100a00 */
[----:B0-----:R-:W2:Y:S04]  /*49210*/  LDL.LU R20, [R1+0xe0] ;  /* 0x0000e00001147983 */ /* 0x001ea80000300800 */
[----:B------:R-:W2:Y:S04]  /*49220*/  LDL.LU R21, [R1+0xe4] ;  /* 0x0000e40001157983 */ /* 0x000ea80000300800 */
[----:B------:R-:W2:Y:S04]  /*49230*/  LDL.LU R22, [R1+0xe8] ;  /* 0x0000e80001167983 */ /* 0x000ea80000300800 */
[----:B------:R-:W2:Y:S04]  /*49240*/  LDL.LU R23, [R1+0xec] ;  /* 0x0000ec0001177983 */ /* 0x000ea80000300800 */
[----:B------:R0:W-:Y:S04]  /*49250*/  STL.64 [R1+0x300], R8 ;  /* 0x0003000801007387 */ /* 0x0001e80000100a00 */
[----:B------:R-:W3:Y:S04]  /*49260*/  LDL.LU.64 R10, [R1+0x5738] ;  /* 0x00573800010a7983 */ /* 0x000ee80000300a00 */
[----:B0-----:R-:W4:Y:S04]  /*49270*/  LDL.LU.64 R8, [R1+0x5730] ;  /* 0x0057300001087983 */ /* 0x001f280000300a00 */
[----:B------:R-:W-:Y:S04]  /*49280*/  STL [R1+0x551c], R4 ;  /* 0x00551c0401007387 */ /* 0x000fe80000100800 */
[----:B------:R-:W-:Y:S01]  /*49290*/  STL [R1+0x5518], R5 ;  /* 0x0055180501007387 */ /* 0x000fe20000100800 */
[C---:B---3--:R-:W-:Y:S11]  /*492a0*/  HMMA.16816.F32 R12, R24.reuse, R10, R12 ;  /* 0x0000000a180c723c */ /* 0x048ff6000000180c */
[----:B------:R-:W-:Y:S11]  /*492b0*/  @!UPT UIADD3 URZ, URZ, URZ, URZ ;  /* 0x0000003f3f3ff290 */ /* 0x000ff6000fffe03f */
[----:B------:R-:W-:Y:S01]  /*492c0*/  @!UPT UIADD3 URZ, URZ, URZ, URZ ;  /* 0x0000003f3f3ff290 */ /* 0x000fe2000fffe03f */
[----:B------:R-:W-:Y:S04]  /*492d0*/  STL.64 [R1+0x2f0], R12 ;  /* 0x0002f00c01007387 */ /* 0x000fe80000100a00 */
[----:B------:R0:W-:Y:S04]  /*492e0*/  STL.64 [R1+0x2f8], R14 ;  /* 0x0002f80e01007387 */ /* 0x0001e80000100a00 */
[----:B0-----:R-:W3:Y:S04]  /*492f0*/  LDL.LU.64 R14, [R1+0x5728] ;  /* 0x00572800010e7983 */ /* 0x001ee80000300a00 */
[----:B------:R-:W3:Y:S02]  /*49300*/  LDL.LU.64 R12, [R1+0x5720] ;  /* 0x00572000010c7983 */ /* 0x000ee40000300a00 */
[C---:B---3--:R-:W-:Y:S11]  /*49310*/  HMMA.16816.F32 R12, R24.reuse, R6, R12 ;  /* 0x00000006180c723c */ /* 0x048ff6000000180c */
[----:B------:R-:W-:Y:S11]  /*49320*/  @!UPT UIADD3 URZ, URZ, URZ, URZ ;  /* 0x0000003f3f3ff290 */ /* 0x000ff6000fffe03f */
[----:B------:R-:W-:Y:S01]  /*49330*/  @!UPT UIADD3 URZ, URZ, URZ, URZ ;  /* 0x0000003f3f3ff290 */ /* 0x000fe2000fffe03f */
[----:B------:R0:W-:Y:S01]  /*49340*/  STL.64 [R1+0x100], R12 ;  /* 0x0001000c01007387 */ /* 0x0001e20000100a00 */
[----:B------:R-:W-:Y:S02]  /*49350*/  IMAD.MOV.U32 R4, RZ, RZ, R14 ;  /* 0x000000ffff047224 */ /* 0x000fe400078e000e */
[----:B------:R-:W-:Y:S02]  /*49360*/  IMAD.MOV.U32 R5, RZ, RZ, R15 ;  /* 0x000000ffff057224 */ /* 0x000fe400078e000f */
[----:B------:R-:W2:Y:S04]  /*49370*/  LDL.LU.64 R14, [R1+0x5718] ;  /* 0x00571800010e7983 */ /* 0x000ea80000300a00 */
[----:B0-----:R-:W3:Y:S01]  /*49380*/  LDL.LU.64 R12, [R1+0x5710] ;  /* 0x00571000010c7983 */ /* 0x001ee20000300a00 */
[----:B--2---:R-:W-:Y:S03]  /*49390*/  HMMA.16816.F32 R24, R24, R14, R20 ;  /* 0x0000000e1818723c */ /* 0x004fe60000001814 */
[----:B------:R-:W2:Y:S04]  /*493a0*/  LDL.LU.64 R22, [R1+0x5708] ;  /* 0x0057080001167983 */ /* 0x000ea80000300a00 */
[----:B------:R-:W2:Y:S11]  /*493b0*/  LDL.LU.64 R20, [R1+0x5700] ;  /* 0x0057000001147983 */ /* 0x000eb60000300a00 */
[----:B------:R-:W-:Y:S05]  /*493c0*/  @!UPT UIADD3 URZ, URZ, URZ, URZ ;  /* 0x0000003f3f3ff290 */ /* 0x000fea000fffe03f */
[----:B------:R-:W-:Y:S04]  /*493d0*/  STL.64 [R1+0x2e0], R24 ;  /* 0x0002e01801007387 */ /* 0x000fe80000100a00 */
[----:B------:R0:W-:Y:S04]  /*493e0*/  STL.64 [R1+0x2e8], R26 ;  /* 0x0002e81a01007387 */ /* 0x0001e80000100a00 */
[----:B0-----:R-:W2:Y:S04]  /*493f0*/  LDL.LU.64 R26, [R1+0x56f8] ;  /* 0x0056f800011a7983 */ /* 0x001ea80000300a00 */
[----:B------:R-:W2:Y:S02]  /*49400*/  LDL.LU.64 R24, [R1+0x56f0] ;  /* 0x0056f00001187983 */ /* 0x000ea40000300a00 */
[----:B--2---:R-:W-:Y:S01]  /*49410*/  HMMA.16816.F32 R20, R24, R18, R20 ;  /* 0x000000121814723c */ /* 0x004fe20000001814 */
[----:B------:R-:W-:-:S02]  /*49420*/  IMAD.MOV.U32 R3, RZ, RZ, R26 ;  /* 0x000000ffff037224 */ /* 0x000fc400078e001a */
[----:B------:R-:W-:Y:S02]  /*49430*/  IMAD.MOV.U32 R0, RZ, RZ, R27 ;  /* 0x000000ffff007224 */ /* 0x000fe400078e001b */
[----:B------:R-:W-:Y:S02]  /*49440*/  IMAD.MOV.U32 R16, RZ, RZ, R24 ;  /* 0x000000ffff107224 */ /* 0x000fe400078e0018 */
[----:B------:R-:W-:Y:S11]  /*49450*/  IMAD.MOV.U32 R17, RZ, RZ, R25 ;  /* 0x000000ffff117224 */ /* 0x000ff600078e0019 */
[----:B------:R-:W-:Y:S05]  /*49460*/  @!UPT UIADD3 URZ, URZ, URZ, URZ ;  /* 0x0000003f3f3ff290 */ /* 0x000fea000fffe03f */
[----:B------:R-:W-:Y:S04]  /*49470*/  STL.64 [R1+0x2d0], R20 ;  /* 0x0002d01401007387 */ /* 0x000fe80000100a00 */
[----:B------:R0:W-:Y:S04]  /*49480*/  STL.64 [R1+0x2d8], R22 ;  /* 0x0002d81601007387 */ /* 0x0001e80000100a00 */
[----:B0-----:R-:W2:Y:S04]  /*49490*/  LDL.LU.64 R22, [R1+0x56e8] ;  /* 0x0056e80001167983 */ /* 0x001ea80000300a00 */
[----:B------:R-:W2:Y:S04]  /*494a0*/  LDL.LU.64 R20, [R1+0x56e0] ;  /* 0x0056e00001147983 */ /* 0x000ea80000300a00 */
[----:B------:R-:W3:Y:S04]  /*494b0*/  LDL.LU.64 R26, [R1+0x56d8] ;  /* 0x0056d800011a7983 */ /* 0x000ee80000300a00 */
[----:B------:R-:W3:Y:S04]  /*494c0*/  LDL.LU.64 R24, [R1+0x56d0] ;  /* 0x0056d00001187983 */ /* 0x000ee80000300a00 */
[----:B------:R0:W-:Y:S02]  /*494d0*/  STL.64 [R1+0x56a0], R18 ;  /* 0x0056a01201007387 */ /* 0x0001e40000100a00 */
[----:B0-----:R-:W-:-:S02]  /*494e0*/  IMAD.MOV.U32 R18, RZ, RZ, R3 ;  /* 0x000000ffff127224 */ /* 0x001fc400078e0003 */
[----:B------:R-:W3:Y:S01]  /*494f0*/  LDL.LU R3, [R1+0x56c8] ;  /* 0x0056c80001037983 */ /* 0x000ee20000300800 */
[----:B------:R-:W-:-:S03]  /*49500*/  IMAD.MOV.U32 R19, RZ, RZ, R0 ;  /* 0x000000ffff137224 */ /* 0x000fc600078e0000 */
[----:B------:R-:W3:Y:S04]  /*49510*/  LDL.LU R0, [R1+0x56c4] ;  /* 0x0056c40001007983 */ /* 0x000ee80000300800 */
[----:B------:R-:W-:Y:S04]  /*49520*/  STL.64 [R1+0x5698], R10 ;  /* 0x0056980a01007387 */ /* 0x000fe80000100a00 */
[----:B----4-:R3:W-:Y:S01]  /*49530*/  STL.64 [R1+0x5690], R8 ;  /* 0x0056900801007387 */ /* 0x0107e20000100a00 */
[C---:B--2---:R-:W-:Y:S08]  /*49540*/  HMMA.16816.F32 R20, R16.reuse, R10, R20 ;  /* 0x0000000a1014723c */ /* 0x044ff00000001814 */
[----:B---3--:R-:W-:Y:S11]  /*49550*/  HMMA.16816.F32 R8, R16, R6, R24 ;  /* 0x000000061008723c */ /* 0x008ff60000001818 */
[----:B------:R-:W-:Y:S04]  /*49560*/  @!UPT UIADD3 URZ, URZ, URZ, URZ ;  /* 0x0000003f3f3ff290 */ /* 0x000fe8000fffe03f */
[----:B------:R-:W-:Y:S04]  /*49570*/  STL.64 [R1+0x2c0], R20 ;  /* 0x0002c01401007387 */ /* 0x000fe80000100a00 */
[----:B------:R0:W-:Y:S04]  /*49580*/  STL.64 [R1+0x2c8], R22 ;  /* 0x0002c81601007387 */ /* 0x0001e80000100a00 */
[----:B------:R-:W-:Y:S04]  /*49590*/  STL.64 [R1+0x5688], R6 ;  /* 0x0056880601007387 */ /* 0x000fe80000100a00 */
[----:B------:R1:W-:Y:S04]  /*495a0*/  STL.64 [R1+0x5680], R4 ;  /* 0x0056800401007387 */ /* 0x0003e80000100a00 */
[----:B------:R-:W-:Y:S01]  /*495b0*/  STL.64 [R1+0x2b0], R8 ;  /* 0x0002b00801007387 */ /* 0x000fe20000100a00 */
[----:B0-----:R-:W-:-:S03]  /*495c0*/  IMAD.MOV.U32 R23, RZ, RZ, R0 ;  /* 0x000000ffff177224 */ /* 0x001fc600078e0000 */
[----:B------:R-:W-:Y:S04]  /*495d0*/  STL.64 [R1+0x2b8], R10 ;  /* 0x0002b80a01007387 */ /* 0x000fe80000100a00 */
[----:B------:R-:W2:Y:S04]  /*495e0*/  LDL.LU R20, [R1+0x1f0] ;  /* 0x0001f00001147983 */ /* 0x000ea80000300800 */
[----:B------:R-:W2:Y:S04]  /*495f0*/  LDL.LU R21, [R1+0x1f4] ;  /* 0x0001f40001157983 */ /* 0x000ea80000300800 */
[----:B------:R-:W3:Y:S04]  /*49600*/  LDL.LU R22, [R1+0x1f8] ;  /* 0x0001f80001167983 */ /* 0x000ee80000300800 */
[----:B------:R-:W4:Y:S04]  /*49610*/  LDL.LU R0, [R1+0x56c0] ;  /* 0x0056c00001007983 */ /* 0x000f280000300800 */
[----:B-1----:R-:W2:Y:S04]  /*49620*/  LDL.LU R4, [R1+0x70] ;  /* 0x0000700001047983 */ /* 0x002ea80000300800 */
[----:B------:R-:W2:Y:S04]  /*49630*/  LDL.LU R5, [R1+0x74] ;  /* 0x0000740001057983 */ /* 0x000ea80000300800 */
[----:B------:R-:W2:Y:S04]  /*49640*/  LDL.LU R6, [R1+0x78] ;  /* 0x0000780001067983 */ /* 0x000ea80000300800 */
[----:B------:R-:W2:Y:S04]  /*49650*/  LDL.LU R7, [R1+0x7c] ;  /* 0x00007c0001077983 */ /* 0x000ea80000300800 */
[----:B--2---:R-:W-:Y:S04]  /*49660*/  STL.64 [R1+0x56b0], R6 ;  /* 0x0056b00601007387 */ /* 0x004fe80000100a00 */
[----:B------:R0:W-:Y:S04]  /*49670*/  STL.64 [R1+0x56a8], R4 ;  /* 0x0056a80401007387 */ /* 0x0001e80000100a00 */
[----:B0-----:R-:W2:Y:S04]  /*49680*/  LDL.LU R4, [R1+0x90] ;  /* 0x0000900001047983 */ /* 0x001ea80000300800 */
[----:B------:R-:W2:Y:S04]  /*49690*/  LDL.LU R5, [R1+0x94] ;  /* 0x0000940001057983 */ /* 0x000ea80000300800 */
[----:B------:R-:W2:Y:S04]  /*496a0*/  LDL.LU R6, [R1+0x98] ;  /* 0x0000980001067983 */ /* 0x000ea80000300800 */
[----:B------:R-:W2:Y:S04]  /*496b0*/  LDL.LU R7, [R1+0x9c] ;  /* 0x00009c0001077983 */ /* 0x000ea80000300800 */
[----:B------:R-:W2:Y:S04]  /*496c0*/  LDL.LU R8, [R1+0x80] ;  /* 0x0000800001087983 */ /* 0x000ea80000300800 */
[----:B------:R-:W2:Y:S04]  /*496d0*/  LDL.LU R9, [R1+0x84] ;  /* 0x0000840001097983 */ /* 0x000ea80000300800 */
[----:B------:R-:W2:Y:S04]  /*496e0*/  LDL.LU R10, [R1+0x88] ;  /* 0x00008800010a7983 */ /* 0x000ea80000300800 */
[----:B------:R-:W2:Y:S04]  /*496f0*/  LDL.LU R11, [R1+0x8c] ;  /* 0x00008c00010b7983 */ /* 0x000ea80000300800 */
[----:B---3--:R-:W-:Y:S04]  /*49700*/  STL.64 [R1+0x5618], R22 ;  /* 0x0056181601007387 */ /* 0x008fe80000100a00 */
[----:B------:R0:W-:Y:S04]  /*49710*/  STL.64 [R1+0x5610], R20 ;  /* 0x0056101401007387 */ /* 0x0001e80000100a00 */
[----:B0-----:R-:W3:Y:S04]  /*49720*/  LDL.LU R20, [R1+0x210] ;  /* 0x0002100001147983 */ /* 0x001ee80000300800 */
[----:B------:R-:W3:Y:S04]  /*49730*/  LDL.LU R21, [R1+0x214] ;  /* 0x0002140001157983 */ /* 0x000ee80000300800 */
[----:B------:R-:W2:Y:S04]  /*49740*/  LDL.LU R22, [R1+0x218] ;  /* 0x0002180001167983 */ /* 0x000ea80000300800 */
[----:B------:R-:W2:Y:S04]  /*49750*/  LDL.LU R23, [R1+0x21c] ;  /* 0x00021c0001177983 */ /* 0x000ea80000300800 */
[----:B------:R-:W3:Y:S04]  /*49760*/  LDL.LU R24, [R1+0x60] ;  /* 0x0000600001187983 */ /* 0x000ee80000300800 */
[----:B------:R-:W4:Y:S04]  /*49770*/  LDL.LU R25, [R1+0x64] ;  /* 0x0000640001197983 */ /* 0x000f280000300800 */
[----:B------:R-:W4:Y:S04]  /*49780*/  LDL.LU R26, [R1+0x68] ;  /* 0x00006800011a7983 */ /* 0x000f280000300800 */
[----:B------:R-:W4:Y:S04]  /*49790*/  LDL.LU R27, [R1+0x6c] ;  /* 0x00006c00011b7983 */ /* 0x000f280000300800 */
[----:B--2---:R-:W-:Y:S04]  /*497a0*/  STL.64 [R1+0x5628], R22 ;  /* 0x0056281601007387 */ /* 0x004fe80000100a00 */
[----:B---3--:R0:W-:Y:S04]  /*497b0*/  STL.64 [R1+0x5620], R20 ;  /* 0x0056201401007387 */ /* 0x0081e80000100a00 */
[----:B0-----:R-:W2:Y:S04]  /*497c0*/  LDL.LU R20, [R1+0x220] ;  /* 0x0002200001147983 */ /* 0x001ea80000300800 */
[----:B------:R-:W2:Y:S04]  /*497d0*/  LDL.LU R21, [R1+0x224] ;  /* 0x0002240001157983 */ /* 0x000ea80000300800 */
[----:B------:R-:W3:Y:S01]  /*497e0*/  LDL.LU R22, [R1+0x228] ;  /* 0x0002280001167983 */ /* 0x000ee20000300800 */
[----:B----4-:R-:W-:-:S03]  /*497f0*/  IMAD.MOV.U32 R23, RZ, RZ, R0 ;  /* 0x000000ffff177224 */ /* 0x010fc600078e0000 */
[----:B------:R-:W4:Y:S01]  /*49800*/  LDL.LU R0, [R1+0x56bc] ;  /* 0x0056bc0001007983 */ /* 0x000f220000300800 */
[----:B------:R-:W-:Y:S03]  /*49810*/  HMMA.16816.F32 R16, R16, R14, R4 ;  /* 0x0000000e1010723c */ /* 0x000fe60000001804 */
[----:B---3--:R-:W-:Y:S04]  /*49820*/  STL.64 [R1+0x5638], R22 ;  /* 0x0056381601007387 */ /* 0x008fe80000100a00 */
[----:B--2---:R0:W-:Y:S04]  /*49830*/  STL.64 [R1+0x5630], R20 ;  /* 0x0056301401007387 */ /* 0x0041e80000100a00 */
[----:B0-----:R-:W2:Y:S04]  /*49840*/  LDL.LU R20, [R1+0x200] ;  /* 0x0002000001147983 */ /* 0x001ea80000300800 */
[----:B------:R-:W2:Y:S04]  /*49850*/  LDL.LU R21, [R1+0x204] ;  /* 0x0002040001157983 */ /* 0x000ea80000300800 */
[----:B------:R-:W3:Y:S04]  /*49860*/  LDL.LU R22, [R1+0x208] ;  /* 0x0002080001167983 */ /* 0x000ee80000300800 */
[----:B------:R-:W3:Y:S04]  /*49870*/  LDL.LU R23, [R1+0x20c] ;  /* 0x00020c0001177983 */ /* 0x000ee80000300800 */
[----:B---3--:R0:W-:Y:S04]  /*49880*/  STL.64 [R1+0x5658], R22 ;  /* 0x0056581601007387 */ /* 0x0081e80000100a00 */
[----:B--2---:R1:W-:Y:S01]  /*49890*/  STL.64 [R1+0x5650], R20 ;  /* 0x0056501401007387 */ /* 0x0043e20000100a00 */
[----:B0-----:R-:W-:-:S02]  /*498a0*/  IMAD.MOV.U32 R23, RZ, RZ, R2 ;  /* 0x000000ffff177224 */ /* 0x001fc400078e0002 */
[----:B-1----:R-:W-:Y:S02]  /*498b0*/  IMAD.MOV.U32 R20, RZ, RZ, R28 ;  /* 0x000000ffff147224 */ /* 0x002fe400078e001c */
[----:B------:R-:W2:Y:S01]  /*498c0*/  LDL.LU R28, [R1+0x56b8] ;  /* 0x0056b800011c7983 */ /* 0x000ea20000300800 */
[----:B------:R-:W-:-:S03]  /*498d0*/  IMAD.MOV.U32 R2, RZ, RZ, R19 ;  /* 0x000000ffff027224 */ /* 0x000fc600078e0013 */
[----:B------:R-:W3:Y:S04]  /*498e0*/  LDL.LU.64 R6, [R1+0x56b0] ;  /* 0x0056b00001067983 */ /* 0x000ee80000300a00 */
[----:B------:R-:W3:Y:S04]  /*498f0*/  LDL.LU.64 R4, [R1+0x56a8] ;  /* 0x0056a80001047983 */ /* 0x000ee80000300a00 */
[----:B------:R-:W-:Y:S04]  /*49900*/  STL.64 [R1+0x260], R16 ;  /* 0x0002601001007387 */ /* 0x000fe80000100a00 */
[----:B------:R0:W-:Y:S04]  /*49910*/  STL [R1+0x268], R18 ;  /* 0x0002681201007387 */ /* 0x0001e80000100800 */
[----:B0-----:R-:W2:Y:S01]  /*49920*/  LDL.LU.64 R18, [R1+0x56a0] ;  /* 0x0056a00001127983 */ /* 0x001ea20000300a00 */
[----:B------:R-:W-:-:S02]  /*49930*/  IMAD.MOV.U32 R21, RZ, RZ, R13 ;  /* 0x000000ffff157224 */ /* 0x000fc400078e000d */
[----:B------:R-:W-:Y:S01]  /*49940*/  IMAD.MOV.U32 R22, RZ, RZ, R12 ;  /* 0x000000ffff167224 */ /* 0x000fe200078e000c */
[----:B------:R-:W-:Y:S06]  /*49950*/  STL [R1+0x55d0], R2 ;  /* 0x0055d00201007387 */ /* 0x000fec0000100800 */
[C---:B--2---:R-:W-:Y:S11]  /*49960*/  HMMA.16816.F32 R8, R20.reuse, R18, R8 ;  /* 0x000000121408723c */ /* 0x044ff60000001808 */
[----:B------:R-:W-:Y:S11]  /*49970*/  @!UPT UIADD3 URZ, URZ, URZ, URZ ;  /* 0x0000003f3f3ff290 */ /* 0x000ff6000fffe03f */
[----:B------:R-:W-:Y:S01]  /*49980*/  @!UPT UIADD3 URZ, URZ, URZ, URZ ;  /* 0x0000003f3f3ff290 */ /* 0x000fe2000fffe03f */
[----:B------:R-:W-:Y:S04]  /*49990*/  STL.64 [R1+0x250], R8 ;  /* 0x0002500801007387 */ /* 0x000fe80000100a00 */
[----:B------:R0:W-:Y:S04]  /*499a0*/  STL.64 [R1+0x258], R10 ;  /* 0x0002580a01007387 */ /* 0x0001e80000100a00 */
[----:B0-----:R-:W3:Y:S04]  /*499b0*/  LDL.LU.64 R10, [R1+0x5698] ;  /* 0x00569800010a7983 */ /* 0x001ee80000300a00 */
[----:B------:R-:W2:Y:S01]  /*499c0*/  LDL.LU.64 R8, [R1+0x5690] ;  /* 0x0056900001087983 */ /* 0x000ea20000300a00 */
[----:B---3--:R-:W-:Y:S11]  /*499d0*/  HMMA.16816.F32 R4, R20, R10, R4 ;  /* 0x0000000a1404723c */ /* 0x008ff60000001804 */
[----:B------:R-:W-:Y:S11]  /*499e0*/  @!UPT UIADD3 URZ, URZ, URZ, URZ ;  /* 0x0000003f3f3ff290 */ /* 0x000ff6000fffe03f */
[----:B------:R-:W-:Y:S01]  /*499f0*/  @!UPT UIADD3 URZ, URZ, URZ, URZ ;  /* 0x0000003f3f3ff290 */ /* 0x000fe2000fffe03f */
[----:B------:R-:W-:Y:S04]  /*49a00*/  STL.64 [R1+0x2a0], R4 ;  /* 0x0002a00401007387 */ /* 0x000fe80000100a00 */
[----:B------:R0:W-:Y:S04]  /*49a10*/  STL.64 [R1+0x2a8], R6 ;  /* 0x0002a80601007387 */ /* 0x0001e80000100a00 */
[----:B0-----:R-:W3:Y:S04]  /*49a20*/  LDL.LU.64 R6, [R1+0x5688] ;  /* 0x0056880001067983 */ /* 0x001ee80000300a00 */
[----:B------:R-:W3:Y:S04]  /*49a30*/  LDL.LU.64 R4, [R1+0x5680] ;  /* 0x0056800001047983 */ /* 0x000ee80000300a00 */
[----:B------:R-:W-:Y:S04]  /*49a40*/  STL.64 [R1+0x5668], R10 ;  /* 0x0056680a01007387 */ /* 0x000fe80000100a00 */
[----:B--2---:R0:W-:Y:S04]  /*49a50*/  STL.64 [R1+0x5660], R8 ;  /* 0x0056600801007387 */ /* 0x0041e80000100a00 */
[----:B0-----:R-:W2:Y:S04]  /*49a60*/  LDL.LU R9, [R1+0xa4] ;  /* 0x0000a40001097983 */ /* 0x001ea80000300800 */
[----:B------:R-:W2:Y:S04]  /*49a70*/  LDL.LU R10, [R1+0xa8] ;  /* 0x0000a800010a7983 */ /* 0x000ea80000300800 */
[----:B------:R-:W2:Y:S01]  /*49a80*/  LDL.LU R11, [R1+0xac] ;  /* 0x0000ac00010b7983 */ /* 0x000ea20000300800 */
[----:B----4-:R-:W-:-:S03]  /*49a90*/  IMAD.MOV.U32 R8, RZ, RZ, R0 ;  /* 0x000000ffff087224 */ /* 0x010fc600078e0000 */
[----:B------:R-:W0:Y:S02]  /*49aa0*/  S2R R0, SR_TID.X ;  /* 0x0000000000007919 */ /* 0x000e240000002100 */
[----:B0-----:R-:W-:Y:S02]  /*49ab0*/  LOP3.LUT R0, R0, 0x7, RZ, 0xc0, !PT ;  /* 0x0000000700007812 */ /* 0x001fe400078ec0ff */
[----:B--2---:R-:W-:Y:S04]  /*49ac0*/  STL.64 [R1+0x5678], R10 ;  /* 0x0056780a01007387 */ /* 0x004fe80000100a00 */
[----:B------:R3:W-:Y:S02]  /*49ad0*/  STL.64 [R1+0x5670], R8 ;  /* 0x0056700801007387 */ /* 0x0007e40000100a00 */
[----:B---3--:R-:W-:Y:S11]  /*49ae0*/  HMMA.16816.F32 R8, R20, R6, R24 ;  /* 0x000000061408723c */ /* 0x008ff60000001818 */
[----:B------:R-:W-:Y:S11]  /*49af0*/  @!UPT UIADD3 URZ, URZ, URZ, URZ ;  /* 0x0000003f3f3ff290 */ /* 0x000ff6000fffe03f */
[----:B------:R-:W-:Y:S01]  /*49b00*/  @!UPT UIADD3 URZ, URZ, URZ, URZ ;  /* 0x0000003f3f3ff290 */ /* 0x000fe2000fffe03f */
[----:B------:R-:W-:Y:S04]  /*49b10*/  STL.64 [R1+0x290], R8 ;  /* 0x0002900801007387 */ /* 0x000fe80000100a00 */
[----:B------:R-:W-:Y:S04]  /*49b20*/  STL.64 [R1+0x298], R10 ;  /* 0x0002980a01007387 */ /* 0x000fe80000100a00 */
[----:B------:R-:W0:Y:S01]  /*49b30*/  LDSM.16.MT88.4 R8, [R29+0x8000] ;  /* 0x008000001d08783b */ /* 0x000e220000004200 */
[----:B------:R-:W-:-:S05]  /*49b40*/  IMAD R24, R0, 0x210, RZ ;  /* 0x0000021000187824 */ /* 0x000fca00078e02ff */
[----:B------:R-:W-:-:S04]  /*49b50*/  LOP3.LUT R24, R24, 0x30, R28, 0x78, !PT ;  /* 0x0000003018187812 */ /* 0x000fc800078e781c */
[----:B------:R-:W-:Y:S01]  /*49b60*/  LOP3.LUT R24, R24, 0x40, RZ, 0x3c, !PT ;  /* 0x0000004018187812 */ /* 0x000fe200078e3cff */
[----:B0-----:R-:W-:Y:S02]  /*49b70*/  IMAD.MOV.U32 R17, RZ, RZ, R8 ;  /* 0x000000ffff117224 */ /* 0x001fe400078e0008 */
[----:B------:R-:W-:Y:S02]  /*49b80*/  IMAD.MOV.U32 R16, RZ, RZ, R9 ;  /* 0x000000ffff107224 */ /* 0x000fe400078e0009 */
[----:B------:R-:W-:Y:S02]  /*49b90*/  IMAD.MOV.U32 R13, RZ, RZ, R10 ;  /* 0x000000ffff0d7224 */ /* 0x000fe400078e000a */
[----:B------:R-:W-:Y:S02]  /*49ba0*/  IMAD.MOV.U32 R12, RZ, RZ, R11 ;  /* 0x000000ffff0c7224 */ /* 0x000fe400078e000b */
[----:B------:R-:W0:Y:S04]  /*49bb0*/  LDSM.16.M88.4 R8, [R24+0x40000] ;  /* 0x040000001808783b */ /* 0x000e280000000200 */
[----:B------:R-:W-:Y:S04]  /*49bc0*/  STL [R1+0x55d4], R17 ;  /* 0x0055d41101007387 */ /* 0x000fe80000100800 */
[----:B0-----:R-:W-:Y:S04]  /*49bd0*/  STL.64 [R1+0x40], R8 ;  /* 0x0000400801007387 */ /* 0x001fe80000100a00 */
[----:B------:R0:W-:Y:S04]  /*49be0*/  STL.64 [R1+0x48], R10 ;  /* 0x0000480a01007387 */ /* 0x0001e80000100a00 */
[----:B0-----:R-:W2:Y:S04]  /*49bf0*/  LDL.LU.64 R10, [R1+0x5678] ;  /* 0x00567800010a7983 */ /* 0x001ea80000300a00 */
[----:B------:R-:W2:Y:S02]  /*49c00*/  LDL.LU.64 R8, [R1+0x5670] ;  /* 0x0056700001087983 */ /* 0x000ea40000300a00 */
[----:B--2---:R-:W-:Y:S02]  /*49c10*/  HMMA.16816.F32 R20, R20, R14, R8 ;  /* 0x0000000e1414723c */ /* 0x004fe40000001808 */
[----:B------:R-:W2:Y:S04]  /*49c20*/  LDL.LU.64 R10, [R1+0x5668] ;  /* 0x00566800010a7983 */ /* 0x000ea80000300a00 */
[----:B------:R-:W3:Y:S11]  /*49c30*/  LDL.LU.64 R8, [R1+0x5660] ;  /* 0x0056600001087983 */ /* 0x000ef60000300a00 */
[----:B------:R-:W-:Y:S06]  /*49c40*/  @!UPT UIADD3 URZ, URZ, URZ, URZ ;  /* 0x0000003f3f3ff290 */ /* 0x000fec000fffe03f */
[----:B------:R-:W-:Y:S04]  /*49c50*/  STL.64 [R1+0x90], R20 ;  /* 0x0000901401007387 */ /* 0x000fe80000100a00 */
[----:B------:R-:W-:Y:S04]  /*49c60*/  STL.64 [R1+0x98], R22 ;  /* 0x0000981601007387 */ /* 0x000fe80000100a00 */
[----:B------:R-:W0:Y:S04]  /*49c70*/  LDSM.16.M88.4 R20, [R24+0x41000] ;  /* 0x041000001814783b */ /* 0x000e280000000200 */
[----:B0-----:R-:W-:Y:S01]  /*49c80*/  STL.64 [R1+0x30], R20 ;  /* 0x0000301401007387 */ /* 0x001fe20000100a00 */
[----:B------:R-:W-:-:S02]  /*49c90*/  IMAD.MOV.U32 R17, RZ, RZ, R20 ;  /* 0x000000ffff117224 */ /* 0x000fc400078e0014 */
[----:B------:R-:W-:Y:S01]  /*49ca0*/  IMAD.MOV.U32 R2, RZ, RZ, R21 ;  /* 0x000000ffff027224 */ /* 0x000fe200078e0015 */
[----:B------:R-:W-:Y:S04]  /*49cb0*/  STL.64 [R1+0x38], R22 ;  /* 0x0000381601007387 */ /* 0x000fe80000100a00 */
[----:B------:R-:W0:Y:S04]  /*49cc0*/  LDSM.16.M88.4 R20, [R24+0x42000] ;  /* 0x042000001814783b */ /* 0x000e280000000200 */
[----:B------:R-:W1:Y:S04]  /*49cd0*/  LDSM.16.M88.4 R24, [R24+0x43000] ;  /* 0x043000001818783b */ /* 0x000e680000000200 */
[----:B0-----:R-:W-:Y:S01]  /*49ce0*/  STL.64 [R1+0x20], R20 ;  /* 0x0000201401007387 */ /* 0x001fe20000100a00 */
[----:B------:R-:W-:-:S02]  /*49cf0*/  IMAD.MOV.U32 R28, RZ, RZ, R20 ;  /* 0x000000ffff1c7224 */ /* 0x000fc400078e0014 */
[----:B------:R-:W-:Y:S01]  /*49d00*/  IMAD.MOV.U32 R0, RZ, RZ, R21 ;  /* 0x000000ffff007224 */ /* 0x000fe200078e0015 */
[----:B------:R0:W-:Y:S04]  /*49d10*/  STL.64 [R1+0x28], R22 ;  /* 0x0000281601007387 */ /* 0x0001e80000100a00 */
[----:B0-----:R-:W4:Y:S04]  /*49d20*/  LDL.LU.64 R22, [R1+0x5658] ;  /* 0x0056580001167983 */ /* 0x001f280000300a00 */
[----:B------:R-:W4:Y:S04]  /*49d30*/  LDL.LU.64 R20, [R1+0x5650] ;  /* 0x0056500001147983 */ /* 0x000f280000300a00 */
[----:B-1----:R-:W-:Y:S04]  /*49d40*/  STL.64 [R1+0x10], R24 ;  /* 0x0000101801007387 */ /* 0x002fe80000100a00 */
[----:B------:R0:W-:Y:S04]  /*49d50*/  STL.64 [R1+0x18], R26 ;  /* 0x0000181a01007387 */ /* 0x0001e80000100a00 */
[----:B0-----:R-:W4:Y:S04]  /*49d60*/  LDL.LU.64 R26, [R1+0x5648] ;  /* 0x00564800011a7983 */ /* 0x001f280000300a00 */
[----:B------:R-:W4:Y:S02]  /*49d70*/  LDL.LU.64 R24, [R1+0x5640] ;  /* 0x0056400001187983 */ /* 0x000f240000300a00 */
[C---:B----4-:R-:W-:Y:S11]  /*49d80*/  HMMA.16816.F32 R20, R24.reuse, R18, R20 ;  /* 0x000000121814723c */ /* 0x050ff60000001814 */
[----:B------:R-:W-:Y:S11]  /*49d90*/  @!UPT UIADD3 URZ, URZ, URZ, URZ ;  /* 0x0000003f3f3ff290 */ /* 0x000ff6000fffe03f */
[----:B------:R-:W-:Y:S01]  /*49da0*/  @!UPT UIADD3 URZ, URZ, URZ, URZ ;  /* 0x0000003f3f3ff290 */ /* 0x000fe2000fffe03f */
[----:B------:R-:W-:Y:S04]  /*49db0*/  STL.64 [R1+0x240], R20 ;  /* 0x0002401401007387 */ /* 0x000fe80000100a00 */
[----:B------:R-:W-:Y:S04]  /*49dc0*/  STL.64 [R1+0x248], R22 ;  /* 0x0002481601007387 */ /* 0x000fe80000100a00 */
[----:B------:R-:W0:Y:S04]  /*49dd0*/  LDSM.16.MT88.4 R20, [R29+0x8080] ;  /* 0x008080001d14783b */ /* 0x000e280000004200 */
[----:B0-----:R-:W-:Y:S04]  /*49de0*/  STL.64 [R1], R20 ;  /* 0x0000001401007387 */ /* 0x001fe80000100a00 */
        /* <DEDUP_REMOVED lines=17> */
[----:B------:R-:W-:Y:S04]  /*49f00*/  STL.64 [R1+0x55f8], R6 ;  /* 0x0055f80601007387 */ /* 0x000fe80000100a00 */
[----:B------:R0:W-:Y:S04]  /*49f10*/  STL.64 [R1+0x55f0], R4 ;  /* 0x0055f00401007387 */ /* 0x0001e80000100a00 */
[----:B0-----:R-:W4:Y:S04]  /*49f20*/  LDL.LU R4, [R1+0x230] ;  /* 0x0002300001047983 */ /* 0x001f280000300800 */
[----:B------:R-:W4:Y:S04]  /*49f30*/  LDL.LU R5, [R1+0x234] ;  /* 0x0002340001057983 */ /* 0x000f280000300800 */
[----:B------:R-:W4:Y:S04]  /*49f40*/  LDL.LU R6, [R1+0x238] ;  /* 0x0002380001067983 */ /* 0x000f280000300800 */
[----:B------:R-:W4:Y:S01]  /*49f50*/  LDL.LU R7, [R1+0x23c] ;  /* 0x00023c0001077983 */ /* 0x000f220000300800 */
[----:B--2---:R-:W-:Y:S03]  /*49f60*/  HMMA.16816.F32 R24, R24, R14, R20 ;  /* 0x0000000e1818723c */ /* 0x004fe60000001814 */
[----:B------:R-:W2:Y:S04]  /*49f70*/  LDL.LU.64 R22, [R1+0x5608] ;  /* 0x0056080001167983 */ /* 0x000ea80000300a00 */
[----:B------:R-:W2:Y:S11]  /*49f80*/  LDL.LU.64 R20, [R1+0x5600] ;  /* 0x0056000001147983 */ /* 0x000eb60000300a00 */
[----:B------:R-:W-:Y:S05]  /*49f90*/  @!UPT UIADD3 URZ, URZ, URZ, URZ ;  /* 0x0000003f3f3ff290 */ /* 0x000fea000fffe03f */
[----:B------:R0:W-:Y:S04]  /*49fa0*/  STL.64 [R1+0x200], R24 ;  /* 0x0002001801007387 */ /* 0x0001e80000100a00 */
[----:B------:R1:W-:Y:S04]  /*49fb0*/  STL.64 [R1+0x208], R26 ;  /* 0x0002081a01007387 */ /* 0x0003e80000100a00 */
[----:B0-----:R-:W2:Y:S04]  /*49fc0*/  LDL.LU R24, [R1+0x1e0] ;  /* 0x0001e00001187983 */ /* 0x001ea80000300800 */
[----:B------:R-:W2:Y:S04]  /*49fd0*/  LDL.LU R25, [R1+0x1e4] ;  /* 0x0001e40001197983 */ /* 0x000ea80000300800 */
[----:B-1----:R-:W2:Y:S04]  /*49fe0*/  LDL.LU R26, [R1+0x1e8] ;  /* 0x0001e800011a7983 */ /* 0x002ea80000300800 */
[----:B------:R-:W2:Y:S04]  /*49ff0*/  LDL.LU R27, [R1+0x1ec] ;  /* 0x0001ec00011b7983 */ /* 0x000ea80000300800 */
[----:B------:R0:W-:Y:S04]  /*4a000*/  STL.64 [R1+0x55e8], R14 ;  /* 0x0055e80e01007387 */ /* 0x0001e80000100a00 */
[----:B------:R1:W-:Y:S01]  /*4a010*/  STL.64 [R1+0x55e0], R12 ;  /* 0x0055e00c01007387 */ /* 0x0003e20000100a00 */
[----:B0-----:R-:W-:-:S03]  /*4a020*/  IMAD.MOV.U32 R15, RZ, RZ, R3 ;  /* 0x000000ffff0f7224 */ /* 0x001fc600078e0003 */
[----:B-1----:R-:W3:Y:S04]  /*4a030*/  LDL.LU R12, [R1+0x280] ;  /* 0x00028000010c7983 */ /* 0x002ee80000300800 */
[----:B------:R-:W3:Y:S04]  /*4a040*/  LDL.LU R13, [R1+0x284] ;  /* 0x00028400010d7983 */ /* 0x000ee80000300800 */
[----:B------:R-:W3:Y:S01]  /*4a050*/  LDL.LU R14, [R1+0x288] ;  /* 0x00028800010e7983 */ /* 0x000ee20000300800 */
[----:B--2---:R-:W-:Y:S11]  /*4a060*/  HMMA.16816.F32 R24, R20, R18, R24 ;  /* 0x000000121418723c */ /* 0x004ff60000001818 */
[----:B------:R-:W-:Y:S11]  /*4a070*/  @!UPT UIADD3 URZ, URZ, URZ, URZ ;  /* 0x0000003f3f3ff290 */ /* 0x000ff6000fffe03f */
[----:B------:R-:W-:Y:S01]  /*4a080*/  @!UPT UIADD3 URZ, URZ, URZ, URZ ;  /* 0x0000003f3f3ff290 */ /* 0x000fe2000fffe03f */
[----:B------:R-:W-:Y:S01]  /*4a090*/  STL.64 [R1+0x1f0], R24 ;  /* 0x0001f01801007387 */ /* 0x000fe20000100a00 */
[----:B------:R-:W-:-:S03]  /*4a0a0*/  IMAD.MOV.U32 R3, RZ, RZ, R27 ;  /* 0x000000ffff037224 */ /* 0x000fc600078e001b */
[----:B------:R-:W-:Y:S04]  /*4a0b0*/  STL [R1+0x1f8], R26 ;  /* 0x0001f81a01007387 */ /* 0x000fe80000100800 */
[----:B------:R-:W0:Y:S01]  /*4a0c0*/  LDSM.16.MT88.4 R24, [R29+0x8100] ;  /* 0x008100001d18783b */ /* 0x000e220000004200 */
[C---:B----4-:R-:W-:Y:S03]  /*4a0d0*/  HMMA.16816.F32 R4, R20.reuse, R10, R4 ;  /* 0x0000000a1404723c */ /* 0x050fe60000001804 */
[----:B------:R-:W-:Y:S04]  /*4a0e0*/  STL [R1+0x5468], R3 ;  /* 0x0054680301007387 */ /* 0x000fe80000100800 */
[----:B0-----:R-:W-:Y:S04]  /*4a0f0*/  STL.64 [R1+0x5528], R26 ;  /* 0x0055281a01007387 */ /* 0x001fe80000100a00 */
[----:B------:R0:W-:Y:S04]  /*4a100*/  STL.64 [R1+0x5520], R24 ;  /* 0x0055201801007387 */ /* 0x0001e80000100a00 */
[----:B0-----:R-:W2:Y:S04]  /*4a110*/  LDL.LU R24, [R1+0x270] ;  /* 0x0002700001187983 */ /* 0x001ea80000300800 */
[----:B------:R-:W2:Y:S04]  /*4a120*/  LDL.LU R25, [R1+0x274] ;  /* 0x0002740001197983 */ /* 0x000ea80000300800 */
[----:B------:R-:W2:Y:S04]  /*4a130*/  LDL.LU R26, [R1+0x278] ;  /* 0x00027800011a7983 */ /* 0x000ea80000300800 */
[----:B------:R-:W2:Y:S04]  /*4a140*/  LDL.LU R27, [R1+0x27c] ;  /* 0x00027c00011b7983 */ /* 0x000ea80000300800 */
[----:B------:R-:W-:Y:S04]  /*4a150*/  STL.64 [R1+0x1e0], R4 ;  /* 0x0001e00401007387 */ /* 0x000fe80000100a00 */
[----:B------:R0:W-:Y:S04]  /*4a160*/  STL.64 [R1+0x1e8], R6 ;  /* 0x0001e80601007387 */ /* 0x0001e80000100a00 */
[----:B0-----:R-:W3:Y:S04]  /*4a170*/  LDL.LU.64 R6, [R1+0x55f8] ;  /* 0x0055f80001067983 */ /* 0x001ee80000300a00 */
[----:B------:R-:W4:Y:S01]  /*4a180*/  LDL.LU.64 R4, [R1+0x55f0] ;  /* 0x0055f00001047983 */ /* 0x000f220000300a00 */
[C---:B---3--:R-:W-:Y:S11]  /*4a190*/  HMMA.16816.F32 R12, R20.reuse, R6, R12 ;  /* 0x00000006140c723c */ /* 0x048ff6000000180c */
[----:B------:R-:W-:Y:S11]  /*4a1a0*/  @!UPT UIADD3 URZ, URZ, URZ, URZ ;  /* 0x0000003f3f3ff290 */ /* 0x000ff6000fffe03f */
[----:B------:R-:W-:Y:S01]  /*4a1b0*/  @!UPT UIADD3 URZ, URZ, URZ, URZ ;  /* 0x0000003f3f3ff290 */ /* 0x000fe2000fffe03f */
[----:B------:R-:W-:Y:S04]  /*4a1c0*/  STL.64 [R1+0x1b0], R12 ;  /* 0x0001b00c01007387 */ /* 0x000fe80000100a00 */
[----:B------:R0:W-:Y:S04]  /*4a1d0*/  STL.64 [R1+0x1b8], R14 ;  /* 0x0001b80e01007387 */ /* 0x0001e80000100a00 */
[----:B0-----:R-:W2:Y:S04]  /*4a1e0*/  LDL.LU.64 R14, [R1+0x55e8] ;  /* 0x0055e800010e7983 */ /* 0x001ea80000300a00 */
[----:B------:R-:W3:Y:S04]  /*4a1f0*/  LDL.LU.64 R12, [R1+0x55e0] ;  /* 0x0055e000010c7983 */ /* 0x000ee80000300a00 */
[----:B----4-:R2:W-:Y:S02]  /*4a200*/  STL.64 [R1+0x5540], R4 ;  /* 0x0055400401007387 */ /* 0x0105e40000100a00 */
[----:B--2---:R-:W-:Y:S02]  /*4a210*/  HMMA.16816.F32 R4, R20, R14, R24 ;  /* 0x0000000e1404723c */ /* 0x004fe40000001818 */
[----:B------:R-:W2:Y:S04]  /*4a220*/  LDL.LU R24, [R1+0x330] ;  /* 0x0003300001187983 */ /* 0x000ea80000300800 */
[----:B------:R-:W-:Y:S11]  /*4a230*/  LDSM.16.MT88.4 R20, [R29+0x8200] ;  /* 0x008200001d14783b */ /* 0x000ff60000004200 */
[----:B------:R-:W-:Y:S06]  /*4a240*/  @!UPT UIADD3 URZ, URZ, URZ, URZ ;  /* 0x0000003f3f3ff290 */ /* 0x000fec000fffe03f */
[----:B------:R0:W-:Y:S04]  /*4a250*/  STL.64 [R1+0x80], R4 ;  /* 0x0000800401007387 */ /* 0x0001e80000100a00 */
[----:B------:R1:W-:Y:S04]  /*4a260*/  STL.64 [R1+0x88], R6 ;  /* 0x0000880601007387 */ /* 0x0003e80000100a00 */
[----:B------:R-:W2:Y:S04]  /*4a270*/  LDL.LU R25, [R1+0x334] ;  /* 0x0003340001197983 */ /* 0x000ea80000300800 */
[----:B------:R-:W4:Y:S01]  /*4a280*/  LDL.LU R26, [R1+0x338] ;  /* 0x00033800011a7983 */ /* 0x000f220000300800 */
[----:B0-----:R-:W-:-:S02]  /*4a290*/  IMAD.MOV.U32 R4, RZ, RZ, R9 ;  /* 0x000000ffff047224 */ /* 0x001fc400078e0009 */
[----:B------:R-:W-:Y:S01]  /*4a2a0*/  IMAD.MOV.U32 R5, RZ, RZ, R8 ;  /* 0x000000ffff057224 */ /* 0x000fe200078e0008 */
[----:B------:R-:W4:Y:S04]  /*4a2b0*/  LDL.LU R27, [R1+0x33c] ;  /* 0x00033c00011b7983 */ /* 0x000f280000300800 */
[----:B------:R-:W2:Y:S04]  /*4a2c0*/  LDL.LU R9, [R1+0x55dc] ;  /* 0x0055dc0001097983 */ /* 0x000ea80000300800 */
[----:B------:R-:W2:Y:S04]  /*4a2d0*/  LDL.LU R8, [R1+0x55d8] ;  /* 0x0055d80001087983 */ /* 0x000ea80000300800 */
[----:B-1----:R-:W2:Y:S04]  /*4a2e0*/  LDL.LU R6, [R1+0x398] ;  /* 0x0003980001067983 */ /* 0x002ea80000300800 */
[----:B------:R-:W2:Y:S04]  /*4a2f0*/  LDL.LU R7, [R1+0x39c] ;  /* 0x00039c0001077983 */ /* 0x000ea80000300800 */
[----:B--2---:R-:W-:Y:S04]  /*4a300*/  STL.64 [R1+0x5550], R6 ;  /* 0x0055500601007387 */ /* 0x004fe80000100a00 */
[----:B------:R0:W-:Y:S02]  /*4a310*/  STL.64 [R1+0x5548], R4 ;  /* 0x0055480401007387 */ /* 0x0001e40000100a00 */
[----:B0-----:R-:W-:-:S02]  /*4a320*/  IMAD.MOV.U32 R4, RZ, RZ, R17 ;  /* 0x000000ffff047224 */ /* 0x001fc400078e0011 */
[----:B------:R-:W2:Y:S01]  /*4a330*/  LDL.LU R17, [R1+0x55d4] ;  /* 0x0055d40001117983 */ /* 0x000ea20000300800 */
[----:B------:R-:W-:-:S03]  /*4a340*/  IMAD.MOV.U32 R5, RZ, RZ, R2 ;  /* 0x000000ffff057224 */ /* 0x000fc600078e0002 */
[----:B------:R-:W2:Y:S04]  /*4a350*/  LDL.LU R2, [R1+0x55d0] ;  /* 0x0055d00001027983 */ /* 0x000ea80000300800 */
[----:B------:R-:W2:Y:S04]  /*4a360*/  LDL.LU R10, [R1+0x348] ;  /* 0x00034800010a7983 */ /* 0x000ea80000300800 */
[----:B------:R-:W2:Y:S04]  /*4a370*/  LDL.LU R11, [R1+0x34c] ;  /* 0x00034c00010b7983 */ /* 0x000ea80000300800 */
[----:B--2---:R3:W-:Y:S04]  /*4a380*/  STL.64 [R1+0x5580], R10 ;  /* 0x0055800a01007387 */ /* 0x0047e80000100a00 */
[----:B------:R0:W-:Y:S01]  /*4a390*/  STL.64 [R1+0x5578], R8 ;  /* 0x0055780801007387 */ /* 0x0001e20000100a00 */
[----:B---3--:R-:W-:-:S02]  /*4a3a0*/  IMAD.MOV.U32 R10, RZ, RZ, R13 ;  /* 0x000000ffff0a7224 */ /* 0x008fc400078e000d */
[----:B0-----:R-:W-:Y:S02]  /*4a3b0*/  IMAD.MOV.U32 R8, RZ, RZ, R17 ;  /* 0x000000ffff087224 */ /* 0x001fe400078e0011 */
[----:B------:R-:W2:Y:S01]  /*4a3c0*/  LDL.LU R17, [R1+0x55cc] ;  /* 0x0055cc0001117983 */ /* 0x000ea20000300800 */
[----:B------:R-:W-:Y:S02]  /*4a3d0*/  IMAD.MOV.U32 R9, RZ, RZ, R16 ;  /* 0x000000ffff097224 */ /* 0x000fe400078e0010 */
[----:B------:R-:W-:Y:S01]  /*4a3e0*/  IMAD.MOV.U32 R11, RZ, RZ, R12 ;  /* 0x000000ffff0b7224 */ /* 0x000fe200078e000c */
[----:B------:R-:W3:Y:S04]  /*4a3f0*/  LDL.LU R16, [R1+0x55c8] ;  /* 0x0055c80001107983 */ /* 0x000ee80000300800 */
[----:B------:R-:W2:Y:S04]  /*4a400*/  LDL.LU R13, [R1+0x55c4] ;  /* 0x0055c400010d7983 */ /* 0x000ea80000300800 */
[----:B------:R-:W2:Y:S04]  /*4a410*/  LDL.LU R12, [R1+0x55c0] ;  /* 0x0055c000010c7983 */ /* 0x000ea80000300800 */
[----:B----4-:R-:W-:Y:S04]  /*4a420*/  STL.64 [R1+0x5538], R26 ;  /* 0x0055381a01007387 */ /* 0x010fe80000100a00 */
[----:B------:R0:W-:Y:S04]  /*4a430*/  STL.64 [R1+0x5530], R24 ;  /* 0x0055301801007387 */ /* 0x0001e80000100a00 */
[----:B0-----:R-:W4:Y:S04]  /*4a440*/  LDL.LU.64 R24, [R1] ;  /* 0x0000000001187983 */ /* 0x001f280000300a00 */
[----:B------:R-:W2:Y:S04]  /*4a450*/  LDL.LU.64 R26, [R1+0x8] ;  /* 0x00000800011a7983 */ /* 0x000ea80000300a00 */
[----:B--2---:R-:W-:Y:S04]  /*4a460*/  STL.64 [R1+0x5590], R26 ;  /* 0x0055901a01007387 */ /* 0x004fe80000100a00 */
[----:B----4-:R0:W-:Y:S04]  /*4a470*/  STL.64 [R1+0x5588], R24 ;  /* 0x0055881801007387 */ /* 0x0101e80000100a00 */
[----:B0-----:R-:W2:Y:S04]  /*4a480*/  LDL.LU R24, [R1+0x350] ;  /* 0x0003500001187983 */ /* 0x001ea80000300800 */
[----:B------:R-:W2:Y:S01]  /*4a490*/  LDL.LU R25, [R1+0x354] ;  /* 0x0003540001197983 */ /* 0x000ea20000300800 */
[----:B---3--:R-:W-:-:S02]  /*4a4a0*/  IMAD.MOV.U32 R26, RZ, RZ, R16 ;  /* 0x000000ffff1a7224 */ /* 0x008fc400078e0010 */
[----:B------:R-:W-:Y:S01]  /*4a4b0*/  IMAD.MOV.U32 R27, RZ, RZ, R17 ;  /* 0x000000ffff1b7224 */ /* 0x000fe200078e0011 */
[----:B------:R-:W3:Y:S04]  /*4a4c0*/  LDL.LU R16, [R1+0x55bc] ;  /* 0x0055bc0001107983 */ /* 0x000ee80000300800 */
[----:B------:R-:W4:Y:S04]  /*4a4d0*/  LDL.LU R17, [R1+0x55b8] ;  /* 0x0055b80001117983 */ /* 0x000f280000300800 */
[----:B------:R-:W3:Y:S04]  /*4a4e0*/  LDL.LU R14, [R1+0x368] ;  /* 0x00036800010e7983 */ /* 0x000ee80000300800 */
[----:B------:R-:W3:Y:S04]  /*4a4f0*/  LDL.LU R15, [R1+0x36c] ;  /* 0x00036c00010f7983 */ /* 0x000ee80000300800 */
[----:B------:R-:W-:Y:S04]  /*4a500*/  STL.64 [R1+0x55a0], R26 ;  /* 0x0055a01a01007387 */ /* 0x000fe80000100a00 */
[----:B--2---:R0:W-:Y:S04]  /*4a510*/  STL.64 [R1+0x5598], R24 ;  /* 0x0055981801007387 */ /* 0x0041e80000100a00 */
[----:B0-----:R-:W2:Y:S04]  /*4a520*/  LDL.LU R24, [R1+0x1c0] ;  /* 0x0001c00001187983 */ /* 0x001ea80000300800 */
[----:B------:R-:W2:Y:S04]  /*4a530*/  LDL.LU R25, [R1+0x1c4] ;  /* 0x0001c40001197983 */ /* 0x000ea80000300800 */
[----:B------:R-:W2:Y:S04]  /*4a540*/  LDL.LU R26, [R1+0x1c8] ;  /* 0x0001c800011a7983 */ /* 0x000ea80000300800 */
[----:B------:R-:W2:Y:S04]  /*4a550*/  LDL.LU R27, [R1+0x1cc] ;  /* 0x0001cc00011b7983 */ /* 0x000ea80000300800 */
[----:B--2---:R4:W-:Y:S02]  /*4a560*/  STL.64 [R1+0x55b0], R26 ;  /* 0x0055b01a01007387 */ /* 0x0049e40000100a00 */
[----:B----4-:R-:W-:-:S02]  /*4a570*/  IMAD.MOV.U32 R26, RZ, RZ, R17 ;  /* 0x000000ffff1a7224 */ /* 0x010fc400078e0011 */
[----:B---3--:R-:W-:Y:S02]  /*4a580*/  IMAD.MOV.U32 R27, RZ, RZ, R16 ;  /* 0x000000ffff1b7224 */ /* 0x008fe400078e0010 */
[----:B------:R-:W0:Y:S04]  /*4a590*/  LDSM.16.MT88.4 R16, [R29+0x8180] ;  /* 0x008180001d10783b */ /* 0x000e280000004200 */
[----:B------:R1:W-:Y:S04]  /*4a5a0*/  STL.64 [R1+0x55a8], R24 ;  /* 0x0055a81801007387 */ /* 0x0003e80000100a00 */
[----:B-1----:R-:W2:Y:S04]  /*4a5b0*/  LDL.LU R24, [R1+0x1d0] ;  /* 0x0001d00001187983 */ /* 0x002ea80000300800 */
[----:B------:R-:W2:Y:S04]  /*4a5c0*/  LDL.LU R25, [R1+0x1d4] ;  /* 0x0001d40001197983 */ /* 0x000ea80000300800 */
[----:B0-----:R-:W-:Y:S04]  /*4a5d0*/  STL.64 [R1+0x54f8], R18 ;  /* 0x0054f81201007387 */ /* 0x001fe80000100a00 */
[----:B------:R0:W-:Y:S04]  /*4a5e0*/  STL.64 [R1+0x54f0], R16 ;  /* 0x0054f01001007387 */ /* 0x0001e80000100a00 */
[----:B0-----:R-:W3:Y:S04]  /*4a5f0*/  LDL.LU.64 R16, [R1+0x10] ;  /* 0x0000100001107983 */ /* 0x001ee80000300a00 */
[----:B------:R-:W-:Y:S04]  /*4a600*/  STL.64 [R1+0x54b8], R22 ;  /* 0x0054b81601007387 */ /* 0x000fe80000100a00 */
[----:B------:R0:W-:Y:S04]  /*4a610*/  STL.64 [R1+0x54b0], R20 ;  /* 0x0054b01401007387 */ /* 0x0001e80000100a00 */
[----:B0-----:R-:W4:Y:S04]  /*4a620*/  LDL.LU R20, [R1+0x320] ;  /* 0x0003200001147983 */ /* 0x001f280000300800 */
[----:B------:R-:W4:Y:S04]  /*4a630*/  LDL.LU R21, [R1+0x324] ;  /* 0x0003240001157983 */ /* 0x000f280000300800 */
[----:B------:R-:W2:Y:S04]  /*4a640*/  LDL.LU R22, [R1+0x328] ;  /* 0x0003280001167983 */ /* 0x000ea80000300800 */
[----:B------:R-:W2:Y:S04]  /*4a650*/  LDL.LU R23, [R1+0x32c] ;  /* 0x00032c0001177983 */ /* 0x000ea80000300800 */
[----:B--2---:R-:W-:Y:S04]  /*4a660*/  STL.64 [R1+0x5560], R22 ;  /* 0x0055601601007387 */ /* 0x004fe80000100a00 */
[----:B----4-:R0:W-:Y:S04]  /*4a670*/  STL.64 [R1+0x5558], R20 ;  /* 0x0055581401007387 */ /* 0x0101e80000100a00 */
[----:B0-----:R-:W2:Y:S04]  /*4a680*/  LDL.LU R20, [R1+0x3a0] ;  /* 0x0003a00001147983 */ /* 0x001ea80000300800 */
[----:B------:R-:W2:Y:S04]  /*4a690*/  LDL.LU R21, [R1+0x3a4] ;  /* 0x0003a40001157983 */ /* 0x000ea80000300800 */
[----:B------:R-:W4:Y:S04]  /*4a6a0*/  LDL.LU R22, [R1+0x3a8] ;  /* 0x0003a80001167983 */ /* 0x000f280000300800 */
[----:B------:R-:W4:Y:S04]  /*4a6b0*/  LDL.LU R23, [R1+0x3ac] ;  /* 0x0003ac0001177983 */ /* 0x000f280000300800 */
[----:B----4-:R-:W-:Y:S04]  /*4a6c0*/  STL.64 [R1+0x5570], R22 ;  /* 0x0055701601007387 */ /* 0x010fe80000100a00 */
[----:B--2---:R0:W-:Y:S04]  /*4a6d0*/  STL.64 [R1+0x5568], R20 ;  /* 0x0055681401007387 */ /* 0x0041e80000100a00 */
[----:B0-----:R-:W2:Y:S01]  /*4a6e0*/  LDL.64 R20, [R1+0x40] ;  /* 0x0000400001147983 */ /* 0x001ea20000100a00 */
[C---:B------:R-:W-:Y:S08]  /*4a6f0*/  HMMA.16816.F32 R24, R8.reuse, R4, R24 ;  /* 0x000000040818723c */ /* 0x040ff00000001818 */
[----:B--2---:R-:W-:Y:S11]  /*4a700*/  HMMA.16816.F32 R12, R8, R20, R12 ;  /* 0x00000014080c723c */ /* 0x004ff6000000180c */
[----:B------:R-:W-:Y:S11]  /*4a710*/  @!UPT UIADD3 URZ, URZ, URZ, URZ ;  /* 0x0000003f3f3ff290 */ /* 0x000ff6000fffe03f */
[----:B------:R-:W-:Y:S01]  /*4a720*/  @!UPT UIADD3 URZ, URZ, URZ, URZ ;  /* 0x0000003f3f3ff290 */ /* 0x000fe2000fffe03f */
[----:B------:R-:W-:Y:S04]  /*4a730*/  STL.64 [R1+0x1a0], R12 ;  /* 0x0001a00c01007387 */ /* 0x000fe80000100a00 */
[----:B------:R-:W-:Y:S04]  /*4a740*/  STL.64 [R1+0x1a8], R14 ;  /* 0x0001a80e01007387 */ /* 0x000fe80000100a00 */
[----:B------:R-:W0:Y:S04]  /*4a750*/  LDSM.16.MT88.4 R12, [R29+0x8280] ;  /* 0x008280001d0c783b */ /* 0x000e280000004200 */
[----:B0-----:R-:W-:Y:S04]  /*4a760*/  STL.64 [R1+0x5478], R14 ;  /* 0x0054780e01007387 */ /* 0x001fe80000100a00 */
[----:B------:R-:W-:Y:S04]  /*4a770*/  STL.64 [R1+0x5470], R12 ;  /* 0x0054700c01007387 */ /* 0x000fe80000100a00 */
[----:B------:R-:W-:Y:S04]  /*4a780*/  STL.64 [R1+0x1d0], R24 ;  /* 0x0001d01801007387 */ /* 0x000fe80000100a00 */
[----:B------:R0:W-:Y:S04]  /*4a790*/  STL.64 [R1+0x1d8], R26 ;  /* 0x0001d81a01007387 */ /* 0x0001e80000100a00 */
[----:B0-----:R-:W2:Y:S04]  /*4a7a0*/  LDL.LU.64 R26, [R1+0x55b0] ;  /* 0x0055b000011a7983 */ /* 0x001ea80000300a00 */
[----:B------:R-:W2:Y:S01]  /*4a7b0*/  LDL.LU.64 R24, [R1+0x55a8] ;  /* 0x0055a80001187983 */ /* 0x000ea20000300a00 */
[----:B------:R-:W-:-:S02]  /*4a7c0*/  IMAD.MOV.U32 R12, RZ, RZ, R28 ;  /* 0x000000ffff0c7224 */ /* 0x000fc400078e001c */
[----:B------:R-:W-:-:S07]  /*4a7d0*/  IMAD.MOV.U32 R13, RZ, RZ, R0 ;  /* 0x000000ffff0d7224 */ /* 0x000fce00078e0000 */
[C---:B--2---:R-:W-:Y:S11]  /*4a7e0*/  HMMA.16816.F32 R24, R8.reuse, R12, R24 ;  /* 0x0000000c0818723c */ /* 0x044ff60000001818 */
[----:B------:R-:W-:Y:S11]  /*4a7f0*/  @!UPT UIADD3 URZ, URZ, URZ, URZ ;  /* 0x0000003f3f3ff290 */ /* 0x000ff6000fffe03f */
[----:B------:R-:W-:Y:S01]  /*4a800*/  @!UPT UIADD3 URZ, URZ, URZ, URZ ;  /* 0x0000003f3f3ff290 */ /* 0x000fe2000fffe03f */
[----:B------:R-:W-:Y:S04]  /*4a810*/  STL.64 [R1+0x1c0], R24 ;  /* 0x0001c01801007387 */ /* 0x000fe80000100a00 */
[----:B------:R0:W-:Y:S04]  /*4a820*/  STL.64 [R1+0x1c8], R26 ;  /* 0x0001c81a01007387 */ /* 0x0001e80000100a00 */
[----:B0-----:R-:W3:Y:S04]  /*4a830*/  LDL.LU.64 R26, [R1+0x55a0] ;  /* 0x0055a000011a7983 */ /* 0x001ee80000300a00 */
[----:B------:R-:W3:Y:S02]  /*4a840*/  LDL.LU.64 R24, [R1+0x5598] ;  /* 0x0055980001187983 */ /* 0x000ee40000300a00 */
[----:B---3--:R-:W-:Y:S02]  /*4a850*/  HMMA.16816.F32 R8, R8, R16, R24 ;  /* 0x000000100808723c */ /* 0x008fe40000001818 */
[----:B------:R-:W2:Y:S04]  /*4a860*/  LDL.LU.64 R26, [R1+0x5590] ;  /* 0x00559000011a7983 */ /* 0x000ea80000300a00 */
[----:B------:R-:W2:Y:S11]  /*4a870*/  LDL.LU.64 R24, [R1+0x5588] ;  /* 0x0055880001187983 */ /* 0x000eb60000300a00 */
[----:B------:R-:W-:Y:S06]  /*4a880*/  @!UPT UIADD3 URZ, URZ, URZ, URZ ;  /* 0x0000003f3f3ff290 */ /* 0x000fec000fffe03f */
[----:B------:R-:W-:Y:S04]  /*4a890*/  STL.64 [R1+0x190], R8 ;  /* 0x0001900801007387 */ /* 0x000fe80000100a00 */
[----:B------:R0:W-:Y:S04]  /*4a8a0*/  STL.64 [R1+0x198], R10 ;  /* 0x0001980a01007387 */ /* 0x0001e80000100a00 */
[----:B0-----:R-:W2:Y:S04]  /*4a8b0*/  LDL.LU.64 R10, [R1+0x5580] ;  /* 0x00558000010a7983 */ /* 0x001ea80000300a00 */
[----:B------:R-:W2:Y:S01]  /*4a8c0*/  LDL.LU.64 R8, [R1+0x5578] ;  /* 0x0055780001087983 */ /* 0x000ea20000300a00 */
[----:B------:R-:W-:-:S02]  /*4a8d0*/  IMAD.MOV.U32 R6, RZ, RZ, R20 ;  /* 0x000000ffff067224 */ /* 0x000fc400078e0014 */
[----:B------:R-:W-:Y:S01]  /*4a8e0*/  IMAD.MOV.U32 R3, RZ, RZ, R21 ;  /* 0x000000ffff037224 */ /* 0x000fe200078e0015 */
[----:B------:R-:W3:Y:S01]  /*4a8f0*/  LDL.LU.64 R22, [R1+0x5570] ;  /* 0x0055700001167983 */ /* 0x000ee20000300a00 */
[----:B--2---:R-:W-:Y:S03]  /*4a900*/  HMMA.16816.F32 R8, R24, R20, R8 ;  /* 0x000000141808723c */ /* 0x004fe60000001808 */
[----:B------:R-:W3:Y:S11]  /*4a910*/  LDL.LU.64 R20, [R1+0x5568] ;  /* 0x0055680001147983 */ /* 0x000ef60000300a00 */
[----:B------:R-:W-:Y:S09]  /*4a920*/  @!UPT UIADD3 URZ, URZ, URZ, URZ ;  /* 0x0000003f3f3ff290 */ /* 0x000ff2000fffe03f */
[----:B------:R-:W-:Y:S01]  /*4a930*/  STL.64 [R1+0x180], R8 ;  /* 0x0001800801007387 */ /* 0x000fe20000100a00 */
[----:B------:R-:W-:Y:S02]  /*4a940*/  IMAD.MOV.U32 R28, RZ, RZ, R10 ;  /* 0x000000ffff1c7224 */ /* 0x000fe400078e000a */
[----:B------:R-:W-:Y:S02]  /*4a950*/  IMAD.MOV.U32 R0, RZ, RZ, R11 ;  /* 0x000000ffff007224 */ /* 0x000fe400078e000b */
[----:B------:R-:W0:Y:S04]  /*4a960*/  LDSM.16.MT88.4 R8, [R29+0x8300] ;  /* 0x008300001d08783b */ /* 0x000e280000004200 */
[----:B------:R-:W-:Y:S04]  /*4a970*/  STL [R1+0x53cc], R0 ;  /* 0x0053cc0001007387 */ /* 0x000fe80000100800 */
[----:B------:R-:W-:Y:S04]  /*4a980*/  STL [R1+0x53c8], R28 ;  /* 0x0053c81c01007387 */ /* 0x000fe80000100800 */
[----:B0-----:R-:W-:Y:S04]  /*4a990*/  STL.64 [R1+0x5448], R10 ;  /* 0x0054480a01007387 */ /* 0x001fe80000100a00 */
[----:B------:R0:W-:Y:S02]  /*4a9a0*/  STL.64 [R1+0x5440], R8 ;  /* 0x0054400801007387 */ /* 0x0001e40000100a00 */
[----:B0-----:R-:W-:-:S02]  /*4a9b0*/  IMAD.MOV.U32 R8, RZ, RZ, R6 ;  /* 0x000000ffff087224 */ /* 0x001fc400078e0006 */
[----:B---3--:R-:W-:Y:S01]  /*4a9c0*/  HMMA.16816.F32 R4, R24, R4, R20 ;  /* 0x000000041804723c */ /* 0x008fe20000001814 */
[----:B------:R-:W2:Y:S04]  /*4a9d0*/  LDL.LU.64 R22, [R1+0x5560] ;  /* 0x0055600001167983 */ /* 0x000ea80000300a00 */
[----:B------:R-:W2:Y:S11]  /*4a9e0*/  LDL.LU.64 R20, [R1+0x5558] ;  /* 0x0055580001147983 */ /* 0x000eb60000300a00 */
[----:B------:R-:W-:Y:S07]  /*4a9f0*/  @!UPT UIADD3 URZ, URZ, URZ, URZ ;  /* 0x0000003f3f3ff290 */ /* 0x000fee000fffe03f */
[----:B------:R-:W-:Y:S04]  /*4aa00*/  STL.64 [R1+0x170], R4 ;  /* 0x0001700401007387 */ /* 0x000fe80000100a00 */
[----:B------:R0:W-:Y:S04]  /*4aa10*/  STL.64 [R1+0x178], R6 ;  /* 0x0001780601007387 */ /* 0x0001e80000100a00 */
[----:B0-----:R-:W3:Y:S04]  /*4aa20*/  LDL.LU.64 R6, [R1+0x5550] ;  /* 0x0055500001067983 */ /* 0x001ee80000300a00 */
[----:B------:R-:W3:Y:S01]  /*4aa30*/  LDL.LU.64 R4, [R1+0x5548] ;  /* 0x0055480001047983 */ /* 0x000ee20000300a00 */
[----:B------:R-:W-:-:S02]  /*4aa40*/  IMAD.MOV.U32 R9, RZ, RZ, R3 ;  /* 0x000000ffff097224 */ /* 0x000fc400078e0003 */
[----:B------:R-:W-:Y:S02]  /*4aa50*/  IMAD.MOV.U32 R3, RZ, RZ, R26 ;  /* 0x000000ffff037224 */ /* 0x000fe400078e001a */
[----:B------:R-:W-:Y:S01]  /*4aa60*/  IMAD.MOV.U32 R0, RZ, RZ, R27 ;  /* 0x000000ffff007224 */ /* 0x000fe200078e001b */
[----:B---3--:R-:W-:Y:S11]  /*4aa70*/  HMMA.16816.F32 R4, R24, R12, R4 ;  /* 0x0000000c1804723c */ /* 0x008ff60000001804 */
[----:B------:R-:W-:Y:S11]  /*4aa80*/  @!UPT UIADD3 URZ, URZ, URZ, URZ ;  /* 0x0000003f3f3ff290 */ /* 0x000ff6000fffe03f */
[----:B------:R-:W-:Y:S01]  /*4aa90*/  @!UPT UIADD3 URZ, URZ, URZ, URZ ;  /* 0x0000003f3f3ff290 */ /* 0x000fe2000fffe03f */
[----:B------:R0:W-:Y:S04]  /*4aaa0*/  STL.64 [R1+0x160], R4 ;  /* 0x0001600401007387 */ /* 0x0001e80000100a00 */
[----:B------:R1:W-:Y:S04]  /*4aab0*/  STL.64 [R1+0x168], R6 ;  /* 0x0001680601007387 */ /* 0x0003e80000100a00 */
[----:B0-----:R-:W3:Y:S01]  /*4aac0*/  LDL.LU.64 R4, [R1+0x5540] ;  /* 0x0055400001047983 */ /* 0x001ee20000300a00 */
[----:B-1----:R-:W-:-:S03]  /*4aad0*/  IMAD.MOV.U32 R7, RZ, RZ, R24 ;  /* 0x000000ffff077224 */ /* 0x002fc600078e0018 */
[----:B------:R-:W4:Y:S01]  /*4aae0*/  LDL.LU.64 R26, [R1+0x5538] ;  /* 0x00553800011a7983 */ /* 0x000f220000300a00 */
[----:B------:R-:W-:-:S03]  /*4aaf0*/  IMAD.MOV.U32 R6, RZ, RZ, R25 ;  /* 0x000000ffff067224 */ /* 0x000fc600078e0019 */
[----:B------:R-:W4:Y:S01]  /*4ab00*/  LDL.LU.64 R24, [R1+0x5530] ;  /* 0x0055300001187983 */ /* 0x000f220000300a00 */
[----:B------:R-:W-:Y:S02]  /*4ab10*/  IMAD.MOV.U32 R14, RZ, RZ, R3 ;  /* 0x000000ffff0e7224 */ /* 0x000fe400078e0003 */
[----:B------:R-:W-:Y:S01]  /*4ab20*/  IMAD.MOV.U32 R15, RZ, RZ, R0 ;  /* 0x000000ffff0f7224 */ /* 0x000fe200078e0000 */
[----:B------:R0:W-:Y:S02]  /*4ab30*/  STL.64 [R1+0x5510], R12 ;  /* 0x0055100c01007387 */ /* 0x0001e40000100a00 */
[----:B0-----:R-:W-:Y:S02]  /*4ab40*/  IMAD.MOV.U32 R12, RZ, RZ, R7 ;  /* 0x000000ffff0c7224 */ /* 0x001fe400078e0007 */
[----:B------:R-:W-:-:S07]  /*4ab50*/  IMAD.MOV.U32 R13, RZ, RZ, R6 ;  /* 0x000000ffff0d7224 */ /* 0x000fce00078e0006 */
[----:B----4-:R-:W-:Y:S01]  /*4ab60*/  HMMA.16816.F32 R12, R12, R16, R24 ;  /* 0x000000100c0c723c */ /* 0x010fe20000001818 */
[----:B------:R-:W2:Y:S04]  /*4ab70*/  LDL.LU.64 R26, [R1+0x5528] ;  /* 0x00552800011a7983 */ /* 0x000ea80000300a00 */
[----:B------:R-:W2:Y:S04]  /*4ab80*/  LDL.LU.64 R24, [R1+0x5520] ;  /* 0x0055200001187983 */ /* 0x000ea80000300a00 */
[----:B------:R-:W-:Y:S11]  /*4ab90*/  STL.64 [R1+0x5508], R16 ;  /* 0x0055081001007387 */ /* 0x000ff60000100a00 */
[----:B------:R-:W-:Y:S03]  /*4aba0*/  @!UPT UIADD3 URZ, URZ, URZ, URZ ;  /* 0x0000003f3f3ff290 */ /* 0x000fe6000fffe03f */
[----:B------:R-:W-:Y:S04]  /*4abb0*/  STL.64 [R1+0xf0], R12 ;  /* 0x0000f00c01007387 */ /* 0x000fe80000100a00 */
[----:B------:R2:W-:Y:S02]  /*4abc0*/  STL.64 [R1+0xf8], R14 ;  /* 0x0000f80e01007387 */ /* 0x0005e40000100a00 */
[----:B--2---:R-:W-:Y:S11]  /*4abd0*/  HMMA.16816.F32 R12, R24, R8, R20 ;  /* 0x00000008180c723c */ /* 0x004ff60000001814 */
[----:B------:R-:W-:Y:S11]  /*4abe0*/  @!UPT UIADD3 URZ, URZ, URZ, URZ ;  /* 0x0000003f3f3ff290 */ /* 0x000ff6000fffe03f */
[----:B------:R-:W-:Y:S01]  /*4abf0*/  @!UPT UIADD3 URZ, URZ, URZ, URZ ;  /* 0x0000003f3f3ff290 */ /* 0x000fe2000fffe03f */
[----:B------:R-:W-:Y:S04]  /*4ac00*/  STL.64 [R1+0x150], R12 ;  /* 0x0001500c01007387 */ /* 0x000fe80000100a00 */
[----:B------:R-:W-:Y:S04]  /*4ac10*/  STL.64 [R1+0x5500], R8 ;  /* 0x0055000801007387 */ /* 0x000fe80000100a00 */
[----:B------:R-:W2:Y:S04]  /*4ac20*/  LDL.LU R20, [R1+0x2e0] ;  /* 0x0002e00001147983 */ /* 0x000ea80000300800 */
[----:B------:R-:W2:Y:S04]  /*4ac30*/  LDL.LU R21, [R1+0x2e4] ;  /* 0x0002e40001157983 */ /* 0x000ea80000300800 */
[----:B------:R-:W4:Y:S04]  /*4ac40*/  LDL.LU R22, [R1+0x2e8] ;  /* 0x0002e80001167983 */ /* 0x000f280000300800 */
[----:B------:R-:W4:Y:S01]  /*4ac50*/  LDL.LU R23, [R1+0x2ec] ;  /* 0x0002ec0001177983 */ /* 0x000f220000300800 */
[----:B------:R-:W-:-:S03]  /*4ac60*/  IMAD.MOV.U32 R0, RZ, RZ, R14 ;  /* 0x000000ffff007224 */ /* 0x000fc600078e000e */
[----:B----4-:R-:W-:Y:S04]  /*4ac70*/  STL.64 [R1+0x54c8], R22 ;  /* 0x0054c81601007387 */ /* 0x010fe80000100a00 */
[----:B--2---:R0:W-:Y:S04]  /*4ac80*/  STL.64 [R1+0x54c0], R20 ;  /* 0x0054c01401007387 */ /* 0x0041e80000100a00 */
        /* <DEDUP_REMOVED lines=8> */
[----:B------:R-:W3:Y:S04]  /*4ad10*/  LDL.LU R10, [R1+0x318] ;  /* 0x00031800010a7983 */ /* 0x000ee80000300800 */
[----:B------:R-:W3:Y:S04]  /*4ad20*/  LDL.LU R11, [R1+0x31c] ;  /* 0x00031c00010b7983 */ /* 0x000ee80000300800 */
[----:B------:R-:W3:Y:S04]  /*4ad30*/  LDL.LU R16, [R1+0x370] ;  /* 0x0003700001107983 */ /* 0x000ee80000300800 */
[----:B------:R-:W3:Y:S04]  /*4ad40*/  LDL.LU R17, [R1+0x374] ;  /* 0x0003740001117983 */ /* 0x000ee80000300800 */
[----:B------:R-:W3:Y:S01]  /*4ad50*/  LDL.LU R18, [R1+0x378] ;  /* 0x0003780001127983 */ /* 0x000ee20000300800 */
[----:B------:R-:W-:-:S03]  /*4ad60*/  IMAD.MOV.U32 R28, RZ, RZ, R15 ;  /* 0x000000ffff1c7224 */ /* 0x000fc600078e000f */
[----:B------:R-:W3:Y:S04]  /*4ad70*/  LDL.LU R19, [R1+0x37c] ;  /* 0x00037c0001137983 */ /* 0x000ee80000300800 */
[----:B------:R-:W3:Y:S04]  /*4ad80*/  LDL.LU R12, [R1+0x380] ;  /* 0x00038000010c7983 */ /* 0x000ee80000300800 */
[----:B------:R-:W3:Y:S04]  /*4ad90*/  LDL.LU R13, [R1+0x384] ;  /* 0x00038400010d7983 */ /* 0x000ee80000300800 */
        /* <DEDUP_REMOVED lines=15> */
[----:B------:R-:W-:Y:S04]  /*4ae90*/  STL [R1+0x53d4], R28 ;  /* 0x0053d41c01007387 */ /* 0x000fe80000100800 */
[----:B------:R-:W-:Y:S04]  /*4aea0*/  STL [R1+0x53d0], R0 ;  /* 0x0053d00001007387 */ /* 0x000fe80000100800 */
[----:B0-----:R-:W-:Y:S04]  /*4aeb0*/  STL.64 [R1+0x5408], R6 ;  /* 0x0054080601007387 */ /* 0x001fe80000100a00 */
[----:B------:R0:W-:Y:S04]  /*4aec0*/  STL.64 [R1+0x5400], R4 ;  /* 0x0054000401007387 */ /* 0x0001e80000100a00 */
        /* <DEDUP_REMOVED lines=8> */
[----:B------:R-:W4:Y:S04]  /*4af50*/  LDL.LU R6, [R1+0x2b8] ;  /* 0x0002b80001067983 */ /* 0x000f280000300800 */
[----:B------:R-:W4:Y:S04]  /*4af60*/  LDL.LU R7, [R1+0x2bc] ;  /* 0x0002bc0001077983 */ /* 0x000f280000300800 */
[----:B----4-:R-:W-:Y:S04]  /*4af70*/  STL.64 [R1+0x5498], R6 ;  /* 0x0054980601007387 */ /* 0x010fe80000100a00 */
[----:B---3--:R0:W-:Y:S04]  /*4af80*/  STL.64 [R1+0x5490], R4 ;  /* 0x0054900401007387 */ /* 0x0081e80000100a00 */
[----:B0-----:R-:W3:Y:S02]  /*4af90*/  LDL.LU.64 R4, [R1+0x30] ;  /* 0x0000300001047983 */ /* 0x001ee40000300a00 */
[C---:B---3--:R-:W-:Y:S11]  /*4afa0*/  HMMA.16816.F32 R12, R24.reuse, R4, R12 ;  /* 0x00000004180c723c */ /* 0x048ff6000000180c */
[----:B------:R-:W-:Y:S11]  /*4afb0*/  @!UPT UIADD3 URZ, URZ, URZ, URZ ;  /* 0x0000003f3f3ff290 */ /* 0x000ff6000fffe03f */
[----:B------:R-:W-:Y:S01]  /*4afc0*/  @!UPT UIADD3 URZ, URZ, URZ, URZ ;  /* 0x0000003f3f3ff290 */ /* 0x000fe2000fffe03f */
[----:B------:R0:W-:Y:S04]  /*4afd0*/  STL.64 [R1+0x140], R12 ;  /* 0x0001400c01007387 */ /* 0x0001e80000100a00 */
[----:B------:R-:W-:Y:S04]  /*4afe0*/  STL.64 [R1+0x148], R14 ;  /* 0x0001480e01007387 */ /* 0x000fe80000100a00 */
[----:B0-----:R-:W3:Y:S02]  /*4aff0*/  LDL.LU.64 R12, [R1+0x5510] ;  /* 0x00551000010c7983 */ /* 0x001ee40000300a00 */
[C---:B---3--:R-:W-:Y:S11]  /*4b000*/  HMMA.16816.F32 R16, R24.reuse, R12, R16 ;  /* 0x0000000c1810723c */ /* 0x048ff60000001810 */
[----:B------:R-:W-:Y:S11]  /*4b010*/  @!UPT UIADD3 URZ, URZ, URZ, URZ ;  /* 0x0000003f3f3ff290 */ /* 0x000ff6000fffe03f */
[----:B------:R-:W-:Y:S01]  /*4b020*/  @!UPT UIADD3 URZ, URZ, URZ, URZ ;  /* 0x0000003f3f3ff290 */ /* 0x000fe2000fffe03f */
[----:B------:R0:W-:Y:S04]  /*4b030*/  STL.64 [R1+0x130], R16 ;  /* 0x0001301001007387 */ /* 0x0001e80000100a00 */
[----:B0-----:R-:W3:Y:S01]  /*4b040*/  LDL.LU.64 R16, [R1+0x5508] ;  /* 0x0055080001107983 */ /* 0x001ee20000300a00 */
[----:B------:R-:W-:Y:S02]  /*4b050*/  IMAD.MOV.U32 R28, RZ, RZ, R18 ;  /* 0x000000ffff1c7224 */ /* 0x000fe400078e0012 */
[----:B------:R-:W-:Y:S01]  /*4b060*/  IMAD.MOV.U32 R0, RZ, RZ, R19 ;  /* 0x000000ffff007224 */ /* 0x000fe200078e0013 */
[----:B---3--:R-:W-:Y:S01]  /*4b070*/  HMMA.16816.F32 R24, R24, R16, R8 ;  /* 0x000000101818723c */ /* 0x008fe20000001808 */
[----:B------:R-:W2:Y:S01]  /*4b080*/  LDL.LU.64 R8, [R1+0x5500] ;  /* 0x0055000001087983 */ /* 0x000ea20000300a00 */
[----:B------:R-:W-:-:S02]  /*4b090*/  IMAD.MOV.U32 R6, RZ, RZ, R16 ;  /* 0x000000ffff067224 */ /* 0x000fc400078e0010 */
[----:B------:R-:W-:Y:S11]  /*4b0a0*/  IMAD.MOV.U32 R3, RZ, RZ, R17 ;  /* 0x000000ffff037224 */ /* 0x000ff600078e0011 */
[----:B------:R-:W-:Y:S08]  /*4b0b0*/  @!UPT UIADD3 URZ, URZ, URZ, URZ ;  /* 0x0000003f3f3ff290 */ /* 0x000ff0000fffe03f */
[----:B------:R-:W-:Y:S04]  /*4b0c0*/  STL.64 [R1+0xe0], R24 ;  /* 0x0000e01801007387 */ /* 0x000fe80000100a00 */
[----:B------:R-:W-:Y:S04]  /*4b0d0*/  STL.64 [R1+0xe8], R26 ;  /* 0x0000e81a01007387 */ /* 0x000fe80000100a00 */
[----:B------:R-:W2:Y:S04]  /*4b0e0*/  LDL.LU.64 R18, [R1+0x54f8] ;  /* 0x0054f80001127983 */ /* 0x000ea80000300a00 */
        /* <DEDUP_REMOVED lines=8> */
[----:B--2---:R-:W-:Y:S11]  /*4b170*/  HMMA.16816.F32 R20, R16, R4, R20 ;  /* 0x000000041014723c */ /* 0x004ff60000001814 */
[----:B------:R-:W-:Y:S11]  /*4b180*/  @!UPT UIADD3 URZ, URZ, URZ, URZ ;  /* 0x0000003f3f3ff290 */ /* 0x000ff6000fffe03f */
[----:B------:R-:W-:Y:S01]  /*4b190*/  @!UPT UIADD3 URZ, URZ, URZ, URZ ;  /* 0x0000003f3f3ff290 */ /* 0x000fe2000fffe03f */
[----:B------:R-:W-:Y:S04]  /*4b1a0*/  STL.64 [R1+0x110], R20 ;  /* 0x0001101401007387 */ /* 0x000fe80000100a00 */
[----:B------:R0:W-:Y:S04]  /*4b1b0*/  STL.64 [R1+0x118], R22 ;  /* 0x0001181601007387 */ /* 0x0001e80000100a00 */
[----:B0-----:R-:W2:Y:S04]  /*4b1c0*/  LDL.LU.64 R22, [R1+0x54d8] ;  /* 0x0054d80001167983 */ /* 0x001ea80000300a00 */
[----:B------:R-:W2:Y:S01]  /*4b1d0*/  LDL.LU.64 R20, [R1+0x54d0] ;  /* 0x0054d00001147983 */ /* 0x000ea20000300a00 */
[----:B------:R-:W-:-:S03]  /*4b1e0*/  IMAD.MOV.U32 R24, RZ, RZ, R6 ;  /* 0x000000ffff187224 */ /* 0x000fc600078e0006 */
[----:B------:R0:W-:Y:S04]  /*4b1f0*/  STL.64 [R1+0x54a8], R4 ;  /* 0x0054a80401007387 */ /* 0x0001e80000100a00 */
[----:B0-----:R-:W3:Y:S04]  /*4b200*/  LDL.LU R4, [R1+0x2d0] ;  /* 0x0002d00001047983 */ /* 0x001ee80000300800 */
[----:B------:R-:W3:Y:S04]  /*4b210*/  LDL.LU R5, [R1+0x2d4] ;  /* 0x0002d40001057983 */ /* 0x000ee80000300800 */
        /* <DEDUP_REMOVED lines=11> */
[----:B0-----:R-:W4:Y:S04]  /*4b2d0*/  LDL.LU R12, [R1+0x2c0] ;  /* 0x0002c000010c7983 */ /* 0x001f280000300800 */
[----:B------:R-:W4:Y:S04]  /*4b2e0*/  LDL.LU R13, [R1+0x2c4] ;  /* 0x0002c400010d7983 */ /* 0x000f280000300800 */
[----:B------:R-:W4:Y:S04]  /*4b2f0*/  LDL.LU R14, [R1+0x2c8] ;  /* 0x0002c800010e7983 */ /* 0x000f280000300800 */
[----:B------:R-:W4:Y:S01]  /*4b300*/  LDL.LU R15, [R1+0x2cc] ;  /* 0x0002cc00010f7983 */ /* 0x000f220000300800 */
[----:B--2---:R-:W-:Y:S03]  /*4b310*/  HMMA.16816.F32 R16, R16, R24, R20 ;  /* 0x000000181010723c */ /* 0x004fe60000001814 */
[----:B------:R-:W3:Y:S04]  /*4b320*/  LDL.LU.64 R22, [R1+0x54b8] ;  /* 0x0054b80001167983 */ /* 0x000ee80000300a00 */
[----:B------:R-:W3:Y:S11]  /*4b330*/  LDL.LU.64 R20, [R1+0x54b0] ;  /* 0x0054b00001147983 */ /* 0x000ef60000300a00 */
[----:B------:R-:W-:Y:S05]  /*4b340*/  @!UPT UIADD3 URZ, URZ, URZ, URZ ;  /* 0x0000003f3f3ff290 */ /* 0x000fea000fffe03f */
[----:B------:R0:W-:Y:S04]  /*4b350*/  STL.64 [R1+0xd0], R16 ;  /* 0x0000d01001007387 */ /* 0x0001e80000100a00 */
[----:B------:R1:W-:Y:S04]  /*4b360*/  STL.64 [R1+0xd8], R18 ;  /* 0x0000d81201007387 */ /* 0x0003e80000100a00 */
[----:B0-----:R-:W2:Y:S04]  /*4b370*/  LDL.LU R16, [R1+0x260] ;  /* 0x0002600001107983 */ /* 0x001ea80000300800 */
[----:B------:R-:W2:Y:S04]  /*4b380*/  LDL.LU R17, [R1+0x264] ;  /* 0x0002640001117983 */ /* 0x000ea80000300800 */
[----:B-1----:R-:W2:Y:S01]  /*4b390*/  LDL.LU R18, [R1+0x268] ;  /* 0x0002680001127983 */ /* 0x002ea20000300800 */
[C---:B---3--:R-:W-:Y:S11]  /*4b3a0*/  HMMA.16816.F32 R4, R20.reuse, R8, R4 ;  /* 0x000000081404723c */ /* 0x048ff60000001804 */
[----:B------:R-:W-:Y:S11]  /*4b3b0*/  @!UPT UIADD3 URZ, URZ, URZ, URZ ;  /* 0x0000003f3f3ff290 */ /* 0x000ff6000fffe03f */
[----:B------:R-:W-:Y:S01]  /*4b3c0*/  @!UPT UIADD3 URZ, URZ, URZ, URZ ;  /* 0x0000003f3f3ff290 */ /* 0x000fe2000fffe03f */
[----:B------:R0:W-:Y:S04]  /*4b3d0*/  STL.64 [R1+0xc0], R4 ;  /* 0x0000c00401007387 */ /* 0x0001e80000100a00 */
[----:B------:R-:W-:Y:S04]  /*4b3e0*/  STL.64 [R1+0xc8], R6 ;  /* 0x0000c80601007387 */ /* 0x000fe80000100a00 */
[----:B0-----:R-:W4:Y:S01]  /*4b3f0*/  LDL.LU.64 R4, [R1+0x54a8] ;  /* 0x0054a80001047983 */ /* 0x001f220000300a00 */
[----:B------:R-:W-:Y:S01]  /*4b400*/  IMAD.MOV.U32 R19, RZ, RZ, R2 ;  /* 0x000000ffff137224 */ /* 0x000fe200078e0002 */
[----:B----4-:R-:W-:Y:S01]  /*4b410*/  HMMA.16816.F32 R12, R20, R4, R12 ;  /* 0x00000004140c723c */ /* 0x010fe2000000180c */
[----:B------:R-:W-:-:S02]  /*4b420*/  IMAD.MOV.U32 R3, RZ, RZ, R4 ;  /* 0x000000ffff037224 */ /* 0x000fc400078e0004 */
[----:B------:R-:W-:Y:S11]  /*4b430*/  IMAD.MOV.U32 R2, RZ, RZ, R5 ;  /* 0x000000ffff027224 */ /* 0x000ff600078e0005 */
[----:B------:R-:W-:Y:S09]  /*4b440*/  @!UPT UIADD3 URZ, URZ, URZ, URZ ;  /* 0x0000003f3f3ff290 */ /* 0x000ff2000fffe03f */
[----:B------:R0:W-:Y:S04]  /*4b450*/  STL.64 [R1+0xb0], R12 ;  /* 0x0000b00c01007387 */ /* 0x0001e80000100a00 */
[----:B------:R1:W-:Y:S04]  /*4b460*/  STL.64 [R1+0xb8], R14 ;  /* 0x0000b80e01007387 */ /* 0x0003e80000100a00 */
[----:B0-----:R-:W1:Y:S04]  /*4b470*/  LDL.LU.64 R12, [R1+0x54a0] ;  /* 0x0054a000010c7983 */ /* 0x001e680000300a00 */
[----:B------:R-:W1:Y:S04]  /*4b480*/  LDL.LU.64 R6, [R1+0x5498] ;  /* 0x0054980001067983 */ /* 0x000e680000300a00 */
[----:B------:R-:W1:Y:S01]  /*4b490*/  LDL.LU.64 R4, [R1+0x5490] ;  /* 0x0054900001047983 */ /* 0x000e620000300a00 */
[C---:B--2---:R-:W-:Y:S08]  /*4b4a0*/  HMMA.16816.F32 R16, R20.reuse, R24, R16 ;  /* 0x000000181410723c */ /* 0x044ff00000001810 */
[----:B-1----:R-:W-:Y:S01]  /*4b4b0*/  HMMA.16816.F32 R12, R20, R12, R4 ;  /* 0x0000000c140c723c */ /* 0x002fe20000001804 */
[----:B------:R-:W2:Y:S04]  /*4b4c0*/  LDL.LU.64 R6, [R1+0x5488] ;  /* 0x0054880001067983 */ /* 0x000ea80000300a00 */
[----:B------:R-:W2:Y:S11]  /*4b4d0*/  LDL.LU.64 R4, [R1+0x5480] ;  /* 0x0054800001047983 */ /* 0x000eb60000300a00 */
[----:B------:R-:W-:Y:S07]  /*4b4e0*/  @!UPT UIADD3 URZ, URZ, URZ, URZ ;  /* 0x0000003f3f3ff290 */ /* 0x000fee000fffe03f */
[----:B------:R-:W-:Y:S04]  /*4b4f0*/  STL.64 [R1+0xa0], R12 ;  /* 0x0000a00c01007387 */ /* 0x000fe80000100a00 */
[----:B------:R0:W-:Y:S04]  /*4b500*/  STL.64 [R1+0xa8], R14 ;  /* 0x0000a80e01007387 */ /* 0x0001e80000100a00 */
[----:B0-----:R-:W2:Y:S04]  /*4b510*/  LDL.LU.64 R14, [R1+0x5478] ;  /* 0x00547800010e7983 */ /* 0x001ea80000300a00 */
[----:B------:R-:W2:Y:S04]  /*4b520*/  LDL.LU.64 R12, [R1+0x5470] ;  /* 0x00547000010c7983 */ /* 0x000ea80000300a00 */
[----:B------:R0:W-:Y:S04]  /*4b530*/  STL.64 [R1+0x5450], R24 ;  /* 0x0054501801007387 */ /* 0x0001e80000100a00 */
[----:B0-----:R-:W3:Y:S04]  /*4b540*/  LDL.LU R24, [R1+0x290] ;  /* 0x0002900001187983 */ /* 0x001ee80000300800 */
[----:B------:R-:W-:Y:S04]  /*4b550*/  STL.64 [R1+0x70], R16 ;  /* 0x0000701001007387 */ /* 0x000fe80000100a00 */
[----:B------:R-:W-:Y:S04]  /*4b560*/  STL.64 [R1+0x78], R18 ;  /* 0x0000781201007387 */ /* 0x000fe80000100a00 */
[----:B------:R-:W3:Y:S04]  /*4b570*/  LDL.LU R25, [R1+0x294] ;  /* 0x0002940001197983 */ /* 0x000ee80000300800 */
[----:B------:R-:W4:Y:S04]  /*4b580*/  LDL.LU R26, [R1+0x298] ;  /* 0x00029800011a7983 */ /* 0x000f280000300800 */
[----:B------:R-:W4:Y:S04]  /*4b590*/  LDL.LU R27, [R1+0x29c] ;  /* 0x00029c00011b7983 */ /* 0x000f280000300800 */
[----:B------:R-:W0:Y:S01]  /*4b5a0*/  LDSM.16.MT88.4 R16, [R29+0xc000] ;  /* 0x00c000001d10783b */ /* 0x000e220000004200 */
[----:B--2---:R-:W-:Y:S03]  /*4b5b0*/  HMMA.16816.F32 R4, R12, R8, R4 ;  /* 0x000000080c04723c */ /* 0x004fe60000001804 */
[----:B----4-:R-:W-:Y:S04]  /*4b5c0*/  STL.64 [R1+0x5460], R26 ;  /* 0x0054601a01007387 */ /* 0x010fe80000100a00 */
[----:B---3--:R1:W-:Y:S04]  /*4b5d0*/  STL.64 [R1+0x5458], R24 ;  /* 0x0054581801007387 */ /* 0x0083e80000100a00 */
[----:B-1----:R-:W2:Y:S04]  /*4b5e0*/  LDL.LU R24, [R1+0x2a0] ;  /* 0x0002a00001187983 */ /* 0x002ea80000300800 */
[----:B------:R-:W2:Y:S04]  /*4b5f0*/  LDL.LU R25, [R1+0x2a4] ;  /* 0x0002a40001197983 */ /* 0x000ea80000300800 */
[----:B------:R-:W2:Y:S04]  /*4b600*/  LDL.LU R26, [R1+0x2a8] ;  /* 0x0002a800011a7983 */ /* 0x000ea80000300800 */
[----:B------:R-:W2:Y:S04]  /*4b610*/  LDL.LU R27, [R1+0x2ac] ;  /* 0x0002ac00011b7983 */ /* 0x000ea80000300800 */
[----:B------:R-:W3:Y:S04]  /*4b620*/  LDL.LU R8, [R1+0x90] ;  /* 0x0000900001087983 */ /* 0x000ee80000300800 */
[----:B------:R1:W-:Y:S04]  /*4b630*/  STL.64 [R1+0x60], R4 ;  /* 0x0000600401007387 */ /* 0x0003e80000100a00 */
[----:B------:R4:W-:Y:S04]  /*4b640*/  STL.64 [R1+0x68], R6 ;  /* 0x0000680601007387 */ /* 0x0009e80000100a00 */
[----:B------:R-:W3:Y:S04]  /*4b650*/  LDL.LU R9, [R1+0x94] ;  /* 0x0000940001097983 */ /* 0x000ee80000300800 */
[----:B------:R-:W3:Y:S04]  /*4b660*/  LDL.LU R10, [R1+0x98] ;  /* 0x00009800010a7983 */ /* 0x000ee80000300800 */
[----:B------:R-:W3:Y:S04]  /*4b670*/  LDL.LU R11, [R1+0x9c] ;  /* 0x00009c00010b7983 */ /* 0x000ee80000300800 */
[----:B-1----:R-:W2:Y:S04]  /*4b680*/  LDL.LU R4, [R1+0x200] ;  /* 0x0002000001047983 */ /* 0x002ea80000300800 */
[----:B------:R-:W2:Y:S04]  /*4b690*/  LDL.LU R5, [R1+0x204] ;  /* 0x0002040001057983 */ /* 0x000ea80000300800 */
[----:B----4-:R-:W4:Y:S04]  /*4b6a0*/  LDL.LU R6, [R1+0x208] ;  /* 0x0002080001067983 */ /* 0x010f280000300800 */
[----:B------:R-:W4:Y:S04]  /*4b6b0*/  LDL.LU R7, [R1+0x20c] ;  /* 0x00020c0001077983 */ /* 0x000f280000300800 */
[----:B------:R-:W2:Y:S04]  /*4b6c0*/  LDL.LU R20, [R1+0x240] ;  /* 0x0002400001147983 */ /* 0x000ea80000300800 */
[----:B------:R-:W3:Y:S04]  /*4b6d0*/  LDL.LU R21, [R1+0x244] ;  /* 0x0002440001157983 */ /* 0x000ee80000300800 */
[----:B------:R-:W3:Y:S04]  /*4b6e0*/  LDL.LU R22, [R1+0x248] ;  /* 0x0002480001167983 */ /* 0x000ee80000300800 */
[----:B------:R-:W3:Y:S04]  /*4b6f0*/  LDL.LU R23, [R1+0x24c] ;  /* 0x00024c0001177983 */ /* 0x000ee80000300800 */
[----:B----4-:R-:W-:Y:S04]  /*4b700*/  STL.64 [R1+0x5418], R6 ;  /* 0x0054180601007387 */ /* 0x010fe80000100a00 */
[----:B--2---:R1:W-:Y:S04]  /*4b710*/  STL.64 [R1+0x5410], R4 ;  /* 0x0054100401007387 */ /* 0x0043e80000100a00 */
[----:B-1----:R-:W2:Y:S04]  /*4b720*/  LDL.LU.64 R4, [R1+0x20] ;  /* 0x0000200001047983 */ /* 0x002ea80000300a00 */
[----:B0-----:R-:W-:Y:S04]  /*4b730*/  STL.64 [R1+0x53e0], R18 ;  /* 0x0053e01201007387 */ /* 0x001fe80000100a00 */
[----:B------:R0:W-:Y:S04]  /*4b740*/  STL.64 [R1+0x53d8], R16 ;  /* 0x0053d81001007387 */ /* 0x0001e80000100a00 */
[----:B0-----:R-:W4:Y:S04]  /*4b750*/  LDL.LU R16, [R1+0x1b0] ;  /* 0x0001b00001107983 */ /* 0x001f280000300800 */
[----:B------:R-:W4:Y:S04]  /*4b760*/  LDL.LU R17, [R1+0x1b4] ;  /* 0x0001b40001117983 */ /* 0x000f280000300800 */
[----:B------:R-:W2:Y:S04]  /*4b770*/  LDL.LU R18, [R1+0x1b8] ;  /* 0x0001b80001127983 */ /* 0x000ea80000300800 */
[----:B------:R-:W2:Y:S04]  /*4b780*/  LDL.LU R19, [R1+0x1bc] ;  /* 0x0001bc0001137983 */ /* 0x000ea80000300800 */
[----:B--2---:R-:W-:Y:S04]  /*4b790*/  STL.64 [R1+0x53f0], R18 ;  /* 0x0053f01201007387 */ /* 0x004fe80000100a00 */
[----:B----4-:R0:W-:Y:S02]  /*4b7a0*/  STL.64 [R1+0x53e8], R16 ;  /* 0x0053e81001007387 */ /* 0x0101e40000100a00 */
[----:B0-----:R-:W-:-:S02]  /*4b7b0*/  IMAD.MOV.U32 R16, RZ, RZ, R3 ;  /* 0x000000ffff107224 */ /* 0x001fc400078e0003 */
[----:B------:R-:W-:Y:S01]  /*4b7c0*/  IMAD.MOV.U32 R17, RZ, RZ, R2 ;  /* 0x000000ffff117224 */ /* 0x000fe200078e0002 */
[----:B------:R-:W2:Y:S06]  /*4b7d0*/  LDL.LU R3, [R1+0x5468] ;  /* 0x0054680001037983 */ /* 0x000eac0000300800 */
[C---:B------:R-:W-:Y:S11]  /*4b7e0*/  HMMA.16816.F32 R24, R12.reuse, R16, R24 ;  /* 0x000000100c18723c */ /* 0x040ff60000001818 */
[----:B------:R-:W-:Y:S11]  /*4b7f0*/  @!UPT UIADD3 URZ, URZ, URZ, URZ ;  /* 0x0000003f3f3ff290 */ /* 0x000ff6000fffe03f */
[----:B------:R-:W-:Y:S01]  /*4b800*/  @!UPT UIADD3 URZ, URZ, URZ, URZ ;  /* 0x0000003f3f3ff290 */ /* 0x000fe2000fffe03f */
[----:B------:R-:W-:Y:S04]  /*4b810*/  STL.64 [R1+0x50], R24 ;  /* 0x0000501801007387 */ /* 0x000fe80000100a00 */
[----:B------:R0:W-:Y:S04]  /*4b820*/  STL.64 [R1+0x58], R26 ;  /* 0x0000581a01007387 */ /* 0x0001e80000100a00 */
[----:B0-----:R-:W4:Y:S04]  /*4b830*/  LDL.LU.64 R26, [R1+0x5460] ;  /* 0x00546000011a7983 */ /* 0x001f280000300a00 */
[----:B------:R-:W4:Y:S02]  /*4b840*/  LDL.LU.64 R24, [R1+0x5458] ;  /* 0x0054580001187983 */ /* 0x000f240000300a00 */
[C---:B----4-:R-:W-:Y:S11]  /*4b850*/  HMMA.16816.F32 R24, R12.reuse, R4, R24 ;  /* 0x000000040c18723c */ /* 0x050ff60000001818 */
[----:B------:R-:W-:Y:S11]  /*4b860*/  @!UPT UIADD3 URZ, URZ, URZ, URZ ;  /* 0x0000003f3f3ff290 */ /* 0x000ff6000fffe03f */
[----:B------:R-:W-:Y:S01]  /*4b870*/  @!UPT UIADD3 URZ, URZ, URZ, URZ ;  /* 0x0000003f3f3ff290 */ /* 0x000fe2000fffe03f */
[----:B------:R0:W-:Y:S04]  /*4b880*/  STL.64 [R1], R24 ;  /* 0x0000001801007387 */ /* 0x0001e80000100a00 */
[----:B------:R-:W-:Y:S04]  /*4b890*/  STL [R1+0x8], R26 ;  /* 0x0000081a01007387 */ /* 0x000fe80000100800 */
[----:B0-----:R-:W3:Y:S04]  /*4b8a0*/  LDL.LU.64 R24, [R1+0x5450] ;  /* 0x0054500001187983 */ /* 0x001ee80000300a00 */
[----:B------:R0:W-:Y:S04]  /*4b8b0*/  STL.64 [R1+0x5428], R4 ;  /* 0x0054280401007387 */ /* 0x0001e80000100a00 */
[----:B0-----:R-:W4:Y:S04]  /*4b8c0*/  LDL.LU R4, [R1+0x220] ;  /* 0x0002200001047983 */ /* 0x001f280000300800 */
[----:B------:R-:W4:Y:S04]  /*4b8d0*/  LDL.LU R5, [R1+0x224] ;  /* 0x0002240001057983 */ /* 0x000f280000300800 */
[----:B------:R-:W2:Y:S04]  /*4b8e0*/  LDL.LU R6, [R1+0x228] ;  /* 0x0002280001067983 */ /* 0x000ea80000300800 */
[----:B------:R-:W2:Y:S01]  /*4b8f0*/  LDL.LU R7, [R1+0x22c] ;  /* 0x00022c0001077983 */ /* 0x000ea20000300800 */
[----:B---3--:R-:W-:Y:S03]  /*4b900*/  HMMA.16816.F32 R12, R12, R24, R8 ;  /* 0x000000180c0c723c */ /* 0x008fe60000001808 */
[----:B--2---:R-:W-:Y:S04]  /*4b910*/  STL.64 [R1+0x5438], R6 ;  /* 0x0054380601007387 */ /* 0x004fe80000100a00 */
[----:B----4-:R0:W-:Y:S04]  /*4b920*/  STL.64 [R1+0x5430], R4 ;  /* 0x0054300401007387 */ /* 0x0101e80000100a00 */
[----:B0-----:R-:W2:Y:S04]  /*4b930*/  LDL.LU.64 R4, [R1+0x40] ;  /* 0x0000400001047983 */ /* 0x001ea80000300a00 */
[----:B------:R-:W3:Y:S04]  /*4b940*/  LDL.LU.64 R10, [R1+0x5448] ;  /* 0x00544800010a7983 */ /* 0x000ee80000300a00 */
[----:B------:R-:W3:Y:S04]  /*4b950*/  LDL.LU.64 R8, [R1+0x5440] ;  /* 0x0054400001087983 */ /* 0x000ee80000300a00 */
[----:B------:R0:W-:Y:S01]  /*4b960*/  STL.64 [R1+0x5420], R24 ;  /* 0x0054201801007387 */ /* 0x0001e20000100a00 */
[----:B------:R-:W-:-:S03]  /*4b970*/  IMAD.MOV.U32 R2, RZ, RZ, R27 ;  /* 0x000000ffff027224 */ /* 0x000fc600078e001b */
[----:B0-----:R-:W4:Y:S04]  /*4b980*/  LDL.LU R24, [R1+0x210] ;  /* 0x0002100001187983 */ /* 0x001f280000300800 */
[----:B------:R0:W-:Y:S04]  /*4b990*/  STL.64 [R1+0x90], R12 ;  /* 0x0000900c01007387 */ /* 0x0001e80000100a00 */
[----:B------:R1:W-:Y:S04]  /*4b9a0*/  STL.64 [R1+0x98], R14 ;  /* 0x0000980e01007387 */ /* 0x0003e80000100a00 */
[----:B------:R-:W4:Y:S04]  /*4b9b0*/  LDL.LU R25, [R1+0x214] ;  /* 0x0002140001197983 */ /* 0x000f280000300800 */
[----:B------:R-:W4:Y:S04]  /*4b9c0*/  LDL.LU R26, [R1+0x218] ;  /* 0x00021800011a7983 */ /* 0x000f280000300800 */
[----:B------:R-:W4:Y:S04]  /*4b9d0*/  LDL.LU R27, [R1+0x21c] ;  /* 0x00021c00011b7983 */ /* 0x000f280000300800 */
[----:B0-----:R-:W4:Y:S04]  /*4b9e0*/  LDL.LU R12, [R1+0x1f0] ;  /* 0x0001f000010c7983 */ /* 0x001f280000300800 */
[----:B------:R-:W4:Y:S04]  /*4b9f0*/  LDL.LU R13, [R1+0x1f4] ;  /* 0x0001f400010d7983 */ /* 0x000f280000300800 */
[----:B-1----:R-:W4:Y:S04]  /*4ba00*/  LDL.LU R14, [R1+0x1f8] ;  /* 0x0001f800010e7983 */ /* 0x002f280000300800 */
[----:B------:R-:W4:Y:S01]  /*4ba10*/  LDL.LU.64 R6, [R1+0x5438] ;  /* 0x0054380001067983 */ /* 0x000f220000300a00 */
[----:B--2---:R-:W-:-:S02]  /*4ba20*/  IMAD.MOV.U32 R19, RZ, RZ, R4 ;  /* 0x000000ffff137224 */ /* 0x004fc400078e0004 */
[----:B------:R-:W-:Y:S01]  /*4ba30*/  IMAD.MOV.U32 R18, RZ, RZ, R5 ;  /* 0x000000ffff127224 */ /* 0x000fe200078e0005 */
[----:B---3--:R-:W-:Y:S01]  /*4ba40*/  HMMA.16816.F32 R20, R8, R4, R20 ;  /* 0x000000040814723c */ /* 0x008fe20000001814 */
[----:B------:R-:W4:Y:S01]  /*4ba50*/  LDL.LU.64 R4, [R1+0x5430] ;  /* 0x0054300001047983 */ /* 0x000f220000300a00 */
[----:B------:R-:W-:Y:S11]  /*4ba60*/  IMAD.MOV.U32 R15, RZ, RZ, R3 ;  /* 0x000000ffff0f7224 */ /* 0x000ff600078e0003 */
[----:B------:R-:W-:Y:S10]  /*4ba70*/  @!UPT UIADD3 URZ, URZ, URZ, URZ ;  /* 0x0000003f3f3ff290 */ /* 0x000ff4000fffe03f */
[----:B------:R-:W-:Y:S01]  /*4ba80*/  STL.64 [R1+0x240], R20 ;  /* 0x0002401401007387 */ /* 0x000fe20000100a00 */
[----:B------:R-:W-:-:S03]  /*4ba90*/  IMAD.MOV.U32 R3, RZ, RZ, R23 ;  /* 0x000000ffff037224 */ /* 0x000fc600078e0017 */
[----:B------:R-:W-:Y:S04]  /*4baa0*/  STL [R1+0x248], R22 ;  /* 0x0002481601007387 */ /* 0x000fe80000100800 */
[----:B------:R-:W0:Y:S04]  /*4bab0*/  LDSM.16.MT88.4 R20, [R29+0xc080] ;  /* 0x00c080001d14783b */ /* 0x000e280000004200 */
[----:B0-----:R0:W-:Y:S04]  /*4bac0*/  STL.64 [R1+0x53b0], R22 ;  /* 0x0053b01601007387 */ /* 0x0011e80000100a00 */
[----:B------:R-:W-:Y:S04]  /*4bad0*/  STL.64 [R1+0x53a8], R20 ;  /* 0x0053a81401007387 */ /* 0x000fe80000100a00 */
[----:B0-----:R-:W2:Y:S04]  /*4bae0*/  LDL R22, [R1+0x48] ;  /* 0x0000480001167983 */ /* 0x001ea80000100800 */
[----:B------:R-:W2:Y:S01]  /*4baf0*/  LDL R23, [R1+0x4c] ;  /* 0x00004c0001177983 */ /* 0x000ea20000100800 */
[C---:B----4-:R-:W-:Y:S11]  /*4bb00*/  HMMA.16816.F32 R4, R8.reuse, R16, R4 ;  /* 0x000000100804723c */ /* 0x050ff60000001804 */
[----:B------:R-:W-:Y:S11]  /*4bb10*/  @!UPT UIADD3 URZ, URZ, URZ, URZ ;  /* 0x0000003f3f3ff290 */ /* 0x000ff6000fffe03f */
[----:B------:R-:W-:Y:S01]  /*4bb20*/  @!UPT UIADD3 URZ, URZ, URZ, URZ ;  /* 0x0000003f3f3ff290 */ /* 0x000fe2000fffe03f */
[----:B------:R0:W-:Y:S04]  /*4bb30*/  STL.64 [R1+0x280], R4 ;  /* 0x0002800401007387 */ /* 0x0001e80000100a00 */
[----:B------:R-:W-:Y:S04]  /*4bb40*/  STL.64 [R1+0x288], R6 ;  /* 0x0002880601007387 */ /* 0x000fe80000100a00 */
[----:B0-----:R-:W3:Y:S01]  /*4bb50*/  LDL.LU.64 R4, [R1+0x5428] ;  /* 0x0054280001047983 */ /* 0x001ee20000300a00 */
[----:B------:R-:W-:Y:S02]  /*4bb60*/  IMAD.MOV.U32 R20, RZ, RZ, R19 ;  /* 0x000000ffff147224 */ /* 0x000fe400078e0013 */
[----:B------:R-:W-:Y:S01]  /*4bb70*/  IMAD.MOV.U32 R21, RZ, RZ, R18 ;  /* 0x000000ffff157224 */ /* 0x000fe200078e0012 */
[----:B---3--:R-:W-:Y:S01]  /*4bb80*/  HMMA.16816.F32 R24, R8, R4, R24 ;  /* 0x000000040818723c */ /* 0x008fe20000001818 */
[----:B------:R-:W-:-:S02]  /*4bb90*/  IMAD.MOV.U32 R19, RZ, RZ, R4 ;  /* 0x000000ffff137224 */ /* 0x000fc400078e0004 */
[----:B------:R-:W-:Y:S11]  /*4bba0*/  IMAD.MOV.U32 R18, RZ, RZ, R5 ;  /* 0x000000ffff127224 */ /* 0x000ff600078e0005 */
[----:B------:R-:W-:Y:S09]  /*4bbb0*/  @!UPT UIADD3 URZ, URZ, URZ, URZ ;  /* 0x0000003f3f3ff290 */ /* 0x000ff2000fffe03f */
[----:B------:R0:W-:Y:S04]  /*4bbc0*/  STL.64 [R1+0x230], R24 ;  /* 0x0002301801007387 */ /* 0x0001e80000100a00 */
[----:B------:R-:W-:Y:S04]  /*4bbd0*/  STL.64 [R1+0x238], R26 ;  /* 0x0002381a01007387 */ /* 0x000fe80000100a00 */
[----:B0-----:R-:W3:Y:S04]  /*4bbe0*/  LDL.LU.64 R24, [R1+0x5420] ;  /* 0x0054200001187983 */ /* 0x001ee80000300a00 */
[----:B------:R-:W3:Y:S04]  /*4bbf0*/  LDL.LU.64 R6, [R1+0x5418] ;  /* 0x0054180001067983 */ /* 0x000ee80000300a00 */
[----:B------:R-:W3:Y:S02]  /*4bc00*/  LDL.LU.64 R4, [R1+0x5410] ;  /* 0x0054100001047983 */ /* 0x000ee40000300a00 */
[----:B---3--:R-:W-:Y:S02]  /*4bc10*/  HMMA.16816.F32 R8, R8, R24, R4 ;  /* 0x000000180808723c */ /* 0x008fe40000001804 */
[----:B------:R-:W3:Y:S04]  /*4bc20*/  LDL.LU.64 R6, [R1+0x5408] ;  /* 0x0054080001067983 */ /* 0x000ee80000300a00 */
[----:B------:R-:W3:Y:S04]  /*4bc30*/  LDL.LU.64 R4, [R1+0x5400] ;  /* 0x0054000001047983 */ /* 0x000ee80000300a00 */
[----:B------:R0:W-:Y:S04]  /*4bc40*/  STL.64 [R1+0x53f8], R24 ;  /* 0x0053f81801007387 */ /* 0x0001e80000100a00 */
[----:B0-----:R-:W4:Y:S09]  /*4bc50*/  LDL.LU R24, [R1+0x1e0] ;  /* 0x0001e00001187983 */ /* 0x001f320000300800 */
[----:B------:R0:W-:Y:S04]  /*4bc60*/  STL.64 [R1+0x210], R8 ;  /* 0x0002100801007387 */ /* 0x0001e80000100a00 */
[----:B------:R1:W-:Y:S04]  /*4bc70*/  STL.64 [R1+0x218], R10 ;  /* 0x0002180a01007387 */ /* 0x0003e80000100a00 */
[----:B------:R-:W4:Y:S04]  /*4bc80*/  LDL.LU R25, [R1+0x1e4] ;  /* 0x0001e40001197983 */ /* 0x000f280000300800 */
[----:B------:R-:W4:Y:S04]  /*4bc90*/  LDL.LU R26, [R1+0x1e8] ;  /* 0x0001e800011a7983 */ /* 0x000f280000300800 */
[----:B------:R-:W4:Y:S04]  /*4bca0*/  LDL.LU R27, [R1+0x1ec] ;  /* 0x0001ec00011b7983 */ /* 0x000f280000300800 */
[----:B0-----:R-:W2:Y:S04]  /*4bcb0*/  LDL.LU R8, [R1+0x80] ;  /* 0x0000800001087983 */ /* 0x001ea80000300800 */
[----:B------:R-:W2:Y:S04]  /*4bcc0*/  LDL.LU R9, [R1+0x84] ;  /* 0x0000840001097983 */ /* 0x000ea80000300800 */
[----:B-1----:R-:W2:Y:S04]  /*4bcd0*/  LDL.LU R10, [R1+0x88] ;  /* 0x00008800010a7983 */ /* 0x002ea80000300800 */
[----:B------:R-:W2:Y:S01]  /*4bce0*/  LDL.LU R11, [R1+0x8c] ;  /* 0x00008c00010b7983 */ /* 0x000ea20000300800 */
[----:B---3--:R-:W-:Y:S11]  /*4bcf0*/  HMMA.16816.F32 R12, R4, R20, R12 ;  /* 0x00000014040c723c */ /* 0x008ff6000000180c */
[----:B------:R-:W-:Y:S11]  /*4bd00*/  @!UPT UIADD3 URZ, URZ, URZ, URZ ;  /* 0x0000003f3f3ff290 */ /* 0x000ff6000fffe03f */
[----:B------:R-:W-:Y:S01]  /*4bd10*/  @!UPT UIADD3 URZ, URZ, URZ, URZ ;  /* 0x0000003f3f3ff290 */ /* 0x000fe2000fffe03f */
[----:B------:R-:W-:Y:S04]  /*4bd20*/  STL.64 [R1+0x200], R12 ;  /* 0x0002000c01007387 */ /* 0x000fe80000100a00 */
[----:B------:R-:W-:Y:S04]  /*4bd30*/  STL.64 [R1+0x208], R14 ;  /* 0x0002080e01007387 */ /* 0x000fe80000100a00 */
[----:B------:R-:W0:Y:S04]  /*4bd40*/  LDSM.16.MT88.4 R12, [R29+0xc100] ;  /* 0x00c100001d0c783b */ /* 0x000e280000004200 */
[----:B0-----:R-:W-:Y:S04]  /*4bd50*/  STL.64 [R1+0x5360], R14 ;  /* 0x0053600e01007387 */ /* 0x001fe80000100a00 */
[----:B------:R0:W-:Y:S02]  /*4bd60*/  STL.64 [R1+0x5358], R12 ;  /* 0x0053580c01007387 */ /* 0x0001e40000100a00 */
[----:B0-----:R-:W-:-:S02]  /*4bd70*/  IMAD.MOV.U32 R12, RZ, RZ, R19 ;  /* 0x000000ffff0c7224 */ /* 0x001fc400078e0013 */
[----:B------:R-:W-:Y:S02]  /*4bd80*/  IMAD.MOV.U32 R13, RZ, RZ, R18 ;  /* 0x000000ffff0d7224 */ /* 0x000fe400078e0012 */
[C---:B----4-:R-:W-:Y:S01]  /*4bd90*/  HMMA.16816.F32 R16, R4.reuse, R16, R24 ;  /* 0x000000100410723c */ /* 0x050fe20000001818 */
[----:B------:R-:W2:Y:S11]  /*4bda0*/  LDL.LU.64 R24, [R1+0x53f8] ;  /* 0x0053f80001187983 */ /* 0x000eb60000300a00 */
[----:B------:R-:W-:Y:S11]  /*4bdb0*/  @!UPT UIADD3 URZ, URZ, URZ, URZ ;  /* 0x0000003f3f3ff290 */ /* 0x000ff6000fffe03f */
[----:B------:R-:W-:Y:S04]  /*4bdc0*/  STL.64 [R1+0x220], R16 ;  /* 0x0002201001007387 */ /* 0x000fe80000100a00 */
[----:B------:R0:W-:Y:S04]  /*4bdd0*/  STL.64 [R1+0x228], R18 ;  /* 0x0002281201007387 */ /* 0x0001e80000100a00 */
[----:B0-----:R-:W3:Y:S04]  /*4bde0*/  LDL.LU.64 R18, [R1+0x53f0] ;  /* 0x0053f00001127983 */ /* 0x001ee80000300a00 */
[----:B------:R-:W3:Y:S01]  /*4bdf0*/  LDL.LU.64 R16, [R1+0x53e8] ;  /* 0x0053e80001107983 */ /* 0x000ee20000300a00 */
[C---:B--2---:R-:W-:Y:S03]  /*4be00*/  HMMA.16816.F32 R8, R4.reuse, R24, R8 ;  /* 0x000000180408723c */ /* 0x044fe60000001808 */
[----:B------:R-:W0:Y:S05]  /*4be10*/  LDSM.16.MT88.4 R24, [R29+0xc180] ;  /* 0x00c180001d18783b */ /* 0x000e2a0000004200 */
[----:B---3--:R-:W-:Y:S01]  /*4be20*/  HMMA.16816.F32 R12, R4, R12, R16 ;  /* 0x0000000c040c723c */ /* 0x008fe20000001810 */
[----:B------:R-:W2:Y:S04]  /*4be30*/  LDL.LU.64 R18, [R1+0x53e0] ;  /* 0x0053e00001127983 */ /* 0x000ea80000300a00 */
[----:B------:R-:W2:Y:S04]  /*4be40*/  LDL.LU.64 R16, [R1+0x53d8] ;  /* 0x0053d80001107983 */ /* 0x000ea80000300a00 */
[----:B------:R-:W2:Y:S11]  /*4be50*/  LDL.LU R4, [R1+0x1a0] ;  /* 0x0001a00001047983 */ /* 0x000eb60000300800 */
[----:B------:R-:W-:Y:S03]  /*4be60*/  @!UPT UIADD3 URZ, URZ, URZ, URZ ;  /* 0x0000003f3f3ff290 */ /* 0x000fe6000fffe03f */
[----:B------:R-:W-:Y:S04]  /*4be70*/  STL.64 [R1+0x270], R12 ;  /* 0x0002700c01007387 */ /* 0x000fe80000100a00 */
[----:B------:R-:W-:Y:S04]  /*4be80*/  STL.64 [R1+0x278], R14 ;  /* 0x0002780e01007387 */ /* 0x000fe80000100a00 */
[----:B------:R-:W-:Y:S04]  /*4be90*/  STL.64 [R1+0x1b0], R8 ;  /* 0x0001b00801007387 */ /* 0x000fe80000100a00 */
[----:B------:R-:W-:Y:S04]  /*4bea0*/  STL.64 [R1+0x1b8], R10 ;  /* 0x0001b80a01007387 */ /* 0x000fe80000100a00 */
[----:B------:R-:W2:Y:S04]  /*4beb0*/  LDL.LU R5, [R1+0x1a4] ;  /* 0x0001a40001057983 */ /* 0x000ea80000300800 */
[----:B------:R-:W2:Y:S04]  /*4bec0*/  LDL.LU R6, [R1+0x1a8] ;  /* 0x0001a80001067983 */ /* 0x000ea80000300800 */
[----:B------:R-:W2:Y:S04]  /*4bed0*/  LDL.LU R7, [R1+0x1ac] ;  /* 0x0001ac0001077983 */ /* 0x000ea80000300800 */
[----:B0-----:R0:W-:Y:S04]  /*4bee0*/  STL.64 [R1+0x5330], R26 ;  /* 0x0053301a01007387 */ /* 0x0011e80000100a00 */
[----:B------:R-:W-:Y:S04]  /*4bef0*/  STL.64 [R1+0x5328], R24 ;  /* 0x0053281801007387 */ /* 0x000fe80000100a00 */
[----:B------:R-:W1:Y:S04]  /*4bf00*/  LDSM.16.MT88.4 R8, [R29+0xc200] ;  /* 0x00c200001d08783b */ /* 0x000e680000004200 */
[----:B0-----:R-:W3:Y:S04]  /*4bf10*/  LDL R26, [R1+0x28] ;  /* 0x00002800011a7983 */ /* 0x001ee80000100800 */
[----:B------:R-:W3:Y:S04]  /*4bf20*/  LDL R27, [R1+0x2c] ;  /* 0x00002c00011b7983 */ /* 0x000ee80000100800 */
[----:B---3--:R-:W-:Y:S04]  /*4bf30*/  STL.64 [R1+0x53c0], R26 ;  /* 0x0053c01a01007387 */ /* 0x008fe80000100a00 */
[----:B-1----:R0:W-:Y:S04]  /*4bf40*/  STL.64 [R1+0x52e0], R10 ;  /* 0x0052e00a01007387 */ /* 0x0021e80000100a00 */
[----:B------:R-:W-:Y:S04]  /*4bf50*/  STL.64 [R1+0x52d8], R8 ;  /* 0x0052d80801007387 */ /* 0x000fe80000100a00 */
[----:B0-----:R-:W3:Y:S04]  /*4bf60*/  LDL R10, [R1+0x18] ;  /* 0x00001800010a7983 */ /* 0x001ee80000100800 */
[----:B------:R-:W3:Y:S04]  /*4bf70*/  LDL R11, [R1+0x1c] ;  /* 0x00001c00010b7983 */ /* 0x000ee80000100800 */
[----:B---3--:R-:W-:Y:S04]  /*4bf80*/  STL.64 [R1+0x53b8], R10 ;  /* 0x0053b80a01007387 */ /* 0x008fe80000100a00 */
[----:B------:R-:W3:Y:S04]  /*4bf90*/  LDL.LU R12, [R1+0xf0] ;  /* 0x0000f000010c7983 */ /* 0x000ee80000300800 */
[----:B------:R-:W3:Y:S04]  /*4bfa0*/  LDL.LU R13, [R1+0xf4] ;  /* 0x0000f400010d7983 */ /* 0x000ee80000300800 */
[----:B------:R-:W4:Y:S04]  /*4bfb0*/  LDL.LU R14, [R1+0xf8] ;  /* 0x0000f800010e7983 */ /* 0x000f280000300800 */
[----:B------:R-:W4:Y:S01]  /*4bfc0*/  LDL.LU R15, [R1+0xfc] ;  /* 0x0000fc00010f7983 */ /* 0x000f220000300800 */
[----:B--2---:R-:W-:Y:S03]  /*4bfd0*/  HMMA.16816.F32 R4, R16, R22, R4 ;  /* 0x000000161004723c */ /* 0x004fe60000001804 */
[----:B----4-:R-:W-:Y:S04]  /*4bfe0*/  STL.64 [R1+0x5370], R14 ;  /* 0x0053700e01007387 */ /* 0x010fe80000100a00 */
[----:B---3--:R0:W-:Y:S04]  /*4bff0*/  STL.64 [R1+0x5368], R12 ;  /* 0x0053680c01007387 */ /* 0x0081e80000100a00 */
[----:B0-----:R-:W2:Y:S04]  /*4c000*/  LDL.LU R12, [R1+0x160] ;  /* 0x00016000010c7983 */ /* 0x001ea80000300800 */
[----:B------:R-:W2:Y:S04]  /*4c010*/  LDL.LU R13, [R1+0x164] ;  /* 0x00016400010d7983 */ /* 0x000ea80000300800 */
[----:B------:R-:W3:Y:S04]  /*4c020*/  LDL.LU R14, [R1+0x168] ;  /* 0x00016800010e7983 */ /* 0x000ee80000300800 */
[----:B------:R-:W3:Y:S04]  /*4c030*/  LDL.LU R15, [R1+0x16c] ;  /* 0x00016c00010f7983 */ /* 0x000ee80000300800 */
[----:B---3--:R0:W-:Y:S04]  /*4c040*/  STL.64 [R1+0x5380], R14 ;  /* 0x0053800e01007387 */ /* 0x0081e80000100a00 */
[----:B--2---:R-:W-:Y:S04]  /*4c050*/  STL.64 [R1+0x5378], R12 ;  /* 0x0053780c01007387 */ /* 0x004fe80000100a00 */
[----:B0-----:R-:W2:Y:S04]  /*4c060*/  LDL.64 R14, [R1+0x38] ;  /* 0x00003800010e7983 */ /* 0x001ea80000100a00 */
[----:B------:R-:W3:Y:S04]  /*4c070*/  LDL.LU R8, [R1+0x1c0] ;  /* 0x0001c00001087983 */ /* 0x000ee80000300800 */
[----:B------:R-:W-:Y:S04]  /*4c080*/  STL.64 [R1+0x1a0], R4 ;  /* 0x0001a00401007387 */ /* 0x000fe80000100a00 */
[----:B------:R-:W-:Y:S04]  /*4c090*/  STL.64 [R1+0x1a8], R6 ;  /* 0x0001a80601007387 */ /* 0x000fe80000100a00 */
[----:B------:R-:W0:Y:S04]  /*4c0a0*/  LDSM.16.MT88.4 R4, [R29+0xc280] ;  /* 0x00c280001d04783b */ /* 0x000e280000004200 */
[----:B------:R-:W3:Y:S04]  /*4c0b0*/  LDL.LU R9, [R1+0x1c4] ;  /* 0x0001c40001097983 */ /* 0x000ee80000300800 */
[----:B------:R-:W3:Y:S04]  /*4c0c0*/  LDL.LU R10, [R1+0x1c8] ;  /* 0x0001c800010a7983 */ /* 0x000ee80000300800 */
[----:B------:R-:W3:Y:S04]  /*4c0d0*/  LDL.LU R11, [R1+0x1cc] ;  /* 0x0001cc00010b7983 */ /* 0x000ee80000300800 */
[----:B------:R-:W2:Y:S04]  /*4c0e0*/  LDL.LU R24, [R1+0x1d0] ;  /* 0x0001d00001187983 */ /* 0x000ea80000300800 */
[----:B------:R-:W2:Y:S04]  /*4c0f0*/  LDL.LU R25, [R1+0x1d4] ;  /* 0x0001d40001197983 */ /* 0x000ea80000300800 */
[----:B------:R-:W2:Y:S04]  /*4c100*/  LDL.LU R26, [R1+0x1d8] ;  /* 0x0001d800011a7983 */ /* 0x000ea80000300800 */
[----:B------:R-:W2:Y:S04]  /*4c110*/  LDL.LU R27, [R1+0x1dc] ;  /* 0x0001dc00011b7983 */ /* 0x000ea80000300800 */
[----:B------:R-:W4:Y:S04]  /*4c120*/  LDL.LU R20, [R1+0x190] ;  /* 0x0001900001147983 */ /* 0x000f280000300800 */
[----:B------:R-:W4:Y:S04]  /*4c130*/  LDL.LU R21, [R1+0x194] ;  /* 0x0001940001157983 */ /* 0x000f280000300800 */
[----:B------:R-:W4:Y:S04]  /*4c140*/  LDL.LU R22, [R1+0x198] ;  /* 0x0001980001167983 */ /* 0x000f280000300800 */
[----:B------:R-:W4:Y:S04]  /*4c150*/  LDL.LU R23, [R1+0x19c] ;  /* 0x00019c0001177983 */ /* 0x000f280000300800 */
[----:B0-----:R-:W-:Y:S04]  /*4c160*/  STL.64 [R1+0x5290], R6 ;  /* 0x0052900601007387 */ /* 0x001fe80000100a00 */
[----:B------:R0:W-:Y:S04]  /*4c170*/  STL.64 [R1+0x5288], R4 ;  /* 0x0052880401007387 */ /* 0x0001e80000100a00 */
[----:B0-----:R-:W2:Y:S04]  /*4c180*/  LDL.LU R4, [R1+0x130] ;  /* 0x0001300001047983 */ /* 0x001ea80000300800 */
[----:B------:R-:W2:Y:S01]  /*4c190*/  LDL.LU R5, [R1+0x134] ;  /* 0x0001340001057983 */ /* 0x000ea20000300800 */
[----:B------:R-:W-:-:S02]  /*4c1a0*/  IMAD.MOV.U32 R6, RZ, RZ, R28 ;  /* 0x000000ffff067224 */ /* 0x000fc400078e001c */
[----:B------:R-:W-:Y:S01]  /*4c1b0*/  IMAD.MOV.U32 R7, RZ, RZ, R0 ;  /* 0x000000ffff077224 */ /* 0x000fe200078e0000 */
        /* <DEDUP_REMOVED lines=8> */
[----:B--2---:R-:W-:Y:S04]  /*4c240*/  STL.64 [R1+0x5350], R6 ;  /* 0x0053500601007387 */ /* 0x004fe80000100a00 */
[----:B------:R0:W-:Y:S04]  /*4c250*/  STL.64 [R1+0x5348], R4 ;  /* 0x0053480401007387 */ /* 0x0001e80000100a00 */
[----:B0-----:R-:W2:Y:S04]  /*4c260*/  LDL.LU R4, [R1+0x150] ;  /* 0x0001500001047983 */ /* 0x001ea80000300800 */
[----:B------:R-:W2:Y:S01]  /*4c270*/  LDL.LU R5, [R1+0x154] ;  /* 0x0001540001057983 */ /* 0x000ea20000300800 */
[----:B---3--:R-:W-:-:S02]  /*4c280*/  IMAD.MOV.U32 R6, RZ, RZ, R0 ;  /* 0x000000ffff067224 */ /* 0x008fc400078e0000 */
[----:B------:R-:W-:Y:S01]  /*4c290*/  IMAD.MOV.U32 R7, RZ, RZ, R28 ;  /* 0x000000ffff077224 */ /* 0x000fe200078e001c */
[----:B------:R-:W3:Y:S04]  /*4c2a0*/  LDL.LU R0, [R1+0x53cc] ;  /* 0x0053cc0001007983 */ /* 0x000ee80000300800 */
[----:B------:R-:W3:Y:S04]  /*4c2b0*/  LDL.LU R28, [R1+0x53c8] ;  /* 0x0053c800011c7983 */ /* 0x000ee80000300800 */
[----:B------:R-:W-:Y:S01]  /*4c2c0*/  STL.64 [R1+0x5390], R6 ;  /* 0x0053900601007387 */ /* 0x000fe20000100a00 */
[C---:B------:R-:W-:Y:S03]  /*4c2d0*/  HMMA.16816.F32 R24, R16.reuse, R14, R24 ;  /* 0x0000000e1018723c */ /* 0x040fe60000001818 */
[----:B--2---:R0:W-:Y:S04]  /*4c2e0*/  STL.64 [R1+0x5388], R4 ;  /* 0x0053880401007387 */ /* 0x0041e80000100a00 */
[----:B0-----:R-:W2:Y:S04]  /*4c2f0*/  LDL.LU R4, [R1+0x170] ;  /* 0x0001700001047983 */ /* 0x001ea80000300800 */
[----:B------:R-:W2:Y:S04]  /*4c300*/  LDL.LU R5, [R1+0x174] ;  /* 0x0001740001057983 */ /* 0x000ea80000300800 */
[----:B------:R-:W2:Y:S04]  /*4c310*/  LDL.LU R6, [R1+0x178] ;  /* 0x0001780001067983 */ /* 0x000ea80000300800 */
[----:B------:R-:W2:Y:S04]  /*4c320*/  LDL.LU R7, [R1+0x17c] ;  /* 0x00017c0001077983 */ /* 0x000ea80000300800 */
[----:B--2---:R0:W-:Y:S04]  /*4c330*/  STL.64 [R1+0x53a0], R6 ;  /* 0x0053a00601007387 */ /* 0x0041e80000100a00 */
[----:B------:R-:W-:Y:S04]  /*4c340*/  STL.64 [R1+0x5398], R4 ;  /* 0x0053980401007387 */ /* 0x000fe80000100a00 */
[----:B0-----:R-:W2:Y:S04]  /*4c350*/  LDL.LU.64 R6, [R1+0x48] ;  /* 0x0000480001067983 */ /* 0x001ea80000300a00 */
[----:B------:R-:W-:Y:S04]  /*4c360*/  STL.64 [R1+0x2d0], R24 ;  /* 0x0002d01801007387 */ /* 0x000fe80000100a00 */
[----:B------:R0:W-:Y:S04]  /*4c370*/  STL.64 [R1+0x2d8], R26 ;  /* 0x0002d81a01007387 */ /* 0x0001e80000100a00 */
[----:B0-----:R-:W2:Y:S02]  /*4c380*/  LDL.LU.64 R26, [R1+0x53c0] ;  /* 0x0053c000011a7983 */ /* 0x001ea40000300a00 */
[C---:B--2---:R-:W-:Y:S11]  /*4c390*/  HMMA.16816.F32 R8, R16.reuse, R26, R8 ;  /* 0x0000001a1008723c */ /* 0x044ff60000001808 */
[----:B------:R-:W-:Y:S11]  /*4c3a0*/  @!UPT UIADD3 URZ, URZ, URZ, URZ ;  /* 0x0000003f3f3ff290 */ /* 0x000ff6000fffe03f */
[----:B------:R-:W-:Y:S01]  /*4c3b0*/  @!UPT UIADD3 URZ, URZ, URZ, URZ ;  /* 0x0000003f3f3ff290 */ /* 0x000fe2000fffe03f */
[----:B------:R-:W-:Y:S04]  /*4c3c0*/  STL.64 [R1+0x2c0], R8 ;  /* 0x0002c00801007387 */ /* 0x000fe80000100a00 */
[----:B------:R0:W-:Y:S04]  /*4c3d0*/  STL.64 [R1+0x2c8], R10 ;  /* 0x0002c80a01007387 */ /* 0x0001e80000100a00 */
[----:B0-----:R-:W4:Y:S02]  /*4c3e0*/  LDL.LU.64 R10, [R1+0x53b8] ;  /* 0x0053b800010a7983 */ /* 0x001f240000300a00 */
[----:B----4-:R-:W-:Y:S02]  /*4c3f0*/  HMMA.16816.F32 R16, R16, R10, R20 ;  /* 0x0000000a1010723c */ /* 0x010fe40000001814 */
[----:B------:R-:W2:Y:S04]  /*4c400*/  LDL.LU.64 R22, [R1+0x53b0] ;  /* 0x0053b00001167983 */ /* 0x000ea80000300a00 */
[----:B------:R-:W2:Y:S11]  /*4c410*/  LDL.LU.64 R20, [R1+0x53a8] ;  /* 0x0053a80001147983 */ /* 0x000eb60000300a00 */
[----:B------:R-:W-:Y:S06]  /*4c420*/  @!UPT UIADD3 URZ, URZ, URZ, URZ ;  /* 0x0000003f3f3ff290 */ /* 0x000fec000fffe03f */
[----:B------:R0:W-:Y:S04]  /*4c430*/  STL.64 [R1+0x190], R16 ;  /* 0x0001901001007387 */ /* 0x0001e80000100a00 */
[----:B------:R3:W-:Y:S04]  /*4c440*/  STL.64 [R1+0x198], R18 ;  /* 0x0001981201007387 */ /* 0x0007e80000100a00 */
[----:B0-----:R-:W2:Y:S04]  /*4c450*/  LDL.LU R16, [R1+0x180] ;  /* 0x0001800001107983 */ /* 0x001ea80000300800 */
[----:B------:R-:W2:Y:S01]  /*4c460*/  LDL.LU R17, [R1+0x184] ;  /* 0x0001840001117983 */ /* 0x000ea20000300800 */
[----:B---3--:R-:W-:-:S02]  /*4c470*/  IMAD.MOV.U32 R18, RZ, RZ, R28 ;  /* 0x000000ffff127224 */ /* 0x008fc400078e001c */
[----:B------:R-:W-:Y:S02]  /*4c480*/  IMAD.MOV.U32 R19, RZ, RZ, R0 ;  /* 0x000000ffff137224 */ /* 0x000fe400078e0000 */
[----:B------:R-:W-:-:S05]  /*4c490*/  IMAD.MOV.U32 R9, RZ, RZ, R7 ;  /* 0x000000ffff097224 */ /* 0x000fca00078e0007 */
[----:B--2---:R-:W-:Y:S11]  /*4c4a0*/  HMMA.16816.F32 R16, R20, R6, R16 ;  /* 0x000000061410723c */ /* 0x004ff60000001810 */
[----:B------:R-:W-:Y:S11]  /*4c4b0*/  @!UPT UIADD3 URZ, URZ, URZ, URZ ;  /* 0x0000003f3f3ff290 */ /* 0x000ff6000fffe03f */
[----:B------:R-:W-:Y:S01]  /*4c4c0*/  @!UPT UIADD3 URZ, URZ, URZ, URZ ;  /* 0x0000003f3f3ff290 */ /* 0x000fe2000fffe03f */
[----:B------:R0:W-:Y:S04]  /*4c4d0*/  STL.64 [R1+0x180], R16 ;  /* 0x0001801001007387 */ /* 0x0001e80000100a00 */
[----:B------:R-:W-:Y:S01]  /*4c4e0*/  STL.64 [R1+0x188], R18 ;  /* 0x0001881201007387 */ /* 0x000fe20000100a00 */
[----:B0-----:R-:W-:-:S03]  /*4c4f0*/  IMAD.MOV.U32 R16, RZ, RZ, R6 ;  /* 0x000000ffff107224 */ /* 0x001fc600078e0006 */
[----:B------:R-:W2:Y:S04]  /*4c500*/  LDL.LU.64 R6, [R1+0x53a0] ;  /* 0x0053a00001067983 */ /* 0x000ea80000300a00 */
[----:B------:R-:W2:Y:S01]  /*4c510*/  LDL.LU.64 R4, [R1+0x5398] ;  /* 0x0053980001047983 */ /* 0x000ea20000300a00 */
[----:B------:R-:W-:Y:S02]  /*4c520*/  IMAD.MOV.U32 R8, RZ, RZ, R14 ;  /* 0x000000ffff087224 */ /* 0x000fe400078e000e */
[----:B------:R-:W-:Y:S01]  /*4c530*/  IMAD.MOV.U32 R0, RZ, RZ, R15 ;  /* 0x000000ffff007224 */ /* 0x000fe200078e000f */
[C---:B--2---:R-:W-:Y:S11]  /*4c540*/  HMMA.16816.F32 R4, R20.reuse, R14, R4 ;  /* 0x0000000e1404723c */ /* 0x044ff60000001804 */
[----:B------:R-:W-:Y:S11]  /*4c550*/  @!UPT UIADD3 URZ, URZ, URZ, URZ ;  /* 0x0000003f3f3ff290 */ /* 0x000ff6000fffe03f */
[----:B------:R-:W-:Y:S01]  /*4c560*/  @!UPT UIADD3 URZ, URZ, URZ, URZ ;  /* 0x0000003f3f3ff290 */ /* 0x000fe2000fffe03f */
[----:B------:R-:W-:Y:S04]  /*4c570*/  STL.64 [R1+0x2b0], R4 ;  /* 0x0002b00401007387 */ /* 0x000fe80000100a00 */
[----:B------:R0:W-:Y:S04]  /*4c580*/  STL.64 [R1+0x2b8], R6 ;  /* 0x0002b80601007387 */ /* 0x0001e80000100a00 */
[----:B0-----:R-:W2:Y:S04]  /*4c590*/  LDL.LU.64 R6, [R1+0x5390] ;  /* 0x0053900001067983 */ /* 0x001ea80000300a00 */
[----:B------:R-:W2:Y:S04]  /*4c5a0*/  LDL.LU.64 R4, [R1+0x5388] ;  /* 0x0053880001047983 */ /* 0x000ea80000300a00 */
[----:B------:R-:W3:Y:S04]  /*4c5b0*/  LDL.LU.64 R14, [R1+0x5380] ;  /* 0x00538000010e7983 */ /* 0x000ee80000300a00 */
[----:B------:R-:W3:Y:S02]  /*4c5c0*/  LDL.LU.64 R12, [R1+0x5378] ;  /* 0x00537800010c7983 */ /* 0x000ee40000300a00 */
[C---:B---3--:R-:W-:Y:S11]  /*4c5d0*/  HMMA.16816.F32 R12, R20.reuse, R26, R12 ;  /* 0x0000001a140c723c */ /* 0x048ff6000000180c */
        /* <DEDUP_REMOVED lines=11> */
[----:B------:R0:W-:Y:S02]  /*4c690*/  STL.64 [R1+0x168], R22 ;  /* 0x0001681601007387 */ /* 0x0001e40000100a00 */
[----:B0-----:R-:W-:Y:S02]  /*4c6a0*/  IMAD.MOV.U32 R22, RZ, RZ, R16 ;  /* 0x000000ffff167224 */ /* 0x001fe400078e0010 */
[----:B------:R-:W0:Y:S01]  /*4c6b0*/  LDSM.16.MT88.4 R16, [R29+0xc300] ;  /* 0x00c300001d10783b */ /* 0x000e220000004200 */
[----:B------:R-:W-:-:S03]  /*4c6c0*/  IMAD.MOV.U32 R23, RZ, RZ, R9 ;  /* 0x000000ffff177224 */ /* 0x000fc600078e0009 */
[----:B0-----:R-:W-:Y:S04]  /*4c6d0*/  STL.64 [R1+0x5250], R18 ;  /* 0x0052501201007387 */ /* 0x001fe80000100a00 */
[----:B------:R-:W-:Y:S01]  /*4c6e0*/  STL.64 [R1+0x5248], R16 ;  /* 0x0052481001007387 */ /* 0x000fe20000100a00 */
[----:B--2---:R-:W-:Y:S11]  /*4c6f0*/  HMMA.16816.F32 R4, R12, R22, R4 ;  /* 0x000000160c04723c */ /* 0x004ff60000001804 */
[----:B------:R-:W-:Y:S11]  /*4c700*/  @!UPT UIADD3 URZ, URZ, URZ, URZ ;  /* 0x0000003f3f3ff290 */ /* 0x000ff6000fffe03f */
[----:B------:R-:W-:Y:S01]  /*4c710*/  @!UPT UIADD3 URZ, URZ, URZ, URZ ;  /* 0x0000003f3f3ff290 */ /* 0x000fe2000fffe03f */
[----:B------:R-:W-:Y:S04]  /*4c720*/  STL.64 [R1+0x150], R4 ;  /* 0x0001500401007387 */ /* 0x000fe80000100a00 */
[----:B------:R0:W-:Y:S04]  /*4c730*/  STL.64 [R1+0x158], R6 ;  /* 0x0001580601007387 */ /* 0x0001e80000100a00 */
[----:B0-----:R-:W2:Y:S04]  /*4c740*/  LDL.LU.64 R6, [R1+0x5350] ;  /* 0x0053500001067983 */ /* 0x001ea80000300a00 */
[----:B------:R-:W2:Y:S01]  /*4c750*/  LDL.LU.64 R4, [R1+0x5348] ;  /* 0x0053480001047983 */ /* 0x000ea20000300a00 */
[----:B------:R-:W-:-:S02]  /*4c760*/  IMAD.MOV.U32 R18, RZ, RZ, R8 ;  /* 0x000000ffff127224 */ /* 0x000fc400078e0008 */
[----:B------:R-:W-:-:S07]  /*4c770*/  IMAD.MOV.U32 R19, RZ, RZ, R0 ;  /* 0x000000ffff137224 */ /* 0x000fce00078e0000 */
[C---:B--2---:R-:W-:Y:S01]  /*4c780*/  HMMA.16816.F32 R16, R12.reuse, R18, R4 ;  /* 0x000000120c10723c */ /* 0x044fe20000001804 */
[----:B------:R-:W2:Y:S04]  /*4c790*/  LDL.LU.64 R6, [R1+0x5340] ;  /* 0x0053400001067983 */ /* 0x000ea80000300a00 */
[----:B------:R-:W2:Y:S11]  /*4c7a0*/  LDL.LU.64 R4, [R1+0x5338] ;  /* 0x0053380001047983 */ /* 0x000eb60000300a00 */
[----:B------:R-:W-:Y:S07]  /*4c7b0*/  @!UPT UIADD3 URZ, URZ, URZ, URZ ;  /* 0x0000003f3f3ff290 */ /* 0x000fee000fffe03f */
[----:B------:R0:W-:Y:S04]  /*4c7c0*/  STL.64 [R1+0x2a0], R16 ;  /* 0x0002a01001007387 */ /* 0x0001e80000100a00 */
[----:B------:R1:W-:Y:S01]  /*4c7d0*/  STL.64 [R1+0x2a8], R18 ;  /* 0x0002a81201007387 */ /* 0x0003e20000100a00 */
[----:B--2---:R-:W-:Y:S11]  /*4c7e0*/  HMMA.16816.F32 R4, R12, R26, R4 ;  /* 0x0000001a0c04723c */ /* 0x004ff60000001804 */
[----:B------:R-:W-:Y:S11]  /*4c7f0*/  @!UPT UIADD3 URZ, URZ, URZ, URZ ;  /* 0x0000003f3f3ff290 */ /* 0x000ff6000fffe03f */
[----:B------:R-:W-:Y:S01]  /*4c800*/  @!UPT UIADD3 URZ, URZ, URZ, URZ ;  /* 0x0000003f3f3ff290 */ /* 0x000fe2000fffe03f */
[----:B------:R2:W-:Y:S04]  /*4c810*/  STL.64 [R1+0x140], R4 ;  /* 0x0001400401007387 */ /* 0x0005e80000100a00 */
[----:B0-----:R-:W3:Y:S04]  /*4c820*/  LDL.LU R16, [R1+0x50] ;  /* 0x0000500001107983 */ /* 0x001ee80000300800 */
[----:B------:R-:W3:Y:S01]  /*4c830*/  LDL.LU R17, [R1+0x54] ;  /* 0x0000540001117983 */ /* 0x000ee20000300800 */
[----:B------:R-:W-:-:S03]  /*4c840*/  IMAD.MOV.U32 R28, RZ, RZ, R6 ;  /* 0x000000ffff1c7224 */ /* 0x000fc600078e0006 */
[----:B-1----:R-:W4:Y:S01]  /*4c850*/  LDL.LU R18, [R1+0x58] ;  /* 0x0000580001127983 */ /* 0x002f220000300800 */
[----:B------:R-:W-:-:S03]  /*4c860*/  IMAD.MOV.U32 R0, RZ, RZ, R7 ;  /* 0x000000ffff007224 */ /* 0x000fc600078e0007 */
[----:B------:R-:W4:Y:S04]  /*4c870*/  LDL.LU R19, [R1+0x5c] ;  /* 0x00005c0001137983 */ /* 0x000f280000300800 */
[----:B--2---:R-:W2:Y:S04]  /*4c880*/  LDL.LU R4, [R1+0x70] ;  /* 0x0000700001047983 */ /* 0x004ea80000300800 */
[----:B------:R-:W2:Y:S04]  /*4c890*/  LDL.LU R5, [R1+0x74] ;  /* 0x0000740001057983 */ /* 0x000ea80000300800 */
[----:B------:R-:W2:Y:S04]  /*4c8a0*/  LDL.LU R6, [R1+0x78] ;  /* 0x0000780001067983 */ /* 0x000ea80000300800 */
[----:B------:R-:W2:Y:S04]  /*4c8b0*/  LDL.LU R7, [R1+0x7c] ;  /* 0x00007c0001077983 */ /* 0x000ea80000300800 */
[----:B--2---:R0:W-:Y:S04]  /*4c8c0*/  STL.64 [R1+0x52a0], R6 ;  /* 0x0052a00601007387 */ /* 0x0041e80000100a00 */
[----:B------:R-:W-:Y:S04]  /*4c8d0*/  STL.64 [R1+0x5298], R4 ;  /* 0x0052980401007387 */ /* 0x000fe80000100a00 */
[----:B0-----:R-:W2:Y:S04]  /*4c8e0*/  LDL.64 R6, [R1+0x28] ;  /* 0x0000280001067983 */ /* 0x001ea80000100a00 */
[----:B--2---:R-:W-:Y:S04]  /*4c8f0*/  STL.64 [R1+0x5308], R6 ;  /* 0x0053080601007387 */ /* 0x004fe80000100a00 */
[----:B----4-:R-:W-:Y:S04]  /*4c900*/  STL.64 [R1+0x5280], R18 ;  /* 0x0052801201007387 */ /* 0x010fe80000100a00 */
[----:B---3--:R0:W-:Y:S04]  /*4c910*/  STL.64 [R1+0x5278], R16 ;  /* 0x0052781001007387 */ /* 0x0081e80000100a00 */
[----:B0-----:R-:W2:Y:S04]  /*4c920*/  LDL.LU R16, [R1+0x60] ;  /* 0x0000600001107983 */ /* 0x001ea80000300800 */
[----:B------:R-:W2:Y:S04]  /*4c930*/  LDL.LU R17, [R1+0x64] ;  /* 0x0000640001117983 */ /* 0x000ea80000300800 */
[----:B------:R-:W3:Y:S04]  /*4c940*/  LDL.LU R18, [R1+0x68] ;  /* 0x0000680001127983 */ /* 0x000ee80000300800 */
[----:B------:R-:W3:Y:S04]  /*4c950*/  LDL.LU R19, [R1+0x6c] ;  /* 0x00006c0001137983 */ /* 0x000ee80000300800 */
[----:B---3--:R-:W-:Y:S04]  /*4c960*/  STL.64 [R1+0x52b0], R18 ;  /* 0x0052b01201007387 */ /* 0x008fe80000100a00 */
[----:B--2---:R0:W-:Y:S04]  /*4c970*/  STL.64 [R1+0x52a8], R16 ;  /* 0x0052a81001007387 */ /* 0x0041e80000100a00 */
        /* <DEDUP_REMOVED lines=10> */
[----:B------:R-:W4:Y:S04]  /*4ca20*/  LDL.LU R24, [R1+0xe0] ;  /* 0x0000e00001187983 */ /* 0x000f280000300800 */
[----:B------:R-:W4:Y:S04]  /*4ca30*/  LDL.LU R25, [R1+0xe4] ;  /* 0x0000e40001197983 */ /* 0x000f280000300800 */
[----:B------:R-:W4:Y:S04]  /*4ca40*/  LDL.LU R26, [R1+0xe8] ;  /* 0x0000e800011a7983 */ /* 0x000f280000300800 */
[----:B------:R-:W4:Y:S04]  /*4ca50*/  LDL.LU R27, [R1+0xec] ;  /* 0x0000ec00011b7983 */ /* 0x000f280000300800 */
[----:B---3--:R-:W-:Y:S04]  /*4ca60*/  STL.64 [R1+0x52d0], R18 ;  /* 0x0052d01201007387 */ /* 0x008fe80000100a00 */
[----:B--2---:R0:W-:Y:S04]  /*4ca70*/  STL.64 [R1+0x52c8], R16 ;  /* 0x0052c81001007387 */ /* 0x0041e80000100a00 */
[----:B0-----:R-:W2:Y:S04]  /*4ca80*/  LDL.LU R16, [R1+0xc0] ;  /* 0x0000c00001107983 */ /* 0x001ea80000300800 */
[----:B------:R-:W2:Y:S04]  /*4ca90*/  LDL.LU R17, [R1+0xc4] ;  /* 0x0000c40001117983 */ /* 0x000ea80000300800 */
[----:B------:R-:W3:Y:S04]  /*4caa0*/  LDL.LU R18, [R1+0xc8] ;  /* 0x0000c80001127983 */ /* 0x000ee80000300800 */
[----:B------:R-:W3:Y:S04]  /*4cab0*/  LDL.LU R19, [R1+0xcc] ;  /* 0x0000cc0001137983 */ /* 0x000ee80000300800 */
[----:B------:R-:W2:Y:S04]  /*4cac0*/  LDL.LU R4, [R1+0x110] ;  /* 0x0001100001047983 */ /* 0x000ea80000300800 */
[----:B------:R-:W2:Y:S04]  /*4cad0*/  LDL.LU R5, [R1+0x114] ;  /* 0x0001140001057983 */ /* 0x000ea80000300800 */
[----:B------:R-:W2:Y:S04]  /*4cae0*/  LDL.LU R6, [R1+0x118] ;  /* 0x0001180001067983 */ /* 0x000ea80000300800 */
[----:B------:R-:W2:Y:S01]  /*4caf0*/  LDL.LU R7, [R1+0x11c] ;  /* 0x00011c0001077983 */ /* 0x000ea20000300800 */
[----:B----4-:R-:W-:Y:S03]  /*4cb00*/  HMMA.16816.F32 R12, R12, R10, R24 ;  /* 0x0000000a0c0c723c */ /* 0x010fe60000001818 */
[----:B--2---:R-:W-:Y:S04]  /*4cb10*/  STL.64 [R1+0x5318], R6 ;  /* 0x0053180601007387 */ /* 0x004fe80000100a00 */
[----:B------:R0:W-:Y:S04]  /*4cb20*/  STL.64 [R1+0x5310], R4 ;  /* 0x0053100401007387 */ /* 0x0001e80000100a00 */
[----:B0-----:R-:W2:Y:S04]  /*4cb30*/  LDL.LU R4, [R1+0x120] ;  /* 0x0001200001047983 */ /* 0x001ea80000300800 */
[----:B------:R-:W2:Y:S04]  /*4cb40*/  LDL.LU R5, [R1+0x124] ;  /* 0x0001240001057983 */ /* 0x000ea80000300800 */
[----:B------:R-:W2:Y:S04]  /*4cb50*/  LDL.LU R6, [R1+0x128] ;  /* 0x0001280001067983 */ /* 0x000ea80000300800 */
[----:B------:R-:W2:Y:S04]  /*4cb60*/  LDL.LU R7, [R1+0x12c] ;  /* 0x00012c0001077983 */ /* 0x000ea80000300800 */
[----:B---3--:R-:W-:Y:S04]  /*4cb70*/  STL.64 [R1+0x52f0], R18 ;  /* 0x0052f01201007387 */ /* 0x008fe80000100a00 */
        /* <DEDUP_REMOVED lines=11> */
[----:B------:R-:W-:Y:S04]  /*4cc30*/  STL [R1+0x512c], R0 ;  /* 0x00512c0001007387 */ /* 0x000fe80000100800 */
[----:B------:R-:W-:Y:S04]  /*4cc40*/  STL [R1+0x5128], R28 ;  /* 0x0051281c01007387 */ /* 0x000fe80000100800 */
[----:B------:R-:W2:Y:S04]  /*4cc50*/  LDL.LU.64 R26, [R1+0x5330] ;  /* 0x00533000011a7983 */ /* 0x000ea80000300a00 */
[----:B------:R-:W2:Y:S04]  /*4cc60*/  LDL.LU.64 R24, [R1+0x5328] ;  /* 0x0053280001187983 */ /* 0x000ea80000300a00 */
[----:B------:R-:W-:Y:S04]  /*4cc70*/  STL.64 [R1+0xf0], R12 ;  /* 0x0000f00c01007387 */ /* 0x000fe80000100a00 */
[----:B------:R-:W-:Y:S04]  /*4cc80*/  STL.64 [R1+0xf8], R14 ;  /* 0x0000f80e01007387 */ /* 0x000fe80000100a00 */
[----:B------:R-:W0:Y:S04]  /*4cc90*/  LDSM.16.MT88.4 R12, [R29+0xc380] ;  /* 0x00c380001d0c783b */ /* 0x000e280000004200 */
[----:B0-----:R-:W-:Y:S04]  /*4cca0*/  STL.64 [R1+0x5218], R14 ;  /* 0x0052180e01007387 */ /* 0x001fe80000100a00 */
[----:B------:R0:W-:Y:S04]  /*4ccb0*/  STL.64 [R1+0x5210], R12 ;  /* 0x0052100c01007387 */ /* 0x0001e80000100a00 */
[----:B0-----:R-:W4:Y:S04]  /*4ccc0*/  LDL.LU R12, [R1+0x90] ;  /* 0x00009000010c7983 */ /* 0x001f280000300800 */
[----:B------:R-:W4:Y:S04]  /*4ccd0*/  LDL.LU R13, [R1+0x94] ;  /* 0x00009400010d7983 */ /* 0x000f280000300800 */
[----:B------:R-:W2:Y:S04]  /*4cce0*/  LDL.LU R14, [R1+0x98] ;  /* 0x00009800010e7983 */ /* 0x000ea80000300800 */
[----:B------:R-:W2:Y:S04]  /*4ccf0*/  LDL.LU R15, [R1+0x9c] ;  /* 0x00009c00010f7983 */ /* 0x000ea80000300800 */
[----:B--2---:R-:W-:Y:S04]  /*4cd00*/  STL.64 [R1+0x5260], R14 ;  /* 0x0052600e01007387 */ /* 0x004fe80000100a00 */
[----:B----4-:R0:W-:Y:S04]  /*4cd10*/  STL.64 [R1+0x5258], R12 ;  /* 0x0052580c01007387 */ /* 0x0101e80000100a00 */
[----:B0-----:R-:W2:Y:S04]  /*4cd20*/  LDL.LU R12, [R1] ;  /* 0x00000000010c7983 */ /* 0x001ea80000300800 */
[----:B------:R-:W2:Y:S04]  /*4cd30*/  LDL.LU R13, [R1+0x4] ;  /* 0x00000400010d7983 */ /* 0x000ea80000300800 */
[----:B------:R-:W4:Y:S01]  /*4cd40*/  LDL.LU R14, [R1+0x8] ;  /* 0x00000800010e7983 */ /* 0x000f220000300800 */
[----:B------:R-:W-:Y:S01]  /*4cd50*/  HMMA.16816.F32 R4, R24, R22, R4 ;  /* 0x000000161804723c */ /* 0x000fe20000001804 */
[----:B------:R-:W-:-:S02]  /*4cd60*/  IMAD.MOV.U32 R15, RZ, RZ, R2 ;  /* 0x000000ffff0f7224 */ /* 0x000fc400078e0002 */
[----:B------:R-:W2:Y:S04]  /*4cd70*/  LDL.LU R2, [R1+0x5320] ;  /* 0x0053200001027983 */ /* 0x000ea80000300800 */
[----:B----4-:R0:W-:Y:S04]  /*4cd80*/  STL.64 [R1+0x5270], R14 ;  /* 0x0052700e01007387 */ /* 0x0101e80000100a00 */
[----:B--2---:R-:W-:Y:S04]  /*4cd90*/  STL.64 [R1+0x5268], R12 ;  /* 0x0052680c01007387 */ /* 0x004fe80000100a00 */
[----:B0-----:R-:W2:Y:S08]  /*4cda0*/  LDL.LU.64 R14, [R1+0x38] ;  /* 0x00003800010e7983 */ /* 0x001eb00000300a00 */
        /* <DEDUP_REMOVED lines=9> */
[----:B0-----:R-:W3:Y:S02]  /*4ce40*/  LDL.LU.64 R6, [R1+0x5308] ;  /* 0x0053080001067983 */ /* 0x001ee40000300a00 */
[C---:B---3--:R-:W-:Y:S11]  /*4ce50*/  HMMA.16816.F32 R16, R24.reuse, R6, R16 ;  /* 0x000000061810723c */ /* 0x048ff60000001810 */
[----:B------:R-:W-:Y:S11]  /*4ce60*/  @!UPT UIADD3 URZ, URZ, URZ, URZ ;  /* 0x0000003f3f3ff290 */ /* 0x000ff6000fffe03f */
[----:B------:R-:W-:Y:S01]  /*4ce70*/  @!UPT UIADD3 URZ, URZ, URZ, URZ ;  /* 0x0000003f3f3ff290 */ /* 0x000fe2000fffe03f */
[----:B------:R-:W-:Y:S04]  /*4ce80*/  STL.64 [R1+0x110], R16 ;  /* 0x0001101001007387 */ /* 0x000fe80000100a00 */
[----:B------:R0:W-:Y:S04]  /*4ce90*/  STL.64 [R1+0x118], R18 ;  /* 0x0001181201007387 */ /* 0x0001e80000100a00 */
[----:B0-----:R-:W2:Y:S04]  /*4cea0*/  LDL.LU.64 R18, [R1+0x5300] ;  /* 0x0053000001127983 */ /* 0x001ea80000300a00 */
[----:B------:R-:W2:Y:S02]  /*4ceb0*/  LDL.LU.64 R16, [R1+0x52f8] ;  /* 0x0052f80001107983 */ /* 0x000ea40000300a00 */
[----:B--2---:R-:W-:Y:S02]  /*4cec0*/  HMMA.16816.F32 R24, R24, R10, R16 ;  /* 0x0000000a1818723c */ /* 0x004fe40000001810 */
[----:B------:R-:W2:Y:S04]  /*4ced0*/  LDL.LU.64 R18, [R1+0x52f0] ;  /* 0x0052f00001127983 */ /* 0x000ea80000300a00 */
[----:B------:R-:W2:Y:S04]  /*4cee0*/  LDL.LU.64 R16, [R1+0x52e8] ;  /* 0x0052e80001107983 */ /* 0x000ea80000300a00 */
[----:B------:R-:W2:Y:S04]  /*4cef0*/  LDL.LU.64 R10, [R1+0x52e0] ;  /* 0x0052e000010a7983 */ /* 0x000ea80000300a00 */
[----:B------:R-:W2:Y:S09]  /*4cf00*/  LDL.LU.64 R8, [R1+0x52d8] ;  /* 0x0052d80001087983 */ /* 0x000eb20000300a00 */
[----:B------:R-:W-:Y:S04]  /*4cf10*/  STL.64 [R1+0xe0], R24 ;  /* 0x0000e01801007387 */ /* 0x000fe80000100a00 */
[----:B------:R0:W-:Y:S04]  /*4cf20*/  STL.64 [R1+0xe8], R26 ;  /* 0x0000e81a01007387 */ /* 0x0001e80000100a00 */
[----:B0-----:R-:W3:Y:S01]  /*4cf30*/  LDL.LU.64 R26, [R1+0x18] ;  /* 0x00001800011a7983 */ /* 0x001ee20000300a00 */
        /* <DEDUP_REMOVED lines=25> */
[----:B---3--:R-:W-:Y:S02]  /*4d0d0*/  HMMA.16816.F32 R8, R8, R26, R4 ;  /* 0x0000001a0808723c */ /* 0x008fe40000001804 */
[----:B------:R-:W2:Y:S04]  /*4d0e0*/  LDL.LU.64 R6, [R1+0x5290] ;  /* 0x0052900001067983 */ /* 0x000ea80000300a00 */
[----:B------:R-:W2:Y:S11]  /*4d0f0*/  LDL.LU.64 R4, [R1+0x5288] ;  /* 0x0052880001047983 */ /* 0x000eb60000300a00 */
[----:B------:R-:W-:Y:S06]  /*4d100*/  @!UPT UIADD3 URZ, URZ, URZ, URZ ;  /* 0x0000003f3f3ff290 */ /* 0x000fec000fffe03f */
[----:B------:R-:W-:Y:S04]  /*4d110*/  STL.64 [R1+0x1f0], R8 ;  /* 0x0001f00801007387 */ /* 0x000fe80000100a00 */
[----:B------:R-:W-:Y:S01]  /*4d120*/  STL.64 [R1+0x1f8], R10 ;  /* 0x0001f80a01007387 */ /* 0x000fe20000100a00 */
[C---:B--2---:R-:W-:Y:S11]  /*4d130*/  HMMA.16816.F32 R16, R4.reuse, R22, R16 ;  /* 0x000000160410723c */ /* 0x044ff60000001810 */
[----:B------:R-:W-:Y:S11]  /*4d140*/  @!UPT UIADD3 URZ, URZ, URZ, URZ ;  /* 0x0000003f3f3ff290 */ /* 0x000ff6000fffe03f */
[----:B------:R-:W-:Y:S01]  /*4d150*/  @!UPT UIADD3 URZ, URZ, URZ, URZ ;  /* 0x0000003f3f3ff290 */ /* 0x000fe2000fffe03f */
[----:B------:R-:W-:Y:S04]  /*4d160*/  STL.64 [R1+0x1e0], R16 ;  /* 0x0001e01001007387 */ /* 0x000fe80000100a00 */
[----:B------:R0:W-:Y:S04]  /*4d170*/  STL.64 [R1+0x1e8], R18 ;  /* 0x0001e81201007387 */ /* 0x0001e80000100a00 */
[----:B0-----:R-:W2:Y:S04]  /*4d180*/  LDL.LU.64 R18, [R1+0x5280] ;  /* 0x0052800001127983 */ /* 0x001ea80000300a00 */
[----:B------:R-:W2:Y:S01]  /*4d190*/  LDL.LU.64 R16, [R1+0x5278] ;  /* 0x0052780001107983 */ /* 0x000ea20000300a00 */
[----:B------:R-:W-:Y:S01]  /*4d1a0*/  IMAD.MOV.U32 R10, RZ, RZ, R12 ;  /* 0x000000ffff0a7224 */ /* 0x000fe200078e000c */
[----:B--2---:R-:W-:Y:S11]  /*4d1b0*/  HMMA.16816.F32 R16, R4, R14, R16 ;  /* 0x0000000e0410723c */ /* 0x004ff60000001810 */
[----:B------:R-:W-:Y:S11]  /*4d1c0*/  @!UPT UIADD3 URZ, URZ, URZ, URZ ;  /* 0x0000003f3f3ff290 */ /* 0x000ff6000fffe03f */
[----:B------:R-:W-:Y:S01]  /*4d1d0*/  @!UPT UIADD3 URZ, URZ, URZ, URZ ;  /* 0x0000003f3f3ff290 */ /* 0x000fe2000fffe03f */
[----:B------:R0:W-:Y:S04]  /*4d1e0*/  STL.64 [R1+0x260], R16 ;  /* 0x0002601001007387 */ /* 0x0001e80000100a00 */
[----:B------:R-:W-:Y:S01]  /*4d1f0*/  STL.64 [R1+0x268], R18 ;  /* 0x0002681201007387 */ /* 0x000fe20000100a00 */
[----:B0-----:R-:W-:Y:S02]  /*4d200*/  IMAD.MOV.U32 R17, RZ, RZ, R14 ;  /* 0x000000ffff117224 */ /* 0x001fe400078e000e */
[----:B------:R-:W-:Y:S02]  /*4d210*/  IMAD.MOV.U32 R16, RZ, RZ, R15 ;  /* 0x000000ffff107224 */ /* 0x000fe400078e000f */
[----:B------:R-:W2:Y:S04]  /*4d220*/  LDL.LU.64 R14, [R1+0x5270] ;  /* 0x00527000010e7983 */ /* 0x000ea80000300a00 */
[----:B------:R-:W2:Y:S01]  /*4d230*/  LDL.LU.64 R12, [R1+0x5268] ;  /* 0x00526800010c7983 */ /* 0x000ea20000300a00 */
[----:B------:R-:W-:-:S07]  /*4d240*/  IMAD.MOV.U32 R11, RZ, RZ, R0 ;  /* 0x000000ffff0b7224 */ /* 0x000fce00078e0000 */
[C---:B--2---:R-:W-:Y:S01]  /*4d250*/  HMMA.16816.F32 R8, R4.reuse, R10, R12 ;  /* 0x0000000a0408723c */ /* 0x044fe2000000180c */
[----:B------:R-:W2:Y:S04]  /*4d260*/  LDL.LU.64 R14, [R1+0x5260] ;  /* 0x00526000010e7983 */ /* 0x000ea80000300a00 */
[----:B------:R-:W2:Y:S11]  /*4d270*/  LDL.LU.64 R12, [R1+0x5258] ;  /* 0x00525800010c7983 */ /* 0x000eb60000300a00 */
[----:B------:R-:W-:Y:S07]  /*4d280*/  @!UPT UIADD3 URZ, URZ, URZ, URZ ;  /* 0x0000003f3f3ff290 */ /* 0x000fee000fffe03f */
[----:B------:R-:W-:Y:S04]  /*4d290*/  STL.64 [R1+0x250], R8 ;  /* 0x0002500801007387 */ /* 0x000fe80000100a00 */
[----:B------:R-:W-:Y:S04]  /*4d2a0*/  STL.64 [R1+0x258], R10 ;  /* 0x0002580a01007387 */ /* 0x000fe80000100a00 */
[----:B------:R-:W0:Y:S04]  /*4d2b0*/  LDSM.16.MT88.4 R8, [R29+0x10000] ;  /* 0x010000001d08783b */ /* 0x000e280000004200 */
[----:B0-----:R-:W-:Y:S04]  /*4d2c0*/  STL.64 [R1], R8 ;  /* 0x0000000801007387 */ /* 0x001fe80000100a00 */
[----:B------:R-:W-:Y:S04]  /*4d2d0*/  STL.64 [R1+0x8], R10 ;  /* 0x0000080a01007387 */ /* 0x000fe80000100a00 */
[----:B------:R-:W0:Y:S01]  /*4d2e0*/  LDSM.16.M88.4 R8, [R2+0x40080] ;  /* 0x040080000208783b */ /* 0x000e220000000200 */
[----:B--2---:R-:W-:Y:S07]  /*4d2f0*/  HMMA.16816.F32 R4, R4, R26, R12 ;  /* 0x0000001a0404723c */ /* 0x004fee000000180c */
[----:B------:R-:W-:-:S02]  /*4d300*/  IMAD.MOV.U32 R13, RZ, RZ, R26 ;  /* 0x000000ffff0d7224 */ /* 0x000fc400078e001a */
[----:B------:R-:W-:Y:S11]  /*4d310*/  IMAD.MOV.U32 R12, RZ, RZ, R27 ;  /* 0x000000ffff0c7224 */ /* 0x000ff600078e001b */
[----:B------:R-:W-:Y:S03]  /*4d320*/  @!UPT UIADD3 URZ, URZ, URZ, URZ ;  /* 0x0000003f3f3ff290 */ /* 0x000fe6000fffe03f */
[----:B------:R-:W-:Y:S01]  /*4d330*/  STL [R1+0xa0], R4 ;  /* 0x0000a00401007387 */ /* 0x000fe20000100800 */
[----:B------:R-:W-:Y:S02]  /*4d340*/  IMAD.MOV.U32 R28, RZ, RZ, R6 ;  /* 0x000000ffff1c7224 */ /* 0x000fe400078e0006 */
[----:B------:R-:W-:Y:S01]  /*4d350*/  IMAD.MOV.U32 R6, RZ, RZ, R13 ;  /* 0x000000ffff067224 */ /* 0x000fe200078e000d */
[----:B------:R1:W-:Y:S01]  /*4d360*/  STL [R1+0xac], R7 ;  /* 0x0000ac0701007387 */ /* 0x0003e20000100800 */
[----:B------:R-:W-:-:S03]  /*4d370*/  IMAD.MOV.U32 R0, RZ, RZ, R5 ;  /* 0x000000ffff007224 */ /* 0x000fc600078e0005 */
[----:B------:R-:W2:Y:S04]  /*4d380*/  LDL.LU R24, [R1+0x240] ;  /* 0x0002400001187983 */ /* 0x000ea80000300800 */
[----:B------:R-:W2:Y:S01]  /*4d390*/  LDL.LU R25, [R1+0x244] ;  /* 0x0002440001197983 */ /* 0x000ea20000300800 */
[----:B-1----:R-:W-:-:S03]  /*4d3a0*/  IMAD.MOV.U32 R7, RZ, RZ, R12 ;  /* 0x000000ffff077224 */ /* 0x002fc600078e000c */
[----:B------:R-:W2:Y:S04]  /*4d3b0*/  LDL.LU R26, [R1+0x248] ;  /* 0x00024800011a7983 */ /* 0x000ea80000300800 */
[----:B------:R-:W1:Y:S04]  /*4d3c0*/  LDSM.16.M88.4 R12, [R2+0x41080] ;  /* 0x04108000020c783b */ /* 0x000e680000000200 */
[----:B------:R-:W-:Y:S04]  /*4d3d0*/  STL.64 [R1+0x5230], R6 ;  /* 0x0052300601007387 */ /* 0x000fe80000100a00 */
[----:B------:R-:W3:Y:S04]  /*4d3e0*/  LDSM.16.M88.4 R4, [R2+0x42080] ;  /* 0x042080000204783b */ /* 0x000ee80000000200 */
[----:B0-----:R-:W-:Y:S04]  /*4d3f0*/  STL.64 [R1+0x80], R8 ;  /* 0x0000800801007387 */ /* 0x001fe80000100a00 */
[----:B------:R0:W-:Y:S01]  /*4d400*/  STL.64 [R1+0x88], R10 ;  /* 0x0000880a01007387 */ /* 0x0001e20000100a00 */
[----:B------:R-:W-:-:S03]  /*4d410*/  IMAD.MOV.U32 R27, RZ, RZ, R3 ;  /* 0x000000ffff1b7224 */ /* 0x000fc600078e0003 */
[----:B-1----:R1:W-:Y:S04]  /*4d420*/  STL.64 [R1+0x70], R12 ;  /* 0x0000700c01007387 */ /* 0x0023e80000100a00 */
[----:B------:R4:W-:Y:S04]  /*4d430*/  STL.64 [R1+0x78], R14 ;  /* 0x0000780e01007387 */ /* 0x0009e80000100a00 */
[----:B---3--:R3:W-:Y:S04]  /*4d440*/  STL.64 [R1+0x60], R4 ;  /* 0x0000600401007387 */ /* 0x0087e80000100a00 */
[----:B------:R3:W-:Y:S01]  /*4d450*/  STL.64 [R1+0x68], R6 ;  /* 0x0000680601007387 */ /* 0x0007e20000100a00 */
[----:B0-----:R-:W-:-:S03]  /*4d460*/  IMAD.MOV.U32 R10, RZ, RZ, R4 ;  /* 0x000000ffff0a7224 */ /* 0x001fc600078e0004 */
[----:B-1----:R-:W2:Y:S01]  /*4d470*/  LDL.LU R12, [R1+0x210] ;  /* 0x00021000010c7983 */ /* 0x002ea20000300800 */
[----:B------:R-:W-:-:S03]  /*4d480*/  IMAD.MOV.U32 R3, RZ, RZ, R5 ;  /* 0x000000ffff037224 */ /* 0x000fc600078e0005 */
[----:B------:R-:W2:Y:S04]  /*4d490*/  LDL.LU R13, [R1+0x214] ;  /* 0x00021400010d7983 */ /* 0x000ea80000300800 */
[----:B----4-:R-:W4:Y:S04]  /*4d4a0*/  LDL.LU R14, [R1+0x218] ;  /* 0x00021800010e7983 */ /* 0x010f280000300800 */
[----:B------:R-:W4:Y:S04]  /*4d4b0*/  LDL.LU R15, [R1+0x21c] ;  /* 0x00021c00010f7983 */ /* 0x000f280000300800 */
[----:B---3--:R-:W3:Y:S04]  /*4d4c0*/  LDL.LU R4, [R1+0x230] ;  /* 0x0002300001047983 */ /* 0x008ee80000300800 */
[----:B------:R-:W3:Y:S04]  /*4d4d0*/  LDL.LU R5, [R1+0x234] ;  /* 0x0002340001057983 */ /* 0x000ee80000300800 */
[----:B------:R-:W2:Y:S04]  /*4d4e0*/  LDL.LU R6, [R1+0x238] ;  /* 0x0002380001067983 */ /* 0x000ea80000300800 */
[----:B------:R-:W2:Y:S01]  /*4d4f0*/  LDL.LU R7, [R1+0x23c] ;  /* 0x00023c0001077983 */ /* 0x000ea20000300800 */
[----:B------:R-:W-:-:S03]  /*4d500*/  IMAD.MOV.U32 R11, RZ, RZ, R16 ;  /* 0x000000ffff0b7224 */ /* 0x000fc600078e0010 */
[----:B--2---:R-:W-:Y:S04]  /*4d510*/  STL.64 [R1+0x5240], R6 ;  /* 0x0052400601007387 */ /* 0x004fe80000100a00 */
[----:B---3--:R0:W-:Y:S04]  /*4d520*/  STL.64 [R1+0x5238], R4 ;  /* 0x0052380401007387 */ /* 0x0081e80000100a00 */
[----:B0-----:R-:W2:Y:S04]  /*4d530*/  LDL.LU R4, [R1+0x280] ;  /* 0x0002800001047983 */ /* 0x001ea80000300800 */
[----:B------:R-:W2:Y:S04]  /*4d540*/  LDL.LU R5, [R1+0x284] ;  /* 0x0002840001057983 */ /* 0x000ea80000300800 */
[----:B------:R-:W2:Y:S04]  /*4d550*/  LDL.LU R6, [R1+0x288] ;  /* 0x0002880001067983 */ /* 0x000ea80000300800 */
[----:B------:R-:W2:Y:S04]  /*4d560*/  LDL.LU R7, [R1+0x28c] ;  /* 0x00028c0001077983 */ /* 0x000ea80000300800 */
[----:B----4-:R0:W-:Y:S04]  /*4d570*/  STL.64 [R1+0x5228], R14 ;  /* 0x0052280e01007387 */ /* 0x0101e80000100a00 */
[----:B------:R-:W-:Y:S04]  /*4d580*/  STL.64 [R1+0x5220], R12 ;  /* 0x0052200c01007387 */ /* 0x000fe80000100a00 */
[----:B0-----:R-:W3:Y:S04]  /*4d590*/  LDL.LU.64 R14, [R1+0x28] ;  /* 0x00002800010e7983 */ /* 0x001ee80000300a00 */
[----:B------:R0:W-:Y:S02]  /*4d5a0*/  STL [R1+0x51e8], R10 ;  /* 0x0051e80a01007387 */ /* 0x0001e40000100800 */
[----:B0-----:R-:W-:-:S02]  /*4d5b0*/  IMAD.MOV.U32 R10, RZ, RZ, R17 ;  /* 0x000000ffff0a7224 */ /* 0x001fc400078e0011 */
[----:B------:R-:W0:Y:S04]  /*4d5c0*/  LDSM.16.M88.4 R16, [R2+0x43080] ;  /* 0x043080000210783b */ /* 0x000e280000000200 */
[----:B------:R-:W-:Y:S04]  /*4d5d0*/  STL.64 [R1+0x51e0], R8 ;  /* 0x0051e00801007387 */ /* 0x000fe80000100a00 */
[----:B0-----:R-:W-:Y:S04]  /*4d5e0*/  STL.64 [R1+0x50], R16 ;  /* 0x0000501001007387 */ /* 0x001fe80000100a00 */
[----:B------:R0:W-:Y:S04]  /*4d5f0*/  STL.64 [R1+0x58], R18 ;  /* 0x0000581201007387 */ /* 0x0001e80000100a00 */
[----:B0-----:R-:W4:Y:S04]  /*4d600*/  LDL.LU.64 R18, [R1+0x5250] ;  /* 0x0052500001127983 */ /* 0x001f280000300a00 */
[----:B------:R-:W4:Y:S04]  /*4d610*/  LDL.LU.64 R16, [R1+0x5248] ;  /* 0x0052480001107983 */ /* 0x000f280000300a00 */
[----:B------:R-:W-:Y:S01]  /*4d620*/  STL [R1+0x4a50], R2 ;  /* 0x004a500201007387 */ /* 0x000fe20000100800 */
[C---:B----4-:R-:W-:Y:S11]  /*4d630*/  HMMA.16816.F32 R24, R16.reuse, R22, R24 ;  /* 0x000000161018723c */ /* 0x050ff60000001818 */
[----:B------:R-:W-:Y:S11]  /*4d640*/  @!UPT UIADD3 URZ, URZ, URZ, URZ ;  /* 0x0000003f3f3ff290 */ /* 0x000ff6000fffe03f */
[----:B------:R-:W-:Y:S01]  /*4d650*/  @!UPT UIADD3 URZ, URZ, URZ, URZ ;  /* 0x0000003f3f3ff290 */ /* 0x000fe2000fffe03f */
[----:B------:R-:W-:Y:S04]  /*4d660*/  STL.64 [R1+0x240], R24 ;  /* 0x0002401801007387 */ /* 0x000fe80000100a00 */
[----:B------:R-:W-:Y:S04]  /*4d670*/  STL.64 [R1+0x248], R26 ;  /* 0x0002481a01007387 */ /* 0x000fe80000100a00 */
[----:B------:R-:W0:Y:S04]  /*4d680*/  LDSM.16.MT88.4 R24, [R29+0x10080] ;  /* 0x010080001d18783b */ /* 0x000e280000004200 */
[----:B0-----:R-:W-:Y:S04]  /*4d690*/  STL.64 [R1+0x5198], R26 ;  /* 0x0051981a01007387 */ /* 0x001fe80000100a00 */
[----:B------:R0:W-:Y:S04]  /*4d6a0*/  STL.64 [R1+0x5190], R24 ;  /* 0x0051901801007387 */ /* 0x0001e80000100a00 */
[----:B0-----:R-:W4:Y:S04]  /*4d6b0*/  LDL.LU R24, [R1+0x1b0] ;  /* 0x0001b00001187983 */ /* 0x001f280000300800 */
[----:B------:R-:W4:Y:S04]  /*4d6c0*/  LDL.LU R25, [R1+0x1b4] ;  /* 0x0001b40001197983 */ /* 0x000f280000300800 */
[----:B------:R-:W3:Y:S04]  /*4d6d0*/  LDL.LU R26, [R1+0x1b8] ;  /* 0x0001b800011a7983 */ /* 0x000ee80000300800 */
[----:B------:R-:W3:Y:S01]  /*4d6e0*/  LDL.LU R27, [R1+0x1bc] ;  /* 0x0001bc00011b7983 */ /* 0x000ee20000300800 */
[C---:B--2---:R-:W-:Y:S03]  /*4d6f0*/  HMMA.16816.F32 R4, R16.reuse, R10, R4 ;  /* 0x0000000a1004723c */ /* 0x044fe60000001804 */
[----:B---3--:R-:W-:Y:S04]  /*4d700*/  STL.64 [R1+0x51f8], R26 ;  /* 0x0051f81a01007387 */ /* 0x008fe80000100a00 */
[----:B----4-:R0:W-:Y:S04]  /*4d710*/  STL.64 [R1+0x51f0], R24 ;  /* 0x0051f01801007387 */ /* 0x0101e80000100a00 */
        /* <DEDUP_REMOVED lines=8> */
[----:B------:R-:W2:Y:S04]  /*4d7a0*/  LDL.LU R26, [R1+0x208] ;  /* 0x00020800011a7983 */ /* 0x000ea80000300800 */
[----:B------:R-:W2:Y:S04]  /*4d7b0*/  LDL.LU R27, [R1+0x20c] ;  /* 0x00020c00011b7983 */ /* 0x000ea80000300800 */
[----:B------:R-:W-:Y:S04]  /*4d7c0*/  STL.64 [R1+0x290], R4 ;  /* 0x0002900401007387 */ /* 0x000fe80000100a00 */
[----:B------:R0:W-:Y:S04]  /*4d7d0*/  STL.64 [R1+0x298], R6 ;  /* 0x0002980601007387 */ /* 0x0001e80000100a00 */
[----:B0-----:R-:W3:Y:S04]  /*4d7e0*/  LDL.LU.64 R6, [R1+0x5240] ;  /* 0x0052400001067983 */ /* 0x001ee80000300a00 */
[----:B------:R-:W3:Y:S01]  /*4d7f0*/  LDL.LU.64 R4, [R1+0x5238] ;  /* 0x0052380001047983 */ /* 0x000ee20000300a00 */
[----:B------:R-:W-:Y:S01]  /*4d800*/  IMAD.MOV.U32 R2, RZ, RZ, R15 ;  /* 0x000000ffff027224 */ /* 0x000fe200078e000f */
[----:B---3--:R-:W-:Y:S11]  /*4d810*/  HMMA.16816.F32 R4, R16, R14, R4 ;  /* 0x0000000e1004723c */ /* 0x008ff60000001804 */
[----:B------:R-:W-:Y:S11]  /*4d820*/  @!UPT UIADD3 URZ, URZ, URZ, URZ ;  /* 0x0000003f3f3ff290 */ /* 0x000ff6000fffe03f */
[----:B------:R-:W-:Y:S01]  /*4d830*/  @!UPT UIADD3 URZ, URZ, URZ, URZ ;  /* 0x0000003f3f3ff290 */ /* 0x000fe2000fffe03f */
[----:B------:R0:W-:Y:S04]  /*4d840*/  STL.64 [R1+0x280], R4 ;  /* 0x0002800401007387 */ /* 0x0001e80000100a00 */
[----:B------:R1:W-:Y:S01]  /*4d850*/  STL.64 [R1+0x288], R6 ;  /* 0x0002880601007387 */ /* 0x0003e20000100a00 */
[----:B0-----:R-:W-:-:S03]  /*4d860*/  IMAD.MOV.U32 R4, RZ, RZ, R14 ;  /* 0x000000ffff047224 */ /* 0x001fc600078e000e */
[----:B-1----:R-:W3:Y:S04]  /*4d870*/  LDL.LU.64 R6, [R1+0x5230] ;  /* 0x0052300001067983 */ /* 0x002ee80000300a00 */
        /* <DEDUP_REMOVED lines=8> */
[C---:B--2---:R-:W-:Y:S03]  /*4d900*/  HMMA.16816.F32 R20, R12.reuse, R22, R24 ;  /* 0x000000160c14723c */ /* 0x044fe60000001818 */
[----:B------:R-:W2:Y:S04]  /*4d910*/  LDL.LU.64 R26, [R1+0x5208] ;  /* 0x00520800011a7983 */ /* 0x000ea80000300a00 */
[----:B------:R-:W2:Y:S11]  /*4d920*/  LDL.LU.64 R24, [R1+0x5200] ;  /* 0x0052000001187983 */ /* 0x000eb60000300a00 */
[----:B------:R-:W-:Y:S05]  /*4d930*/  @!UPT UIADD3 URZ, URZ, URZ, URZ ;  /* 0x0000003f3f3ff290 */ /* 0x000fea000fffe03f */
[----:B------:R-:W-:Y:S04]  /*4d940*/  STL.64 [R1+0x1d0], R20 ;  /* 0x0001d01401007387 */ /* 0x000fe80000100a00 */
[----:B------:R-:W-:Y:S04]  /*4d950*/  STL.64 [R1+0x1d8], R22 ;  /* 0x0001d81601007387 */ /* 0x000fe80000100a00 */
[----:B------:R-:W0:Y:S04]  /*4d960*/  LDSM.16.MT88.4 R20, [R29+0x10100] ;  /* 0x010100001d14783b */ /* 0x000e280000004200 */
[----:B0-----:R-:W-:Y:S04]  /*4d970*/  STL.64 [R1+0x5158], R22 ;  /* 0x0051581601007387 */ /* 0x001fe80000100a00 */
[----:B------:R0:W-:Y:S04]  /*4d980*/  STL.64 [R1+0x5150], R20 ;  /* 0x0051501401007387 */ /* 0x0001e80000100a00 */
[----:B0-----:R-:W3:Y:S04]  /*4d990*/  LDL.LU R20, [R1+0x270] ;  /* 0x0002700001147983 */ /* 0x001ee80000300800 */
[----:B------:R-:W3:Y:S04]  /*4d9a0*/  LDL.LU R21, [R1+0x274] ;  /* 0x0002740001157983 */ /* 0x000ee80000300800 */
[----:B------:R-:W3:Y:S04]  /*4d9b0*/  LDL.LU R22, [R1+0x278] ;  /* 0x0002780001167983 */ /* 0x000ee80000300800 */
[----:B------:R-:W3:Y:S01]  /*4d9c0*/  LDL.LU R23, [R1+0x27c] ;  /* 0x00027c0001177983 */ /* 0x000ee20000300800 */
[----:B--2---:R-:W-:Y:S03]  /*4d9d0*/  HMMA.16816.F32 R8, R12, R10, R24 ;  /* 0x0000000a0c08723c */ /* 0x004fe60000001818 */
[----:B------:R-:W2:Y:S04]  /*4d9e0*/  LDL.LU.64 R26, [R1+0x51f8] ;  /* 0x0051f800011a7983 */ /* 0x000ea80000300a00 */
[----:B------:R-:W2:Y:S01]  /*4d9f0*/  LDL.LU.64 R24, [R1+0x51f0] ;  /* 0x0051f00001187983 */ /* 0x000ea20000300a00 */
[----:B------:R-:W-:-:S02]  /*4da00*/  IMAD.MOV.U32 R18, RZ, RZ, R4 ;  /* 0x000000ffff127224 */ /* 0x000fc400078e0004 */
[----:B------:R-:W-:Y:S11]  /*4da10*/  IMAD.MOV.U32 R19, RZ, RZ, R2 ;  /* 0x000000ffff137224 */ /* 0x000ff600078e0002 */
[----:B------:R-:W-:Y:S02]  /*4da20*/  @!UPT UIADD3 URZ, URZ, URZ, URZ ;  /* 0x0000003f3f3ff290 */ /* 0x000fe4000fffe03f */
[----:B------:R-:W-:Y:S04]  /*4da30*/  STL.64 [R1+0x220], R8 ;  /* 0x0002200801007387 */ /* 0x000fe80000100a00 */
[----:B------:R0:W-:Y:S04]  /*4da40*/  STL.64 [R1+0x228], R10 ;  /* 0x0002280a01007387 */ /* 0x0001e80000100a00 */
[----:B0-----:R-:W4:Y:S04]  /*4da50*/  LDL.LU R10, [R1+0x51e8] ;  /* 0x0051e800010a7983 */ /* 0x001f280000300800 */
[----:B------:R-:W4:Y:S01]  /*4da60*/  LDL.LU.64 R8, [R1+0x51e0] ;  /* 0x0051e00001087983 */ /* 0x000f220000300a00 */
[C---:B---3--:R-:W-:Y:S08]  /*4da70*/  HMMA.16816.F32 R16, R12.reuse, R18, R20 ;  /* 0x000000120c10723c */ /* 0x048ff00000001814 */
[----:B--2---:R-:W-:Y:S01]  /*4da80*/  HMMA.16816.F32 R4, R12, R6, R24 ;  /* 0x000000060c04723c */ /* 0x004fe20000001818 */
[----:B------:R-:W2:Y:S11]  /*4da90*/  LDL.LU R24, [R1] ;  /* 0x0000000001187983 */ /* 0x000eb60000300800 */
[----:B------:R-:W-:Y:S03]  /*4daa0*/  @!UPT UIADD3 URZ, URZ, URZ, URZ ;  /* 0x0000003f3f3ff290 */ /* 0x000fe6000fffe03f */
[----:B------:R-:W-:Y:S04]  /*4dab0*/  STL.64 [R1+0x1c0], R16 ;  /* 0x0001c01001007387 */ /* 0x000fe80000100a00 */
[----:B------:R-:W-:Y:S04]  /*4dac0*/  STL.64 [R1+0x1c8], R18 ;  /* 0x0001c81201007387 */ /* 0x000fe80000100a00 */
[----:B------:R-:W0:Y:S04]  /*4dad0*/  LDSM.16.MT88.4 R16, [R29+0x10180] ;  /* 0x010180001d10783b */ /* 0x000e280000004200 */
[----:B------:R-:W1:Y:S04]  /*4dae0*/  LDSM.16.MT88.4 R12, [R29+0x10200] ;  /* 0x010200001d0c783b */ /* 0x000e680000004200 */
[----:B------:R-:W-:Y:S04]  /*4daf0*/  STL.64 [R1+0x90], R4 ;  /* 0x0000900401007387 */ /* 0x000fe80000100a00 */
[----:B------:R-:W-:Y:S04]  /*4db00*/  STL.64 [R1+0x98], R6 ;  /* 0x0000980601007387 */ /* 0x000fe80000100a00 */
[----:B------:R-:W2:Y:S04]  /*4db10*/  LDL.LU R25, [R1+0x4] ;  /* 0x0000040001197983 */ /* 0x000ea80000300800 */
[----:B------:R-:W2:Y:S04]  /*4db20*/  LDL.LU R26, [R1+0x8] ;  /* 0x00000800011a7983 */ /* 0x000ea80000300800 */
[----:B------:R-:W2:Y:S04]  /*4db30*/  LDL.LU R27, [R1+0xc] ;  /* 0x00000c00011b7983 */ /* 0x000ea80000300800 */
[----:B------:R-:W3:Y:S04]  /*4db40*/  LDL.LU R20, [R1+0x160] ;  /* 0x0001600001147983 */ /* 0x000ee80000300800 */
[----:B------:R-:W3:Y:S04]  /*4db50*/  LDL.LU R21, [R1+0x164] ;  /* 0x0001640001157983 */ /* 0x000ee80000300800 */
[----:B------:R-:W2:Y:S04]  /*4db60*/  LDL.LU R22, [R1+0x168] ;  /* 0x0001680001167983 */ /* 0x000ea80000300800 */
[----:B------:R-:W2:Y:S04]  /*4db70*/  LDL.LU R23, [R1+0x16c] ;  /* 0x00016c0001177983 */ /* 0x000ea80000300800 */
[----:B--2---:R-:W-:Y:S04]  /*4db80*/  STL.64 [R1+0x5168], R22 ;  /* 0x0051681601007387 */ /* 0x004fe80000100a00 */
[----:B---3--:R2:W-:Y:S04]  /*4db90*/  STL.64 [R1+0x5160], R20 ;  /* 0x0051601401007387 */ /* 0x0085e80000100a00 */
[----:B--2---:R-:W2:Y:S04]  /*4dba0*/  LDL.LU R20, [R1+0x170] ;  /* 0x0001700001147983 */ /* 0x004ea80000300800 */
[----:B------:R-:W2:Y:S04]  /*4dbb0*/  LDL.LU R21, [R1+0x174] ;  /* 0x0001740001157983 */ /* 0x000ea80000300800 */
[----:B------:R-:W3:Y:S04]  /*4dbc0*/  LDL.LU R22, [R1+0x178] ;  /* 0x0001780001167983 */ /* 0x000ee80000300800 */
[----:B------:R-:W3:Y:S04]  /*4dbd0*/  LDL.LU R23, [R1+0x17c] ;  /* 0x00017c0001177983 */ /* 0x000ee80000300800 */
[----:B------:R-:W2:Y:S04]  /*4dbe0*/  LDL.LU R4, [R1+0x180] ;  /* 0x0001800001047983 */ /* 0x000ea80000300800 */
[----:B------:R-:W2:Y:S04]  /*4dbf0*/  LDL.LU R5, [R1+0x184] ;  /* 0x0001840001057983 */ /* 0x000ea80000300800 */
[----:B------:R-:W2:Y:S04]  /*4dc00*/  LDL.LU R6, [R1+0x188] ;  /* 0x0001880001067983 */ /* 0x000ea80000300800 */
[----:B------:R-:W2:Y:S04]  /*4dc10*/  LDL.LU R7, [R1+0x18c] ;  /* 0x00018c0001077983 */ /* 0x000ea80000300800 */
[----:B--2---:R-:W-:Y:S04]  /*4dc20*/  STL.64 [R1+0x51a8], R6 ;  /* 0x0051a80601007387 */ /* 0x004fe80000100a00 */
[----:B------:R2:W-:Y:S04]  /*4dc30*/  STL.64 [R1+0x51a0], R4 ;  /* 0x0051a00401007387 */ /* 0x0005e80000100a00 */
[----:B--2---:R-:W2:Y:S04]  /*4dc40*/  LDL.LU R4, [R1+0x190] ;  /* 0x0001900001047983 */ /* 0x004ea80000300800 */
        /* <DEDUP_REMOVED lines=21> */
[----:B---3--:R-:W-:Y:S04]  /*4dda0*/  STL.64 [R1+0x5178], R22 ;  /* 0x0051781601007387 */ /* 0x008fe80000100a00 */
[----:B------:R3:W-:Y:S04]  /*4ddb0*/  STL.64 [R1+0x5170], R20 ;  /* 0x0051701401007387 */ /* 0x0007e80000100a00 */
[----:B---3--:R-:W3:Y:S04]  /*4ddc0*/  LDL.64 R20, [R1+0x70] ;  /* 0x0000700001147983 */ /* 0x008ee80000100a00 */
[----:B0-----:R-:W-:Y:S04]  /*4ddd0*/  STL.64 [R1+0x5138], R18 ;  /* 0x0051381201007387 */ /* 0x001fe80000100a00 */
[----:B------:R0:W-:Y:S04]  /*4dde0*/  STL.64 [R1+0x5130], R16 ;  /* 0x0051301001007387 */ /* 0x0001e80000100a00 */
[----:B0-----:R-:W2:Y:S04]  /*4ddf0*/  LDL.LU R16, [R1+0x2a0] ;  /* 0x0002a00001107983 */ /* 0x001ea80000300800 */
        /* <DEDUP_REMOVED lines=9> */
[----:B-1----:R-:W-:Y:S04]  /*4de90*/  STL.64 [R1+0x50f8], R14 ;  /* 0x0050f80e01007387 */ /* 0x002fe80000100a00 */
[----:B------:R4:W-:Y:S02]  /*4dea0*/  STL.64 [R1+0x50f0], R12 ;  /* 0x0050f00c01007387 */ /* 0x0009e40000100a00 */
[----:B----4-:R-:W-:-:S02]  /*4deb0*/  IMAD.MOV.U32 R12, RZ, RZ, R10 ;  /* 0x000000ffff0c7224 */ /* 0x010fc400078e000a */
[----:B------:R-:W-:Y:S01]  /*4dec0*/  HMMA.16816.F32 R8, R24, R8, R4 ;  /* 0x000000081808723c */ /* 0x000fe20000001804 */
[----:B------:R-:W3:Y:S04]  /*4ded0*/  LDL.LU.64 R6, [R1+0x51d8] ;  /* 0x0051d80001067983 */ /* 0x000ee80000300a00 */
[----:B------:R-:W3:Y:S01]  /*4dee0*/  LDL.LU.64 R4, [R1+0x51d0] ;  /* 0x0051d00001047983 */ /* 0x000ee20000300a00 */
[----:B------:R-:W-:Y:S11]  /*4def0*/  IMAD.MOV.U32 R13, RZ, RZ, R3 ;  /* 0x000000ffff0d7224 */ /* 0x000ff600078e0003 */
[----:B------:R-:W-:Y:S06]  /*4df00*/  @!UPT UIADD3 URZ, URZ, URZ, URZ ;  /* 0x0000003f3f3ff290 */ /* 0x000fec000fffe03f */
[----:B------:R-:W-:Y:S01]  /*4df10*/  STL.64 [R1+0x1b0], R8 ;  /* 0x0001b00801007387 */ /* 0x000fe20000100a00 */
[----:B------:R-:W-:-:S03]  /*4df20*/  IMAD.MOV.U32 R3, RZ, RZ, R11 ;  /* 0x000000ffff037224 */ /* 0x000fc600078e000b */
[----:B------:R-:W-:Y:S04]  /*4df30*/  STL [R1+0x1b8], R10 ;  /* 0x0001b80a01007387 */ /* 0x000fe80000100800 */
[----:B------:R-:W0:Y:S04]  /*4df40*/  LDSM.16.MT88.4 R8, [R29+0x10280] ;  /* 0x010280001d08783b */ /* 0x000e280000004200 */
[----:B------:R-:W-:Y:S04]  /*4df50*/  STL [R1+0x5040], R3 ;  /* 0x0050400301007387 */ /* 0x000fe80000100800 */
[----:B0-----:R-:W-:Y:S04]  /*4df60*/  STL.64 [R1+0x50a8], R10 ;  /* 0x0050a80a01007387 */ /* 0x001fe80000100a00 */
[----:B------:R0:W-:Y:S04]  /*4df70*/  STL.64 [R1+0x50a0], R8 ;  /* 0x0050a00801007387 */ /* 0x0001e80000100a00 */
[----:B0-----:R-:W4:Y:S01]  /*4df80*/  LDL.LU.64 R8, [R1+0x50] ;  /* 0x0000500001087983 */ /* 0x001f220000300a00 */
[C---:B---3--:R-:W-:Y:S11]  /*4df90*/  HMMA.16816.F32 R4, R24.reuse, R20, R4 ;  /* 0x000000141804723c */ /* 0x048ff60000001804 */
[----:B------:R-:W-:Y:S11]  /*4dfa0*/  @!UPT UIADD3 URZ, URZ, URZ, URZ ;  /* 0x0000003f3f3ff290 */ /* 0x000ff6000fffe03f */
[----:B------:R-:W-:Y:S01]  /*4dfb0*/  @!UPT UIADD3 URZ, URZ, URZ, URZ ;  /* 0x0000003f3f3ff290 */ /* 0x000fe2000fffe03f */
[----:B------:R-:W-:Y:S04]  /*4dfc0*/  STL.64 [R1+0x210], R4 ;  /* 0x0002100401007387 */ /* 0x000fe80000100a00 */
[----:B------:R0:W-:Y:S04]  /*4dfd0*/  STL.64 [R1+0x218], R6 ;  /* 0x0002180601007387 */ /* 0x0001e80000100a00 */
[----:B0-----:R-:W3:Y:S04]  /*4dfe0*/  LDL.LU.64 R6, [R1+0x51c8] ;  /* 0x0051c80001067983 */ /* 0x001ee80000300a00 */
[----:B------:R-:W3:Y:S02]  /*4dff0*/  LDL.LU.64 R4, [R1+0x51c0] ;  /* 0x0051c00001047983 */ /* 0x000ee40000300a00 */
[C---:B---3--:R-:W-:Y:S02]  /*4e000*/  HMMA.16816.F32 R12, R24.reuse, R12, R4 ;  /* 0x0000000c180c723c */ /* 0x048fe40000001804 */
[----:B------:R-:W4:Y:S04]  /*4e010*/  LDL.LU.64 R6, [R1+0x51b8] ;  /* 0x0051b80001067983 */ /* 0x000f280000300a00 */
[----:B------:R-:W4:Y:S11]  /*4e020*/  LDL.LU.64 R4, [R1+0x51b0] ;  /* 0x0051b00001047983 */ /* 0x000f360000300a00 */
[----:B------:R-:W-:Y:S06]  /*4e030*/  @!UPT UIADD3 URZ, URZ, URZ, URZ ;  /* 0x0000003f3f3ff290 */ /* 0x000fec000fffe03f */
[----:B------:R0:W-:Y:S04]  /*4e040*/  STL.64 [R1+0x200], R12 ;  /* 0x0002000c01007387 */ /* 0x0001e80000100a00 */
[----:B------:R1:W-:Y:S04]  /*4e050*/  STL.64 [R1+0x208], R14 ;  /* 0x0002080e01007387 */ /* 0x0003e80000100a00 */
[----:B0-----:R-:W3:Y:S04]  /*4e060*/  LDL.LU R12, [R1+0xf0] ;  /* 0x0000f000010c7983 */ /* 0x001ee80000300800 */
[----:B------:R-:W3:Y:S04]  /*4e070*/  LDL.LU R13, [R1+0xf4] ;  /* 0x0000f400010d7983 */ /* 0x000ee80000300800 */
[----:B-1----:R-:W2:Y:S04]  /*4e080*/  LDL.LU R14, [R1+0xf8] ;  /* 0x0000f800010e7983 */ /* 0x002ea80000300800 */
[----:B------:R-:W2:Y:S01]  /*4e090*/  LDL.LU R15, [R1+0xfc] ;  /* 0x0000fc00010f7983 */ /* 0x000ea20000300800 */
[----:B----4-:R-:W-:Y:S03]  /*4e0a0*/  HMMA.16816.F32 R24, R24, R8, R4 ;  /* 0x000000081818723c */ /* 0x010fe60000001804 */
[----:B--2---:R-:W-:Y:S04]  /*4e0b0*/  STL.64 [R1+0x5148], R14 ;  /* 0x0051480e01007387 */ /* 0x004fe80000100a00 */
[----:B---3--:R0:W-:Y:S04]  /*4e0c0*/  STL.64 [R1+0x5140], R12 ;  /* 0x0051400c01007387 */ /* 0x0081e80000100a00 */
[----:B0-----:R-:W2:Y:S04]  /*4e0d0*/  LDL.64 R12, [R1+0x80] ;  /* 0x00008000010c7983 */ /* 0x001ea80000100a00 */
[----:B------:R-:W2:Y:S04]  /*4e0e0*/  LDL.LU.64 R6, [R1+0x51a8] ;  /* 0x0051a80001067983 */ /* 0x000ea80000300a00 */
[----:B------:R-:W2:Y:S04]  /*4e0f0*/  LDL.LU.64 R4, [R1+0x51a0] ;  /* 0x0051a00001047983 */ /* 0x000ea80000300a00 */
        /* <DEDUP_REMOVED lines=8> */
[----:B------:R-:W-:Y:S04]  /*4e180*/  STL.64 [R1+0x198], R6 ;  /* 0x0001980601007387 */ /* 0x000fe80000100a00 */
[----:B------:R-:W0:Y:S01]  /*4e190*/  LDSM.16.MT88.4 R4, [R29+0x10300] ;  /* 0x010300001d04783b */ /* 0x000e220000004200 */
[----:B------:R-:W-:Y:S03]  /*4e1a0*/  HMMA.16816.F32 R16, R24, R20, R16 ;  /* 0x000000141810723c */ /* 0x000fe60000001810 */
[----:B0-----:R-:W-:Y:S04]  /*4e1b0*/  STL.64 [R1+0x5068], R6 ;  /* 0x0050680601007387 */ /* 0x001fe80000100a00 */
[----:B------:R0:W-:Y:S04]  /*4e1c0*/  STL.64 [R1+0x5060], R4 ;  /* 0x0050600401007387 */ /* 0x0001e80000100a00 */
[----:B0-----:R-:W2:Y:S11]  /*4e1d0*/  LDL.LU.64 R4, [R1+0x60] ;  /* 0x0000600001047983 */ /* 0x001eb60000300a00 */
[----:B------:R-:W-:Y:S01]  /*4e1e0*/  @!UPT UIADD3 URZ, URZ, URZ, URZ ;  /* 0x0000003f3f3ff290 */ /* 0x000fe2000fffe03f */
[----:B------:R-:W-:Y:S01]  /*4e1f0*/  STL.64 [R1+0x180], R16 ;  /* 0x0001801001007387 */ /* 0x000fe20000100a00 */
[----:B------:R-:W-:-:S03]  /*4e200*/  IMAD.MOV.U32 R7, RZ, RZ, R20 ;  /* 0x000000ffff077224 */ /* 0x000fc600078e0014 */
[----:B------:R0:W-:Y:S01]  /*4e210*/  STL.64 [R1+0x188], R18 ;  /* 0x0001881201007387 */ /* 0x0001e20000100a00 */
[----:B------:R-:W-:-:S03]  /*4e220*/  IMAD.MOV.U32 R6, RZ, RZ, R21 ;  /* 0x000000ffff067224 */ /* 0x000fc600078e0015 */
[----:B0-----:R-:W3:Y:S04]  /*4e230*/  LDL.LU.64 R18, [R1+0x5188] ;  /* 0x0051880001127983 */ /* 0x001ee80000300a00 */
[----:B------:R-:W3:Y:S04]  /*4e240*/  LDL.LU.64 R16, [R1+0x5180] ;  /* 0x0051800001107983 */ /* 0x000ee80000300a00 */
        /* <DEDUP_REMOVED lines=11> */
[----:B------:R-:W2:Y:S11]  /*4e300*/  LDL.LU.64 R20, [R1+0x5150] ;  /* 0x0051500001147983 */ /* 0x000eb60000300a00 */
[----:B------:R-:W-:Y:S06]  /*4e310*/  @!UPT UIADD3 URZ, URZ, URZ, URZ ;  /* 0x0000003f3f3ff290 */ /* 0x000fec000fffe03f */
[----:B------:R0:W-:Y:S04]  /*4e320*/  STL.64 [R1+0x100], R24 ;  /* 0x0001001801007387 */ /* 0x0001e80000100a00 */
[----:B------:R1:W-:Y:S04]  /*4e330*/  STL.64 [R1+0x108], R26 ;  /* 0x0001081a01007387 */ /* 0x0003e80000100a00 */
[----:B0-----:R-:W2:Y:S04]  /*4e340*/  LDL.LU R24, [R1+0x150] ;  /* 0x0001500001187983 */ /* 0x001ea80000300800 */
[----:B------:R-:W2:Y:S04]  /*4e350*/  LDL.LU R25, [R1+0x154] ;  /* 0x0001540001197983 */ /* 0x000ea80000300800 */
[----:B-1----:R-:W2:Y:S04]  /*4e360*/  LDL.LU R26, [R1+0x158] ;  /* 0x00015800011a7983 */ /* 0x002ea80000300800 */
[----:B------:R-:W2:Y:S01]  /*4e370*/  LDL.LU R27, [R1+0x15c] ;  /* 0x00015c00011b7983 */ /* 0x000ea20000300800 */
[----:B------:R-:W-:-:S02]  /*4e380*/  IMAD.MOV.U32 R3, RZ, RZ, R12 ;  /* 0x000000ffff037224 */ /* 0x000fc400078e000c */
[----:B------:R-:W-:Y:S01]  /*4e390*/  IMAD.MOV.U32 R2, RZ, RZ, R13 ;  /* 0x000000ffff027224 */ /* 0x000fe200078e000d */
[----:B--2---:R-:W-:Y:S11]  /*4e3a0*/  HMMA.16816.F32 R24, R20, R12, R24 ;  /* 0x0000000c1418723c */ /* 0x004ff60000001818 */
[----:B------:R-:W-:Y:S11]  /*4e3b0*/  @!UPT UIADD3 URZ, URZ, URZ, URZ ;  /* 0x0000003f3f3ff290 */ /* 0x000ff6000fffe03f */
[----:B------:R-:W-:Y:S01]  /*4e3c0*/  @!UPT UIADD3 URZ, URZ, URZ, URZ ;  /* 0x0000003f3f3ff290 */ /* 0x000fe2000fffe03f */
[----:B------:R-:W-:Y:S04]  /*4e3d0*/  STL.64 [R1+0x160], R24 ;  /* 0x0001601801007387 */ /* 0x000fe80000100a00 */
[----:B------:R-:W-:Y:S04]  /*4e3e0*/  STL.64 [R1+0x168], R26 ;  /* 0x0001681a01007387 */ /* 0x000fe80000100a00 */
[----:B------:R-:W0:Y:S04]  /*4e3f0*/  LDSM.16.MT88.4 R24, [R29+0x10380] ;  /* 0x010380001d18783b */ /* 0x000e280000004200 */
[----:B------:R-:W2:Y:S04]  /*4e400*/  LDL.LU.64 R14, [R1+0x5148] ;  /* 0x00514800010e7983 */ /* 0x000ea80000300a00 */
[----:B------:R-:W2:Y:S04]  /*4e410*/  LDL.LU.64 R12, [R1+0x5140] ;  /* 0x00514000010c7983 */ /* 0x000ea80000300a00 */
[----:B0-----:R-:W-:Y:S04]  /*4e420*/  STL.64 [R1+0x5020], R26 ;  /* 0x0050201a01007387 */ /* 0x001fe80000100a00 */
[----:B------:R0:W-:Y:S02]  /*4e430*/  STL.64 [R1+0x5018], R24 ;  /* 0x0050181801007387 */ /* 0x0001e40000100a00 */
[----:B0-----:R-:W-:-:S02]  /*4e440*/  IMAD.MOV.U32 R24, RZ, RZ, R7 ;  /* 0x000000ffff187224 */ /* 0x001fc400078e0007 */
[----:B------:R-:W-:-:S07]  /*4e450*/  IMAD.MOV.U32 R25, RZ, RZ, R6 ;  /* 0x000000ffff197224 */ /* 0x000fce00078e0006 */
[----:B---3--:R-:W-:Y:S01]  /*4e460*/  HMMA.16816.F32 R24, R20, R24, R16 ;  /* 0x000000181418723c */ /* 0x008fe20000001810 */
[----:B------:R-:W3:Y:S04]  /*4e470*/  LDL.LU.64 R18, [R1+0x5138] ;  /* 0x0051380001127983 */ /* 0x000ee80000300a00 */
[----:B------:R-:W3:Y:S11]  /*4e480*/  LDL.LU.64 R16, [R1+0x5130] ;  /* 0x0051300001107983 */ /* 0x000ef60000300a00 */
[----:B------:R-:W-:Y:S07]  /*4e490*/  @!UPT UIADD3 URZ, URZ, URZ, URZ ;  /* 0x0000003f3f3ff290 */ /* 0x000fee000fffe03f */
[----:B------:R0:W-:Y:S04]  /*4e4a0*/  STL.64 [R1+0x150], R24 ;  /* 0x0001501801007387 */ /* 0x0001e80000100a00 */
[----:B------:R1:W-:Y:S04]  /*4e4b0*/  STL.64 [R1+0x158], R26 ;  /* 0x0001581a01007387 */ /* 0x0003e80000100a00 */
[----:B0-----:R-:W4:Y:S01]  /*4e4c0*/  LDL.LU R24, [R1+0xa0] ;  /* 0x0000a00001187983 */ /* 0x001f220000300800 */
[----:B------:R-:W-:-:S03]  /*4e4d0*/  IMAD.MOV.U32 R25, RZ, RZ, R0 ;  /* 0x000000ffff197224 */ /* 0x000fc600078e0000 */
[----:B------:R-:W2:Y:S01]  /*4e4e0*/  LDL.LU R0, [R1+0x512c] ;  /* 0x00512c0001007983 */ /* 0x000ea20000300800 */
[----:B-1----:R-:W-:-:S03]  /*4e4f0*/  IMAD.MOV.U32 R26, RZ, RZ, R28 ;  /* 0x000000ffff1a7224 */ /* 0x002fc600078e001c */
[----:B------:R-:W2:Y:S04]  /*4e500*/  LDL.LU R28, [R1+0x5128] ;  /* 0x00512800011c7983 */ /* 0x000ea80000300800 */
[----:B------:R-:W2:Y:S04]  /*4e510*/  LDL.LU R27, [R1+0xac] ;  /* 0x0000ac00011b7983 */ /* 0x000ea80000300800 */
[----:B--2---:R-:W-:Y:S04]  /*4e520*/  STL.64 [R1+0x5078], R26 ;  /* 0x0050781a01007387 */ /* 0x004fe80000100a00 */
[----:B----4-:R0:W-:Y:S04]  /*4e530*/  STL.64 [R1+0x5070], R24 ;  /* 0x0050701801007387 */ /* 0x0101e80000100a00 */
[----:B0-----:R-:W2:Y:S01]  /*4e540*/  LDL.LU.64 R24, [R1+0x70] ;  /* 0x0000700001187983 */ /* 0x001ea20000300a00 */
[----:B------:R-:W-:-:S02]  /*4e550*/  IMAD.MOV.U32 R26, RZ, RZ, R28 ;  /* 0x000000ffff1a7224 */ /* 0x000fc400078e001c */
[----:B------:R-:W-:Y:S01]  /*4e560*/  IMAD.MOV.U32 R27, RZ, RZ, R0 ;  /* 0x000000ffff1b7224 */ /* 0x000fe200078e0000 */
[----:B--2---:R0:W-:Y:S04]  /*4e570*/  STL.64 [R1+0x5110], R24 ;  /* 0x0051101801007387 */ /* 0x0041e80000100a00 */
[----:B0-----:R-:W2:Y:S04]  /*4e580*/  LDL.LU R24, [R1+0x140] ;  /* 0x0001400001187983 */ /* 0x001ea80000300800 */
[----:B------:R-:W2:Y:S02]  /*4e590*/  LDL.LU R25, [R1+0x144] ;  /* 0x0001440001197983 */ /* 0x000ea40000300800 */
[C---:B--2---:R-:W-:Y:S11]  /*4e5a0*/  HMMA.16816.F32 R24, R20.reuse, R4, R24 ;  /* 0x000000041418723c */ /* 0x044ff60000001818 */
[----:B------:R-:W-:Y:S11]  /*4e5b0*/  @!UPT UIADD3 URZ, URZ, URZ, URZ ;  /* 0x0000003f3f3ff290 */ /* 0x000ff6000fffe03f */
[----:B------:R-:W-:Y:S01]  /*4e5c0*/  @!UPT UIADD3 URZ, URZ, URZ, URZ ;  /* 0x0000003f3f3ff290 */ /* 0x000fe2000fffe03f */
[----:B------:R-:W-:Y:S04]  /*4e5d0*/  STL.64 [R1+0x140], R24 ;  /* 0x0001401801007387 */ /* 0x000fe80000100a00 */
[----:B------:R0:W-:Y:S02]  /*4e5e0*/  STL.64 [R1+0x5108], R4 ;  /* 0x0051080401007387 */ /* 0x0001e40000100a00 */
[----:B0-----:R-:W-:Y:S01]  /*4e5f0*/  HMMA.16816.F32 R4, R20, R8, R12 ;  /* 0x000000081404723c */ /* 0x001fe2000000180c */
[----:B------:R-:W-:Y:S02]  /*4e600*/  IMAD.MOV.U32 R0, RZ, RZ, R27 ;  /* 0x000000ffff007224 */ /* 0x000fe400078e001b */
[----:B------:R-:W-:-:S03]  /*4e610*/  IMAD.MOV.U32 R28, RZ, RZ, R26 ;  /* 0x000000ffff1c7224 */ /* 0x000fc600078e001a */
[----:B------:R-:W-:Y:S04]  /*4e620*/  STL [R1+0x5048], R0 ;  /* 0x0050480001007387 */ /* 0x000fe80000100800 */
[----:B------:R-:W-:Y:S04]  /*4e630*/  STL [R1+0x5044], R28 ;  /* 0x0050441c01007387 */ /* 0x000fe80000100800 */
[----:B------:R-:W-:Y:S04]  /*4e640*/  STL.64 [R1+0x5100], R8 ;  /* 0x0051000801007387 */ /* 0x000fe80000100a00 */
[----:B------:R-:W2:Y:S05]  /*4e650*/  LDL.LU R20, [R1+0x250] ;  /* 0x0002500001147983 */ /* 0x000eaa0000300800 */
[----:B------:R-:W-:Y:S04]  /*4e660*/  STL.64 [R1+0xf0], R4 ;  /* 0x0000f00401007387 */ /* 0x000fe80000100a00 */
[----:B------:R-:W-:Y:S04]  /*4e670*/  STL.64 [R1+0xf8], R6 ;  /* 0x0000f80601007387 */ /* 0x000fe80000100a00 */
[----:B------:R-:W2:Y:S04]  /*4e680*/  LDL.LU R21, [R1+0x254] ;  /* 0x0002540001157983 */ /* 0x000ea80000300800 */
[----:B------:R-:W4:Y:S04]  /*4e690*/  LDL.LU R22, [R1+0x258] ;  /* 0x0002580001167983 */ /* 0x000f280000300800 */
[----:B------:R-:W4:Y:S04]  /*4e6a0*/  LDL.LU R23, [R1+0x25c] ;  /* 0x00025c0001177983 */ /* 0x000f280000300800 */
[----:B----4-:R-:W-:Y:S04]  /*4e6b0*/  STL.64 [R1+0x5088], R22 ;  /* 0x0050881601007387 */ /* 0x010fe80000100a00 */
[----:B--2---:R0:W-:Y:S04]  /*4e6c0*/  STL.64 [R1+0x5080], R20 ;  /* 0x0050801401007387 */ /* 0x0041e80000100a00 */
[----:B0-----:R-:W2:Y:S04]  /*4e6d0*/  LDL.LU R20, [R1+0x260] ;  /* 0x0002600001147983 */ /* 0x001ea80000300800 */
[----:B------:R-:W2:Y:S04]  /*4e6e0*/  LDL.LU R21, [R1+0x264] ;  /* 0x0002640001157983 */ /* 0x000ea80000300800 */
[----:B------:R-:W4:Y:S04]  /*4e6f0*/  LDL.LU R22, [R1+0x268] ;  /* 0x0002680001167983 */ /* 0x000f280000300800 */
[----:B------:R-:W4:Y:S04]  /*4e700*/  LDL.LU R23, [R1+0x26c] ;  /* 0x00026c0001177983 */ /* 0x000f280000300800 */
[----:B------:R-:W2:Y:S04]  /*4e710*/  LDL.LU R12, [R1+0xe0] ;  /* 0x0000e000010c7983 */ /* 0x000ea80000300800 */
[----:B------:R-:W2:Y:S04]  /*4e720*/  LDL.LU R13, [R1+0xe4] ;  /* 0x0000e400010d7983 */ /* 0x000ea80000300800 */
[----:B------:R-:W2:Y:S04]  /*4e730*/  LDL.LU R14, [R1+0xe8] ;  /* 0x0000e800010e7983 */ /* 0x000ea80000300800 */
[----:B------:R-:W2:Y:S04]  /*4e740*/  LDL.LU R15, [R1+0xec] ;  /* 0x0000ec00010f7983 */ /* 0x000ea80000300800 */
[----:B--2---:R-:W-:Y:S04]  /*4e750*/  STL.64 [R1+0x5120], R14 ;  /* 0x0051200e01007387 */ /* 0x004fe80000100a00 */
[----:B------:R0:W-:Y:S04]  /*4e760*/  STL.64 [R1+0x5118], R12 ;  /* 0x0051180c01007387 */ /* 0x0001e80000100a00 */
[----:B------:R-:W2:Y:S04]  /*4e770*/  LDL.LU R8, [R1+0x110] ;  /* 0x0001100001087983 */ /* 0x000ea80000300800 */
[----:B------:R-:W2:Y:S04]  /*4e780*/  LDL.LU R9, [R1+0x114] ;  /* 0x0001140001097983 */ /* 0x000ea80000300800 */
[----:B------:R-:W2:Y:S04]  /*4e790*/  LDL.LU R10, [R1+0x118] ;  /* 0x00011800010a7983 */ /* 0x000ea80000300800 */
[----:B------:R-:W2:Y:S04]  /*4e7a0*/  LDL.LU R11, [R1+0x11c] ;  /* 0x00011c00010b7983 */ /* 0x000ea80000300800 */
[----:B------:R-:W2:Y:S04]  /*4e7b0*/  LDL.LU R4, [R1+0x120] ;  /* 0x0001200001047983 */ /* 0x000ea80000300800 */
[----:B------:R-:W2:Y:S04]  /*4e7c0*/  LDL.LU R5, [R1+0x124] ;  /* 0x0001240001057983 */ /* 0x000ea80000300800 */
[----:B------:R-:W2:Y:S04]  /*4e7d0*/  LDL.LU R6, [R1+0x128] ;  /* 0x0001280001067983 */ /* 0x000ea80000300800 */
[----:B------:R-:W2:Y:S04]  /*4e7e0*/  LDL.LU R7, [R1+0x12c] ;  /* 0x00012c0001077983 */ /* 0x000ea80000300800 */
[----:B0-----:R-:W3:Y:S04]  /*4e7f0*/  LDL.LU R12, [R1+0x130] ;  /* 0x00013000010c7983 */ /* 0x001ee80000300800 */
[----:B------:R-:W3:Y:S04]  /*4e800*/  LDL.LU R13, [R1+0x134] ;  /* 0x00013400010d7983 */ /* 0x000ee80000300800 */
[----:B------:R-:W3:Y:S04]  /*4e810*/  LDL.LU R14, [R1+0x138] ;  /* 0x00013800010e7983 */ /* 0x000ee80000300800 */
[----:B------:R-:W3:Y:S04]  /*4e820*/  LDL.LU R15, [R1+0x13c] ;  /* 0x00013c00010f7983 */ /* 0x000ee80000300800 */
[----:B----4-:R-:W-:Y:S04]  /*4e830*/  STL.64 [R1+0x5098], R22 ;  /* 0x0050981601007387 */ /* 0x010fe80000100a00 */
        /* <DEDUP_REMOVED lines=16> */
[----:B------:R-:W4:Y:S01]  /*4e940*/  LDL.LU R23, [R1+0xbc] ;  /* 0x0000bc0001177983 */ /* 0x000f220000300800 */
[----:B------:R-:W-:-:S02]  /*4e950*/  IMAD.MOV.U32 R24, RZ, RZ, R3 ;  /* 0x000000ffff187224 */ /* 0x000fc400078e0003 */
[----:B------:R-:W-:-:S07]  /*4e960*/  IMAD.MOV.U32 R25, RZ, RZ, R2 ;  /* 0x000000ffff197224 */ /* 0x000fce00078e0002 */
[C---:B---3--:R-:W-:Y:S01]  /*4e970*/  HMMA.16816.F32 R24, R16.reuse, R24, R12 ;  /* 0x000000181018723c */ /* 0x048fe2000000180c */
[----:B----4-:R-:W-:Y:S04]  /*4e980*/  STL.64 [R1+0x50d8], R22 ;  /* 0x0050d81601007387 */ /* 0x010fe80000100a00 */
        /* <DEDUP_REMOVED lines=11> */
[----:B------:R-:W3:Y:S04]  /*4ea40*/  LDL.LU.64 R14, [R1+0x5120] ;  /* 0x00512000010e7983 */ /* 0x000ee80000300a00 */
[----:B------:R-:W3:Y:S04]  /*4ea50*/  LDL.LU.64 R12, [R1+0x5118] ;  /* 0x00511800010c7983 */ /* 0x000ee80000300a00 */
[----:B------:R0:W-:Y:S04]  /*4ea60*/  STL.64 [R1+0x130], R24 ;  /* 0x0001301801007387 */ /* 0x0001e80000100a00 */
[----:B------:R-:W-:Y:S04]  /*4ea70*/  STL.64 [R1+0x138], R26 ;  /* 0x0001381a01007387 */ /* 0x000fe80000100a00 */
[----:B0-----:R-:W4:Y:S02]  /*4ea80*/  LDL.LU.64 R24, [R1+0x5110] ;  /* 0x0051100001187983 */ /* 0x001f240000300a00 */
[C---:B----4-:R-:W-:Y:S11]  /*4ea90*/  HMMA.16816.F32 R4, R16.reuse, R24, R4 ;  /* 0x000000181004723c */ /* 0x050ff60000001804 */
[----:B------:R-:W-:Y:S11]  /*4eaa0*/  @!UPT UIADD3 URZ, URZ, URZ, URZ ;  /* 0x0000003f3f3ff290 */ /* 0x000ff6000fffe03f */
[----:B------:R-:W-:Y:S01]  /*4eab0*/  @!UPT UIADD3 URZ, URZ, URZ, URZ ;  /* 0x0000003f3f3ff290 */ /* 0x000fe2000fffe03f */
        /* <DEDUP_REMOVED lines=8> */
[----:B0-----:R-:W3:Y:S02]  /*4eb40*/  LDL.LU.64 R8, [R1+0x5100] ;  /* 0x0051000001087983 */ /* 0x001ee40000300a00 */
[----:B---3--:R-:W-:Y:S02]  /*4eb50*/  HMMA.16816.F32 R16, R16, R8, R12 ;  /* 0x000000081010723c */ /* 0x008fe4000000180c */
[----:B------:R-:W2:Y:S04]  /*4eb60*/  LDL.LU.64 R14, [R1+0x50f8] ;  /* 0x0050f800010e7983 */ /* 0x000ea80000300a00 */
[----:B------:R-:W2:Y:S11]  /*4eb70*/  LDL.LU.64 R12, [R1+0x50f0] ;  /* 0x0050f000010c7983 */ /* 0x000eb60000300a00 */
[----:B------:R-:W-:Y:S06]  /*4eb80*/  @!UPT UIADD3 URZ, URZ, URZ, URZ ;  /* 0x0000003f3f3ff290 */ /* 0x000fec000fffe03f */
[----:B------:R0:W-:Y:S04]  /*4eb90*/  STL.64 [R1+0xe0], R16 ;  /* 0x0000e01001007387 */ /* 0x0001e80000100a00 */
[----:B------:R-:W-:Y:S04]  /*4eba0*/  STL.64 [R1+0xe8], R18 ;  /* 0x0000e81201007387 */ /* 0x000fe80000100a00 */
[----:B0-----:R-:W2:Y:S02]  /*4ebb0*/  LDL.LU.64 R16, [R1+0x80] ;  /* 0x0000800001107983 */ /* 0x001ea40000300a00 */
        /* <DEDUP_REMOVED lines=23> */
[----:B--2---:R-:W-:Y:S01]  /*4ed30*/  HMMA.16816.F32 R12, R12, R8, R20 ;  /* 0x000000080c0c723c */ /* 0x004fe20000001814 */
[----:B------:R-:W2:Y:S04]  /*4ed40*/  LDL.LU.64 R22, [R1+0x50b8] ;  /* 0x0050b80001167983 */ /* 0x000ea80000300a00 */
[----:B------:R-:W2:Y:S11]  /*4ed50*/  LDL.LU.64 R20, [R1+0x50b0] ;  /* 0x0050b00001147983 */ /* 0x000eb60000300a00 */
[----:B------:R-:W-:Y:S07]  /*4ed60*/  @!UPT UIADD3 URZ, URZ, URZ, URZ ;  /* 0x0000003f3f3ff290 */ /* 0x000fee000fffe03f */
[----:B------:R0:W-:Y:S04]  /*4ed70*/  STL.64 [R1+0x40], R12 ;  /* 0x0000400c01007387 */ /* 0x0001e80000100a00 */
[----:B------:R-:W-:Y:S04]  /*4ed80*/  STL.64 [R1+0x48], R14 ;  /* 0x0000480e01007387 */ /* 0x000fe80000100a00 */
[----:B------:R-:W2:Y:S04]  /*4ed90*/  LDL.LU.64 R10, [R1+0x50a8] ;  /* 0x0050a800010a7983 */ /* 0x000ea80000300a00 */
[----:B------:R-:W2:Y:S01]  /*4eda0*/  LDL.LU.64 R8, [R1+0x50a0] ;  /* 0x0050a00001087983 */ /* 0x000ea20000300a00 */
[----:B0-----:R-:W-:-:S02]  /*4edb0*/  IMAD.MOV.U32 R12, RZ, RZ, R2 ;  /* 0x000000ffff0c7224 */ /* 0x001fc400078e0002 */
[----:B------:R-:W-:Y:S01]  /*4edc0*/  IMAD.MOV.U32 R13, RZ, RZ, R0 ;  /* 0x000000ffff0d7224 */ /* 0x000fe200078e0000 */
[----:B--2---:R-:W-:Y:S11]  /*4edd0*/  HMMA.16816.F32 R20, R8, R16, R20 ;  /* 0x000000100814723c */ /* 0x004ff60000001814 */
[----:B------:R-:W-:Y:S11]  /*4ede0*/  @!UPT UIADD3 URZ, URZ, URZ, URZ ;  /* 0x0000003f3f3ff290 */ /* 0x000ff6000fffe03f */
[----:B------:R-:W-:Y:S01]  /*4edf0*/  @!UPT UIADD3 URZ, URZ, URZ, URZ ;  /* 0x0000003f3f3ff290 */ /* 0x000fe2000fffe03f */
[----:B------:R-:W-:Y:S01]  /*4ee00*/  STL.64 [R1+0x30], R20 ;  /* 0x0000301401007387 */ /* 0x000fe20000100a00 */
[----:B------:R-:W-:-:S03]  /*4ee10*/  IMAD.MOV.U32 R2, RZ, RZ, R23 ;  /* 0x000000ffff027224 */ /* 0x000fc600078e0017 */
[----:B------:R-:W-:Y:S04]  /*4ee20*/  STL [R1+0x38], R22 ;  /* 0x0000381601007387 */ /* 0x000fe80000100800 */
[----:B------:R-:W0:Y:S04]  /*4ee30*/  LDSM.16.MT88.4 R20, [R29+0x14000] ;  /* 0x014000001d14783b */ /* 0x000e280000004200 */
[----:B------:R-:W-:Y:S01]  /*4ee40*/  STL [R1+0x4ee0], R2 ;  /* 0x004ee00201007387 */ /* 0x000fe20000100800 */
[----:B0-----:R-:W-:-:S03]  /*4ee50*/  IMAD.MOV.U32 R0, RZ, RZ, R22 ;  /* 0x000000ffff007224 */ /* 0x001fc600078e0016 */
[----:B------:R0:W-:Y:S01]  /*4ee60*/  STL.64 [R1], R20 ;  /* 0x0000001401007387 */ /* 0x0001e20000100a00 */
[----:B------:R-:W-:-:S03]  /*4ee70*/  IMAD.MOV.U32 R28, RZ, RZ, R23 ;  /* 0x000000ffff1c7224 */ /* 0x000fc600078e0017 */
[----:B------:R-:W2:Y:S04]  /*4ee80*/  LDL.LU.64 R22, [R1+0x5098] ;  /* 0x0050980001167983 */ /* 0x000ea80000300a00 */
[----:B0-----:R-:W2:Y:S01]  /*4ee90*/  LDL.LU.64 R20, [R1+0x5090] ;  /* 0x0050900001147983 */ /* 0x001ea20000300a00 */
[----:B------:R-:W-:Y:S02]  /*4eea0*/  IMAD.MOV.U32 R3, RZ, RZ, R24 ;  /* 0x000000ffff037224 */ /* 0x000fe400078e0018 */
[----:B------:R-:W-:Y:S01]  /*4eeb0*/  IMAD.MOV.U32 R15, RZ, RZ, R25 ;  /* 0x000000ffff0f7224 */ /* 0x000fe200078e0019 */
[----:B--2---:R-:W-:Y:S11]  /*4eec0*/  HMMA.16816.F32 R20, R8, R24, R20 ;  /* 0x000000180814723c */ /* 0x004ff60000001814 */
[----:B------:R-:W-:Y:S11]  /*4eed0*/  @!UPT UIADD3 URZ, URZ, URZ, URZ ;  /* 0x0000003f3f3ff290 */ /* 0x000ff6000fffe03f */
[----:B------:R-:W-:Y:S01]  /*4eee0*/  @!UPT UIADD3 URZ, URZ, URZ, URZ ;  /* 0x0000003f3f3ff290 */ /* 0x000fe2000fffe03f */
[----:B------:R-:W-:Y:S04]  /*4eef0*/  STL.64 [R1+0x20], R20 ;  /* 0x0000201401007387 */ /* 0x000fe80000100a00 */
[----:B------:R0:W-:Y:S04]  /*4ef00*/  STL.64 [R1+0x28], R22 ;  /* 0x0000281601007387 */ /* 0x0001e80000100a00 */
[----:B0-----:R-:W2:Y:S04]  /*4ef10*/  LDL.LU.64 R22, [R1+0x5088] ;  /* 0x0050880001167983 */ /* 0x001ea80000300a00 */
[----:B------:R-:W2:Y:S04]  /*4ef20*/  LDL.LU.64 R20, [R1+0x5080] ;  /* 0x0050800001147983 */ /* 0x000ea80000300a00 */
[----:B------:R-:W3:Y:S04]  /*4ef30*/  LDL.LU.64 R26, [R1+0x5078] ;  /* 0x00507800011a7983 */ /* 0x000ee80000300a00 */
[----:B------:R-:W3:Y:S01]  /*4ef40*/  LDL.LU.64 R24, [R1+0x5070] ;  /* 0x0050700001187983 */ /* 0x000ee20000300a00 */
[----:B------:R-:W-:-:S02]  /*4ef50*/  IMAD.MOV.U32 R19, RZ, RZ, R4 ;  /* 0x000000ffff137224 */ /* 0x000fc400078e0004 */
[----:B------:R-:W-:Y:S01]  /*4ef60*/  IMAD.MOV.U32 R18, RZ, RZ, R5 ;  /* 0x000000ffff127224 */ /* 0x000fe200078e0005 */
[----:B------:R-:W4:Y:S01]  /*4ef70*/  LDL.LU.64 R6, [R1+0x5068] ;  /* 0x0050680001067983 */ /* 0x000f220000300a00 */
[C---:B--2---:R-:W-:Y:S03]  /*4ef80*/  HMMA.16816.F32 R20, R8.reuse, R4, R20 ;  /* 0x000000040814723c */ /* 0x044fe60000001814 */
[----:B------:R-:W4:Y:S05]  /*4ef90*/  LDL.LU.64 R4, [R1+0x5060] ;  /* 0x0050600001047983 */ /* 0x000f2a0000300a00 */
[----:B---3--:R-:W-:Y:S11]  /*4efa0*/  HMMA.16816.F32 R8, R8, R12, R24 ;  /* 0x0000000c0808723c */ /* 0x008ff60000001818 */
[----:B------:R-:W-:Y:S05]  /*4efb0*/  @!UPT UIADD3 URZ, URZ, URZ, URZ ;  /* 0x0000003f3f3ff290 */ /* 0x000fea000fffe03f */
[----:B------:R-:W-:Y:S01]  /*4efc0*/  IMAD.MOV.U32 R2, RZ, RZ, R22 ;  /* 0x000000ffff027224 */ /* 0x000fe200078e0016 */
[----:B------:R-:W-:Y:S04]  /*4efd0*/  STL.64 [R1+0x10], R20 ;  /* 0x0000101401007387 */ /* 0x000fe80000100a00 */
[----:B------:R-:W-:Y:S04]  /*4efe0*/  STL [R1+0x1c], R23 ;  /* 0x00001c1701007387 */ /* 0x000fe80000100800 */
[----:B------:R-:W-:Y:S04]  /*4eff0*/  STL [R1+0x4f18], R2 ;  /* 0x004f180201007387 */ /* 0x000fe80000100800 */
[----:B------:R-:W-:Y:S04]  /*4f000*/  STL [R1+0x5058], R15 ;  /* 0x0050580f01007387 */ /* 0x000fe80000100800 */
[----:B------:R0:W-:Y:S04]  /*4f010*/  STL.64 [R1+0x5050], R12 ;  /* 0x0050500c01007387 */ /* 0x0001e80000100a00 */
[----:B------:R1:W-:Y:S04]  /*4f020*/  STL.64 [R1+0xa0], R8 ;  /* 0x0000a00801007387 */ /* 0x0003e80000100a00 */
[----:B------:R2:W-:Y:S04]  /*4f030*/  STL.64 [R1+0xa8], R10 ;  /* 0x0000a80a01007387 */ /* 0x0005e80000100a00 */
[----:B0-----:R-:W4:Y:S04]  /*4f040*/  LDL.LU R12, [R1+0x240] ;  /* 0x00024000010c7983 */ /* 0x001f280000300800 */
[----:B------:R-:W4:Y:S04]  /*4f050*/  LDL.LU R13, [R1+0x244] ;  /* 0x00024400010d7983 */ /* 0x000f280000300800 */
[----:B------:R-:W4:Y:S04]  /*4f060*/  LDL.LU R14, [R1+0x248] ;  /* 0x00024800010e7983 */ /* 0x000f280000300800 */
[----:B------:R-:W4:Y:S04]  /*4f070*/  LDL.LU R15, [R1+0x24c] ;  /* 0x00024c00010f7983 */ /* 0x000f280000300800 */
[----:B-1----:R-:W3:Y:S04]  /*4f080*/  LDL.LU R8, [R1+0x90] ;  /* 0x0000900001087983 */ /* 0x002ee80000300800 */
[----:B------:R-:W3:Y:S04]  /*4f090*/  LDL.LU R9, [R1+0x94] ;  /* 0x0000940001097983 */ /* 0x000ee80000300800 */
[----:B--2---:R-:W2:Y:S04]  /*4f0a0*/  LDL.LU R10, [R1+0x98] ;  /* 0x00009800010a7983 */ /* 0x004ea80000300800 */
[----:B------:R-:W2:Y:S04]  /*4f0b0*/  LDL.LU R11, [R1+0x9c] ;  /* 0x00009c00010b7983 */ /* 0x000ea80000300800 */
[----:B--2---:R-:W-:Y:S04]  /*4f0c0*/  STL.64 [R1+0x4fe8], R10 ;  /* 0x004fe80a01007387 */ /* 0x004fe80000100a00 */
[----:B---3--:R0:W-:Y:S02]  /*4f0d0*/  STL.64 [R1+0x4fe0], R8 ;  /* 0x004fe00801007387 */ /* 0x0081e40000100a00 */
[----:B0-----:R-:W-:-:S02]  /*4f0e0*/  IMAD.MOV.U32 R8, RZ, RZ, R19 ;  /* 0x000000ffff087224 */ /* 0x001fc400078e0013 */
[----:B------:R-:W-:-:S05]  /*4f0f0*/  IMAD.MOV.U32 R9, RZ, RZ, R18 ;  /* 0x000000ffff097224 */ /* 0x000fca00078e0012 */
[----:B------:R0:W-:Y:S04]  /*4f100*/  STL.64 [R1+0x5038], R8 ;  /* 0x0050380801007387 */ /* 0x0001e80000100a00 */
[----:B------:R-:W2:Y:S04]  /*4f110*/  LDL.LU R24, [R1+0x230] ;  /* 0x0002300001187983 */ /* 0x000ea80000300800 */
[----:B------:R-:W2:Y:S04]  /*4f120*/  LDL.LU R25, [R1+0x234] ;  /* 0x0002340001197983 */ /* 0x000ea80000300800 */
[----:B------:R-:W3:Y:S04]  /*4f130*/  LDL.LU R26, [R1+0x238] ;  /* 0x00023800011a7983 */ /* 0x000ee80000300800 */
[----:B------:R-:W3:Y:S01]  /*4f140*/  LDL.LU R27, [R1+0x23c] ;  /* 0x00023c00011b7983 */ /* 0x000ee20000300800 */
[----:B----4-:R-:W-:Y:S03]  /*4f150*/  HMMA.16816.F32 R12, R4, R16, R12 ;  /* 0x00000010040c723c */ /* 0x010fe6000000180c */
[----:B0-----:R-:W4:Y:S04]  /*4f160*/  LDL.LU R8, [R1+0x290] ;  /* 0x0002900001087983 */ /* 0x001f280000300800 */
[----:B------:R-:W4:Y:S04]  /*4f170*/  LDL.LU R9, [R1+0x294] ;  /* 0x0002940001097983 */ /* 0x000f280000300800 */
[----:B------:R-:W4:Y:S04]  /*4f180*/  LDL.LU R10, [R1+0x298] ;  /* 0x00029800010a7983 */ /* 0x000f280000300800 */
[----:B------:R-:W4:Y:S01]  /*4f190*/  LDL.LU R11, [R1+0x29c] ;  /* 0x00029c00010b7983 */ /* 0x000f220000300800 */
[----:B------:R-:W-:-:S03]  /*4f1a0*/  IMAD.MOV.U32 R2, RZ, RZ, R17 ;  /* 0x000000ffff027224 */ /* 0x000fc600078e0011 */
[----:B---3--:R-:W-:Y:S04]  /*4f1b0*/  STL.64 [R1+0x5030], R26 ;  /* 0x0050301a01007387 */ /* 0x008fe80000100a00 */
[----:B--2---:R0:W-:Y:S04]  /*4f1c0*/  STL.64 [R1+0x5028], R24 ;  /* 0x0050281801007387 */ /* 0x0041e80000100a00 */
[----:B0-----:R-:W2:Y:S04]  /*4f1d0*/  LDL.LU R24, [R1+0x280] ;  /* 0x0002800001187983 */ /* 0x001ea80000300800 */
[----:B------:R-:W2:Y:S04]  /*4f1e0*/  LDL.LU R25, [R1+0x284] ;  /* 0x0002840001197983 */ /* 0x000ea80000300800 */
[----:B------:R-:W2:Y:S04]  /*4f1f0*/  LDL.LU R26, [R1+0x288] ;  /* 0x00028800011a7983 */ /* 0x000ea80000300800 */
[----:B------:R-:W2:Y:S04]  /*4f200*/  LDL.LU R27, [R1+0x28c] ;  /* 0x00028c00011b7983 */ /* 0x000ea80000300800 */
[----:B------:R-:W3:Y:S04]  /*4f210*/  LDL.LU R20, [R1+0x1d0] ;  /* 0x0001d00001147983 */ /* 0x000ee80000300800 */
[----:B------:R-:W3:Y:S04]  /*4f220*/  LDL.LU R21, [R1+0x1d4] ;  /* 0x0001d40001157983 */ /* 0x000ee80000300800 */
[----:B------:R-:W3:Y:S04]  /*4f230*/  LDL.LU R22, [R1+0x1d8] ;  /* 0x0001d80001167983 */ /* 0x000ee80000300800 */
[----:B------:R-:W3:Y:S04]  /*4f240*/  LDL.LU R23, [R1+0x1dc] ;  /* 0x0001dc0001177983 */ /* 0x000ee80000300800 */
[----:B------:R-:W-:Y:S04]  /*4f250*/  STL.64 [R1+0x240], R12 ;  /* 0x0002400c01007387 */ /* 0x000fe80000100a00 */
[----:B------:R0:W-:Y:S02]  /*4f260*/  STL.64 [R1+0x248], R14 ;  /* 0x0002480e01007387 */ /* 0x0001e40000100a00 */
[----:B0-----:R-:W-:-:S02]  /*4f270*/  IMAD.MOV.U32 R14, RZ, RZ, R16 ;  /* 0x000000ffff0e7224 */ /* 0x001fc400078e0010 */
[----:B------:R-:W2:Y:S04]  /*4f280*/  LDL.LU R15, [R1+0x5058] ;  /* 0x00505800010f7983 */ /* 0x000ea80000300800 */
[----:B------:R-:W0:Y:S04]  /*4f290*/  LDSM.16.MT88.4 R16, [R29+0x14080] ;  /* 0x014080001d10783b */ /* 0x000e280000004200 */
[----:B------:R-:W2:Y:S04]  /*4f2a0*/  LDL.LU.64 R12, [R1+0x5050] ;  /* 0x00505000010c7983 */ /* 0x000ea80000300a00 */
[----:B0-----:R-:W-:Y:S04]  /*4f2b0*/  STL.64 [R1+0x4fb8], R18 ;  /* 0x004fb81201007387 */ /* 0x001fe80000100a00 */
[----:B------:R0:W-:Y:S04]  /*4f2c0*/  STL.64 [R1+0x4fb0], R16 ;  /* 0x004fb01001007387 */ /* 0x0001e80000100a00 */
[----:B0-----:R-:W2:Y:S04]  /*4f2d0*/  LDL.LU R16, [R1] ;  /* 0x0000000001107983 */ /* 0x001ea80000300800 */
        /* <DEDUP_REMOVED lines=12> */
[----:B------:R0:W-:Y:S02]  /*4f3a0*/  STL.64 [R1+0x5000], R16 ;  /* 0x0050001001007387 */ /* 0x0001e40000100a00 */
[----:B0-----:R-:W-:-:S02]  /*4f3b0*/  IMAD.MOV.U32 R16, RZ, RZ, R3 ;  /* 0x000000ffff107224 */ /* 0x001fc400078e0003 */
[----:B------:R-:W-:Y:S01]  /*4f3c0*/  IMAD.MOV.U32 R17, RZ, RZ, R15 ;  /* 0x000000ffff117224 */ /* 0x000fe200078e000f */
[----:B------:R-:W2:Y:S06]  /*4f3d0*/  LDL.LU R3, [R1+0x5040] ;  /* 0x0050400001037983 */ /* 0x000eac0000300800 */
        /* <DEDUP_REMOVED lines=9> */
[----:B------:R-:W-:Y:S04]  /*4f470*/  STL.64 [R1+0x2d0], R24 ;  /* 0x0002d01801007387 */ /* 0x000fe80000100a00 */
[----:B------:R0:W-:Y:S04]  /*4f480*/  STL.64 [R1+0x2d8], R26 ;  /* 0x0002d81a01007387 */ /* 0x0001e80000100a00 */
[----:B0-----:R-:W4:Y:S04]  /*4f490*/  LDL.LU.64 R26, [R1+0x5030] ;  /* 0x00503000011a7983 */ /* 0x001f280000300a00 */
[----:B------:R-:W4:Y:S04]  /*4f4a0*/  LDL.LU.64 R24, [R1+0x5028] ;  /* 0x0050280001187983 */ /* 0x000f280000300a00 */
[----:B------:R0:W-:Y:S04]  /*4f4b0*/  STL.64 [R1+0x5010], R8 ;  /* 0x0050100801007387 */ /* 0x0001e80000100a00 */
[----:B0-----:R-:W2:Y:S04]  /*4f4c0*/  LDL.LU R8, [R1+0x220] ;  /* 0x0002200001087983 */ /* 0x001ea80000300800 */
[----:B------:R-:W2:Y:S04]  /*4f4d0*/  LDL.LU R9, [R1+0x224] ;  /* 0x0002240001097983 */ /* 0x000ea80000300800 */
[----:B------:R-:W2:Y:S04]  /*4f4e0*/  LDL.LU R10, [R1+0x228] ;  /* 0x00022800010a7983 */ /* 0x000ea80000300800 */
[----:B------:R-:W2:Y:S01]  /*4f4f0*/  LDL.LU R11, [R1+0x22c] ;  /* 0x00022c00010b7983 */ /* 0x000ea20000300800 */
[----:B----4-:R-:W-:Y:S03]  /*4f500*/  HMMA.16816.F32 R4, R4, R12, R24 ;  /* 0x0000000c0404723c */ /* 0x010fe60000001818 */
[----:B------:R-:W3:Y:S04]  /*4f510*/  LDL.LU.64 R26, [R1+0x5020] ;  /* 0x00502000011a7983 */ /* 0x000ee80000300a00 */
[----:B------:R-:W3:Y:S11]  /*4f520*/  LDL.LU.64 R24, [R1+0x5018] ;  /* 0x0050180001187983 */ /* 0x000ef60000300a00 */
[----:B------:R-:W-:Y:S05]  /*4f530*/  @!UPT UIADD3 URZ, URZ, URZ, URZ ;  /* 0x0000003f3f3ff290 */ /* 0x000fea000fffe03f */
[----:B------:R0:W-:Y:S02]  /*4f540*/  STL.64 [R1+0x230], R4 ;  /* 0x0002300401007387 */ /* 0x0001e40000100a00 */
[----:B0-----:R-:W-:Y:S02]  /*4f550*/  IMAD.MOV.U32 R4, RZ, RZ, R14 ;  /* 0x000000ffff047224 */ /* 0x001fe400078e000e */
[----:B------:R-:W-:Y:S01]  /*4f560*/  IMAD.MOV.U32 R5, RZ, RZ, R2 ;  /* 0x000000ffff057224 */ /* 0x000fe200078e0002 */
[----:B------:R0:W-:Y:S04]  /*4f570*/  STL.64 [R1+0x238], R6 ;  /* 0x0002380601007387 */ /* 0x0001e80000100a00 */
[----:B0-----:R-:W4:Y:S04]  /*4f580*/  LDL R6, [R1+0x88] ;  /* 0x0000880001067983 */ /* 0x001f280000100800 */
[----:B------:R-:W4:Y:S01]  /*4f590*/  LDL R7, [R1+0x8c] ;  /* 0x00008c0001077983 */ /* 0x000f220000100800 */
[C---:B---3--:R-:W-:Y:S11]  /*4f5a0*/  HMMA.16816.F32 R20, R24.reuse, R4, R20 ;  /* 0x000000041814723c */ /* 0x048ff60000001814 */
[----:B------:R-:W-:Y:S11]  /*4f5b0*/  @!UPT UIADD3 URZ, URZ, URZ, URZ ;  /* 0x0000003f3f3ff290 */ /* 0x000ff6000fffe03f */
[----:B------:R-:W-:Y:S01]  /*4f5c0*/  @!UPT UIADD3 URZ, URZ, URZ, URZ ;  /* 0x0000003f3f3ff290 */ /* 0x000fe2000fffe03f */
[----:B------:R-:W-:Y:S04]  /*4f5d0*/  STL.64 [R1+0x1d0], R20 ;  /* 0x0001d01401007387 */ /* 0x000fe80000100a00 */
[----:B------:R-:W-:Y:S04]  /*4f5e0*/  STL.64 [R1+0x1d8], R22 ;  /* 0x0001d81601007387 */ /* 0x000fe80000100a00 */
[----:B------:R-:W0:Y:S01]  /*4f5f0*/  LDSM.16.MT88.4 R20, [R29+0x14100] ;  /* 0x014100001d14783b */ /* 0x000e220000004200 */
[C---:B--2---:R-:W-:Y:S03]  /*4f600*/  HMMA.16816.F32 R16, R24.reuse, R16, R8 ;  /* 0x000000101810723c */ /* 0x044fe60000001808 */
[----:B0-----:R-:W-:Y:S04]  /*4f610*/  STL.64 [R1+0x4f68], R22 ;  /* 0x004f681601007387 */ /* 0x001fe80000100a00 */
[----:B------:R0:W-:Y:S04]  /*4f620*/  STL.64 [R1+0x4f60], R20 ;  /* 0x004f601401007387 */ /* 0x0001e80000100a00 */
[----:B0-----:R-:W4:Y:S04]  /*4f630*/  LDL.LU R20, [R1+0x1b0] ;  /* 0x0001b00001147983 */ /* 0x001f280000300800 */
[----:B------:R-:W4:Y:S04]  /*4f640*/  LDL.LU R21, [R1+0x1b4] ;  /* 0x0001b40001157983 */ /* 0x000f280000300800 */
[----:B------:R-:W4:Y:S04]  /*4f650*/  LDL.LU R22, [R1+0x1b8] ;  /* 0x0001b80001167983 */ /* 0x000f280000300800 */
[----:B------:R-:W2:Y:S04]  /*4f660*/  LDL.LU.64 R8, [R1+0x5010] ;  /* 0x0050100001087983 */ /* 0x000ea80000300a00 */
[----:B------:R-:W-:Y:S04]  /*4f670*/  STL.64 [R1+0x2c0], R16 ;  /* 0x0002c01001007387 */ /* 0x000fe80000100a00 */
[----:B------:R0:W-:Y:S04]  /*4f680*/  STL.64 [R1+0x2c8], R18 ;  /* 0x0002c81201007387 */ /* 0x0001e80000100a00 */
[----:B0-----:R-:W2:Y:S04]  /*4f690*/  LDL.LU.64 R18, [R1+0x5008] ;  /* 0x0050080001127983 */ /* 0x001ea80000300a00 */
[----:B------:R-:W2:Y:S02]  /*4f6a0*/  LDL.LU.64 R16, [R1+0x5000] ;  /* 0x0050000001107983 */ /* 0x000ea40000300a00 */
[C---:B--2---:R-:W-:Y:S02]  /*4f6b0*/  HMMA.16816.F32 R8, R24.reuse, R8, R16 ;  /* 0x000000081808723c */ /* 0x044fe40000001810 */
[----:B------:R-:W4:Y:S04]  /*4f6c0*/  LDL.LU.64 R18, [R1+0x4ff8] ;  /* 0x004ff80001127983 */ /* 0x000f280000300a00 */
[----:B------:R-:W4:Y:S11]  /*4f6d0*/  LDL.LU.64 R16, [R1+0x4ff0] ;  /* 0x004ff00001107983 */ /* 0x000f360000300a00 */
[----:B------:R-:W-:Y:S06]  /*4f6e0*/  @!UPT UIADD3 URZ, URZ, URZ, URZ ;  /* 0x0000003f3f3ff290 */ /* 0x000fec000fffe03f */
[----:B------:R-:W-:Y:S04]  /*4f6f0*/  STL.64 [R1+0x2b0], R8 ;  /* 0x0002b00801007387 */ /* 0x000fe80000100a00 */
[----:B------:R0:W-:Y:S04]  /*4f700*/  STL.64 [R1+0x2b8], R10 ;  /* 0x0002b80a01007387 */ /* 0x0001e80000100a00 */
[----:B0-----:R-:W2:Y:S04]  /*4f710*/  LDL.LU.64 R10, [R1+0x4fe8] ;  /* 0x004fe800010a7983 */ /* 0x001ea80000300a00 */
[----:B------:R-:W2:Y:S01]  /*4f720*/  LDL.LU.64 R8, [R1+0x4fe0] ;  /* 0x004fe00001087983 */ /* 0x000ea20000300a00 */
[----:B------:R-:W-:Y:S01]  /*4f730*/  IMAD.MOV.U32 R23, RZ, RZ, R3 ;  /* 0x000000ffff177224 */ /* 0x000fe200078e0003 */
[----:B--2---:R-:W-:Y:S02]  /*4f740*/  HMMA.16816.F32 R8, R24, R12, R8 ;  /* 0x0000000c1808723c */ /* 0x004fe40000001808 */
[----:B------:R-:W-:Y:S11]  /*4f750*/  LDSM.16.MT88.4 R12, [R29+0x14200] ;  /* 0x014200001d0c783b */ /* 0x000ff60000004200 */
[----:B------:R-:W-:Y:S10]  /*4f760*/  @!UPT UIADD3 URZ, URZ, URZ, URZ ;  /* 0x0000003f3f3ff290 */ /* 0x000ff4000fffe03f */
[----:B------:R-:W-:Y:S01]  /*4f770*/  STL.64 [R1+0x1f0], R8 ;  /* 0x0001f00801007387 */ /* 0x000fe20000100a00 */
[----:B------:R-:W-:-:S03]  /*4f780*/  IMAD.MOV.U32 R3, RZ, RZ, R11 ;  /* 0x000000ffff037224 */ /* 0x000fc600078e000b */
[----:B------:R-:W-:Y:S04]  /*4f790*/  STL [R1+0x1f8], R10 ;  /* 0x0001f80a01007387 */ /* 0x000fe80000100800 */
[----:B------:R-:W0:Y:S04]  /*4f7a0*/  LDSM.16.MT88.4 R8, [R29+0x14180] ;  /* 0x014180001d08783b */ /* 0x000e280000004200 */
[----:B------:R-:W-:Y:S04]  /*4f7b0*/  STL [R1+0x4e50], R3 ;  /* 0x004e500301007387 */ /* 0x000fe80000100800 */
[----:B0-----:R0:W-:Y:S04]  /*4f7c0*/  STL.64 [R1+0x4f28], R10 ;  /* 0x004f280a01007387 */ /* 0x0011e80000100a00 */
[----:B------:R-:W-:Y:S04]  /*4f7d0*/  STL.64 [R1+0x4f20], R8 ;  /* 0x004f200801007387 */ /* 0x000fe80000100a00 */
[----:B------:R-:W2:Y:S04]  /*4f7e0*/  LDL R26, [R1+0x58] ;  /* 0x00005800011a7983 */ /* 0x000ea80000100800 */
[----:B------:R-:W2:Y:S01]  /*4f7f0*/  LDL R27, [R1+0x5c] ;  /* 0x00005c00011b7983 */ /* 0x000ea20000100800 */
[C---:B----4-:R-:W-:Y:S03]  /*4f800*/  HMMA.16816.F32 R4, R16.reuse, R6, R20 ;  /* 0x000000061004723c */ /* 0x050fe60000001814 */
[----:B0-----:R-:W3:Y:S04]  /*4f810*/  LDL R10, [R1+0x78] ;  /* 0x00007800010a7983 */ /* 0x001ee80000100800 */
[----:B------:R-:W3:Y:S04]  /*4f820*/  LDL R11, [R1+0x7c] ;  /* 0x00007c00010b7983 */ /* 0x000ee80000100800 */
[----:B--2---:R-:W-:Y:S04]  /*4f830*/  STL.64 [R1+0x4fd0], R26 ;  /* 0x004fd01a01007387 */ /* 0x004fe80000100a00 */
[----:B------:R-:W-:Y:S04]  /*4f840*/  STL.64 [R1+0x4ef0], R14 ;  /* 0x004ef00e01007387 */ /* 0x000fe80000100a00 */
[----:B------:R0:W-:Y:S04]  /*4f850*/  STL.64 [R1+0x4ee8], R12 ;  /* 0x004ee80c01007387 */ /* 0x0001e80000100a00 */
[----:B0-----:R-:W2:Y:S04]  /*4f860*/  LDL.LU R12, [R1+0xf0] ;  /* 0x0000f000010c7983 */ /* 0x001ea80000300800 */
[----:B------:R-:W-:Y:S04]  /*4f870*/  STL.64 [R1+0x1b0], R4 ;  /* 0x0001b00401007387 */ /* 0x000fe80000100a00 */
[----:B------:R-:W-:Y:S04]  /*4f880*/  STL.64 [R1+0x1b8], R6 ;  /* 0x0001b80601007387 */ /* 0x000fe80000100a00 */
[----:B------:R-:W2:Y:S04]  /*4f890*/  LDL.LU R13, [R1+0xf4] ;  /* 0x0000f400010d7983 */ /* 0x000ea80000300800 */
[----:B------:R-:W4:Y:S04]  /*4f8a0*/  LDL.LU R14, [R1+0xf8] ;  /* 0x0000f800010e7983 */ /* 0x000f280000300800 */
[----:B------:R-:W4:Y:S04]  /*4f8b0*/  LDL.LU R15, [R1+0xfc] ;  /* 0x0000fc00010f7983 */ /* 0x000f280000300800 */
[----:B------:R-:W2:Y:S04]  /*4f8c0*/  LDL.LU R20, [R1+0x100] ;  /* 0x0001000001147983 */ /* 0x000ea80000300800 */
[----:B------:R-:W2:Y:S04]  /*4f8d0*/  LDL.LU R21, [R1+0x104] ;  /* 0x0001040001157983 */ /* 0x000ea80000300800 */
[----:B------:R-:W2:Y:S04]  /*4f8e0*/  LDL.LU R22, [R1+0x108] ;  /* 0x0001080001167983 */ /* 0x000ea80000300800 */
[----:B------:R-:W2:Y:S04]  /*4f8f0*/  LDL.LU R23, [R1+0x10c] ;  /* 0x00010c0001177983 */ /* 0x000ea80000300800 */
[----:B------:R-:W0:Y:S04]  /*4f900*/  LDSM.16.MT88.4 R4, [R29+0x14280] ;  /* 0x014280001d04783b */ /* 0x000e280000004200 */
[----:B--2---:R1:W-:Y:S04]  /*4f910*/  STL.64 [R1+0x4f78], R22 ;  /* 0x004f781601007387 */ /* 0x0043e80000100a00 */
[----:B------:R-:W-:Y:S04]  /*4f920*/  STL.64 [R1+0x4f70], R20 ;  /* 0x004f701401007387 */ /* 0x000fe80000100a00 */
[----:B-1----:R-:W2:Y:S04]  /*4f930*/  LDL R22, [R1+0x68] ;  /* 0x0000680001167983 */ /* 0x002ea80000100800 */
[----:B------:R-:W2:Y:S04]  /*4f940*/  LDL R23, [R1+0x6c] ;  /* 0x00006c0001177983 */ /* 0x000ea80000100800 */
[----:B--2---:R-:W-:Y:S04]  /*4f950*/  STL.64 [R1+0x4fd8], R22 ;  /* 0x004fd81601007387 */ /* 0x004fe80000100a00 */
[----:B----4-:R-:W-:Y:S04]  /*4f960*/  STL.64 [R1+0x4f38], R14 ;  /* 0x004f380e01007387 */ /* 0x010fe80000100a00 */
[----:B------:R1:W-:Y:S04]  /*4f970*/  STL.64 [R1+0x4f30], R12 ;  /* 0x004f300c01007387 */ /* 0x0003e80000100a00 */
[----:B-1----:R-:W2:Y:S04]  /*4f980*/  LDL.LU R12, [R1+0x150] ;  /* 0x00015000010c7983 */ /* 0x002ea80000300800 */
[----:B------:R-:W2:Y:S04]  /*4f990*/  LDL.LU R13, [R1+0x154] ;  /* 0x00015400010d7983 */ /* 0x000ea80000300800 */
[----:B------:R-:W4:Y:S04]  /*4f9a0*/  LDL.LU R14, [R1+0x158] ;  /* 0x00015800010e7983 */ /* 0x000f280000300800 */
[----:B------:R-:W4:Y:S04]  /*4f9b0*/  LDL.LU R15, [R1+0x15c] ;  /* 0x00015c00010f7983 */ /* 0x000f280000300800 */
[----:B----4-:R-:W-:Y:S04]  /*4f9c0*/  STL.64 [R1+0x4f48], R14 ;  /* 0x004f480e01007387 */ /* 0x010fe80000100a00 */
[----:B--2---:R1:W-:Y:S04]  /*4f9d0*/  STL.64 [R1+0x4f40], R12 ;  /* 0x004f400c01007387 */ /* 0x0043e80000100a00 */
[----:B-1----:R-:W2:Y:S04]  /*4f9e0*/  LDL.LU R12, [R1+0x160] ;  /* 0x00016000010c7983 */ /* 0x002ea80000300800 */
[----:B------:R-:W2:Y:S04]  /*4f9f0*/  LDL.LU R13, [R1+0x164] ;  /* 0x00016400010d7983 */ /* 0x000ea80000300800 */
[----:B------:R-:W4:Y:S04]  /*4fa00*/  LDL.LU R14, [R1+0x168] ;  /* 0x00016800010e7983 */ /* 0x000f280000300800 */
[----:B------:R-:W4:Y:S04]  /*4fa10*/  LDL.LU R15, [R1+0x16c] ;  /* 0x00016c00010f7983 */ /* 0x000f280000300800 */
[----:B------:R-:W2:Y:S04]  /*4fa20*/  LDL.LU R24, [R1+0x200] ;  /* 0x0002000001187983 */ /* 0x000ea80000300800 */
[----:B------:R-:W3:Y:S04]  /*4fa30*/  LDL.LU R25, [R1+0x204] ;  /* 0x0002040001197983 */ /* 0x000ee80000300800 */
[----:B------:R-:W3:Y:S04]  /*4fa40*/  LDL.LU R26, [R1+0x208] ;  /* 0x00020800011a7983 */ /* 0x000ee80000300800 */
[----:B------:R-:W3:Y:S04]  /*4fa50*/  LDL.LU R27, [R1+0x20c] ;  /* 0x00020c00011b7983 */ /* 0x000ee80000300800 */
[----:B------:R-:W3:Y:S04]  /*4fa60*/  LDL.LU R20, [R1+0x210] ;  /* 0x0002100001147983 */ /* 0x000ee80000300800 */
[----:B------:R-:W3:Y:S04]  /*4fa70*/  LDL.LU R21, [R1+0x214] ;  /* 0x0002140001157983 */ /* 0x000ee80000300800 */
[----:B------:R-:W3:Y:S04]  /*4fa80*/  LDL.LU R22, [R1+0x218] ;  /* 0x0002180001167983 */ /* 0x000ee80000300800 */
[----:B------:R-:W3:Y:S04]  /*4fa90*/  LDL.LU R23, [R1+0x21c] ;  /* 0x00021c0001177983 */ /* 0x000ee80000300800 */
[----:B----4-:R-:W-:Y:S04]  /*4faa0*/  STL.64 [R1+0x4f88], R14 ;  /* 0x004f880e01007387 */ /* 0x010fe80000100a00 */
[----:B--2---:R1:W-:Y:S04]  /*4fab0*/  STL.64 [R1+0x4f80], R12 ;  /* 0x004f800c01007387 */ /* 0x0043e80000100a00 */
        /* <DEDUP_REMOVED lines=15> */
[----:B------:R-:W4:Y:S01]  /*4fbb0*/  LDL.LU R15, [R1+0x19c] ;  /* 0x00019c00010f7983 */ /* 0x000f220000300800 */
[----:B---3--:R-:W-:Y:S03]  /*4fbc0*/  HMMA.16816.F32 R20, R16, R10, R20 ;  /* 0x0000000a1014723c */ /* 0x008fe60000001814 */
[----:B----4-:R-:W-:Y:S04]  /*4fbd0*/  STL.64 [R1+0x4fc8], R14 ;  /* 0x004fc80e01007387 */ /* 0x010fe80000100a00 */
[----:B--2---:R1:W-:Y:S04]  /*4fbe0*/  STL.64 [R1+0x4fc0], R12 ;  /* 0x004fc00c01007387 */ /* 0x0043e80000100a00 */
[----:B-1----:R-:W2:Y:S04]  /*4fbf0*/  LDL.LU R12, [R1+0x1a0] ;  /* 0x0001a000010c7983 */ /* 0x002ea80000300800 */
[----:B------:R-:W2:Y:S04]  /*4fc00*/  LDL.LU R13, [R1+0x1a4] ;  /* 0x0001a400010d7983 */ /* 0x000ea80000300800 */
[----:B------:R-:W2:Y:S04]  /*4fc10*/  LDL.LU R14, [R1+0x1a8] ;  /* 0x0001a800010e7983 */ /* 0x000ea80000300800 */
[----:B------:R-:W2:Y:S04]  /*4fc20*/  LDL.LU R15, [R1+0x1ac] ;  /* 0x0001ac00010f7983 */ /* 0x000ea80000300800 */
[----:B0-----:R-:W-:Y:S04]  /*4fc30*/  STL.64 [R1+0x4ea8], R6 ;  /* 0x004ea80601007387 */ /* 0x001fe80000100a00 */
[----:B------:R0:W-:Y:S04]  /*4fc40*/  STL.64 [R1+0x4ea0], R4 ;  /* 0x004ea00401007387 */ /* 0x0001e80000100a00 */
[----:B0-----:R-:W3:Y:S04]  /*4fc50*/  LDL.LU R4, [R1+0x140] ;  /* 0x0001400001047983 */ /* 0x001ee80000300800 */
[----:B------:R-:W3:Y:S01]  /*4fc60*/  LDL.LU R5, [R1+0x144] ;  /* 0x0001440001057983 */ /* 0x000ee20000300800 */
[----:B------:R-:W-:-:S02]  /*4fc70*/  IMAD.MOV.U32 R6, RZ, RZ, R28 ;  /* 0x000000ffff067224 */ /* 0x000fc400078e001c */
[----:B------:R-:W-:-:S05]  /*4fc80*/  IMAD.MOV.U32 R7, RZ, RZ, R0 ;  /* 0x000000ffff077224 */ /* 0x000fca00078e0000 */
[----:B------:R0:W-:Y:S04]  /*4fc90*/  STL.64 [R1+0x4f58], R6 ;  /* 0x004f580601007387 */ /* 0x0001e80000100a00 */
[----:B---3--:R-:W-:Y:S04]  /*4fca0*/  STL.64 [R1+0x4f50], R4 ;  /* 0x004f500401007387 */ /* 0x008fe80000100a00 */
[----:B0-----:R-:W3:Y:S04]  /*4fcb0*/  LDL.64 R6, [R1+0x88] ;  /* 0x0000880001067983 */ /* 0x001ee80000100a00 */
[----:B------:R-:W-:Y:S04]  /*4fcc0*/  STL.64 [R1+0x320], R20 ;  /* 0x0003201401007387 */ /* 0x000fe80000100a00 */
[----:B------:R0:W-:Y:S04]  /*4fcd0*/  STL.64 [R1+0x328], R22 ;  /* 0x0003281601007387 */ /* 0x0001e80000100a00 */
[----:B0-----:R-:W4:Y:S02]  /*4fce0*/  LDL.LU.64 R22, [R1+0x4fd8] ;  /* 0x004fd80001167983 */ /* 0x001f240000300a00 */
[C---:B----4-:R-:W-:Y:S11]  /*4fcf0*/  HMMA.16816.F32 R24, R16.reuse, R22, R24 ;  /* 0x000000161018723c */ /* 0x050ff60000001818 */
[----:B------:R-:W-:Y:S11]  /*4fd00*/  @!UPT UIADD3 URZ, URZ, URZ, URZ ;  /* 0x0000003f3f3ff290 */ /* 0x000ff6000fffe03f */
[----:B------:R-:W-:Y:S01]  /*4fd10*/  @!UPT UIADD3 URZ, URZ, URZ, URZ ;  /* 0x0000003f3f3ff290 */ /* 0x000fe2000fffe03f */
[----:B------:R-:W-:Y:S04]  /*4fd20*/  STL.64 [R1+0x310], R24 ;  /* 0x0003101801007387 */ /* 0x000fe80000100a00 */
[----:B------:R0:W-:Y:S04]  /*4fd30*/  STL.64 [R1+0x318], R26 ;  /* 0x0003181a01007387 */ /* 0x0001e80000100a00 */
[----:B0-----:R-:W2:Y:S02]  /*4fd40*/  LDL.LU.64 R26, [R1+0x4fd0] ;  /* 0x004fd000011a7983 */ /* 0x001ea40000300a00 */
[----:B--2---:R-:W-:Y:S02]  /*4fd50*/  HMMA.16816.F32 R16, R16, R26, R12 ;  /* 0x0000001a1010723c */ /* 0x004fe4000000180c */
[----:B------:R-:W3:Y:S04]  /*4fd60*/  LDL.LU.64 R14, [R1+0x4fc8] ;  /* 0x004fc800010e7983 */ /* 0x000ee80000300a00 */
[----:B------:R-:W3:Y:S11]  /*4fd70*/  LDL.LU.64 R12, [R1+0x4fc0] ;  /* 0x004fc000010c7983 */ /* 0x000ef60000300a00 */
[----:B------:R-:W-:Y:S06]  /*4fd80*/  @!UPT UIADD3 URZ, URZ, URZ, URZ ;  /* 0x0000003f3f3ff290 */ /* 0x000fec000fffe03f */
[----:B------:R-:W-:Y:S04]  /*4fd90*/  STL.64 [R1+0x1a0], R16 ;  /* 0x0001a01001007387 */ /* 0x000fe80000100a00 */
[----:B------:R0:W-:Y:S04]  /*4fda0*/  STL.64 [R1+0x1a8], R18 ;  /* 0x0001a81201007387 */ /* 0x0001e80000100a00 */
[----:B0-----:R-:W3:Y:S04]  /*4fdb0*/  LDL.LU.64 R18, [R1+0x4fb8] ;  /* 0x004fb80001127983 */ /* 0x001ee80000300a00 */
[----:B------:R-:W3:Y:S02]  /*4fdc0*/  LDL.LU.64 R16, [R1+0x4fb0] ;  /* 0x004fb00001107983 */ /* 0x000ee40000300a00 */
[C---:B---3--:R-:W-:Y:S11]  /*4fdd0*/  HMMA.16816.F32 R12, R16.reuse, R6, R12 ;  /* 0x00000006100c723c */ /* 0x048ff6000000180c */
        /* <DEDUP_REMOVED lines=13> */
[C---:B--2---:R-:W-:Y:S02]  /*4feb0*/  HMMA.16816.F32 R20, R16.reuse, R22, R12 ;  /* 0x000000161014723c */ /* 0x044fe4000000180c */
[----:B------:R-:W2:Y:S04]  /*4fec0*/  LDL.LU.64 R14, [R1+0x4f88] ;  /* 0x004f8800010e7983 */ /* 0x000ea80000300a00 */
[----:B------:R-:W2:Y:S11]  /*4fed0*/  LDL.LU.64 R12, [R1+0x4f80] ;  /* 0x004f8000010c7983 */ /* 0x000eb60000300a00 */
[----:B------:R-:W-:Y:S06]  /*4fee0*/  @!UPT UIADD3 URZ, URZ, URZ, URZ ;  /* 0x0000003f3f3ff290 */ /* 0x000fec000fffe03f */
[----:B------:R0:W-:Y:S01]  /*4fef0*/  STL.64 [R1+0x170], R20 ;  /* 0x0001701401007387 */ /* 0x0001e20000100a00 */
[----:B------:R-:W-:Y:S02]  /*4ff00*/  IMAD.MOV.U32 R28, RZ, RZ, R22 ;  /* 0x000000ffff1c7224 */ /* 0x000fe400078e0016 */
[----:B------:R-:W-:Y:S02]  /*4ff10*/  IMAD.MOV.U32 R0, RZ, RZ, R23 ;  /* 0x000000ffff007224 */ /* 0x000fe400078e0017 */
[----:B------:R-:W3:Y:S04]  /*4ff20*/  LDL.LU.64 R22, [R1+0x4f78] ;  /* 0x004f780001167983 */ /* 0x000ee80000300a00 */
[----:B0-----:R-:W3:Y:S04]  /*4ff30*/  LDL.LU.64 R20, [R1+0x4f70] ;  /* 0x004f700001147983 */ /* 0x001ee80000300a00 */
[----:B------:R-:W-:Y:S04]  /*4ff40*/  STL [R1+0x4d84], R0 ;  /* 0x004d840001007387 */ /* 0x000fe80000100800 */
[----:B------:R-:W-:Y:S01]  /*4ff50*/  STL [R1+0x4d80], R28 ;  /* 0x004d801c01007387 */ /* 0x000fe20000100800 */
[----:B---3--:R-:W-:Y:S03]  /*4ff60*/  HMMA.16816.F32 R24, R16, R26, R20 ;  /* 0x0000001a1018723c */ /* 0x008fe60000001814 */
[----:B------:R-:W2:Y:S04]  /*4ff70*/  LDL.LU.64 R22, [R1+0x4f68] ;  /* 0x004f680001167983 */ /* 0x000ea80000300a00 */
[----:B------:R-:W2:Y:S04]  /*4ff80*/  LDL.LU.64 R20, [R1+0x4f60] ;  /* 0x004f600001147983 */ /* 0x000ea80000300a00 */
[----:B------:R-:W3:Y:S11]  /*4ff90*/  LDL.64 R18, [R1+0x68] ;  /* 0x0000680001127983 */ /* 0x000ef60000100a00 */
[----:B------:R-:W-:Y:S01]  /*4ffa0*/  @!UPT UIADD3 URZ, URZ, URZ, URZ ;  /* 0x0000003f3f3ff290 */ /* 0x000fe2000fffe03f */
[----:B------:R-:W-:Y:S04]  /*4ffb0*/  STL.64 [R1+0x300], R24 ;  /* 0x0003001801007387 */ /* 0x000fe80000100a00 */
[----:B------:R-:W-:Y:S04]  /*4ffc0*/  STL.64 [R1+0x308], R26 ;  /* 0x0003081a01007387 */ /* 0x000fe80000100a00 */
[----:B------:R-:W0:Y:S01]  /*4ffd0*/  LDSM.16.MT88.4 R24, [R29+0x14300] ;  /* 0x014300001d18783b */ /* 0x000e220000004200 */
[----:B------:R-:W-:Y:S02]  /*4ffe0*/  IMAD.MOV.U32 R2, RZ, RZ, R6 ;  /* 0x000000ffff027224 */ /* 0x000fe400078e0006 */
[----:B------:R-:W-:Y:S01]  /*4fff0*/  IMAD.MOV.U32 R3, RZ, RZ, R7 ;  /* 0x000000ffff037224 */ /* 0x000fe200078e0007 */
[----:B0-----:R0:W-:Y:S04]  /*50000*/  STL.64 [R1+0x4e68], R26 ;  /* 0x004e681a01007387 */ /* 0x0011e80000100a00 */
[----:B------:R-:W-:Y:S04]  /*50010*/  STL.64 [R1+0x4e60], R24 ;  /* 0x004e601801007387 */ /* 0x000fe80000100a00 */
[----:B0-----:R-:W4:Y:S01]  /*50020*/  LDL.LU.64 R26, [R1+0x58] ;  /* 0x00005800011a7983 */ /* 0x001f220000300a00 */
[C---:B--2---:R-:W-:Y:S03]  /*50030*/  HMMA.16816.F32 R12, R20.reuse, R6, R12 ;  /* 0x00000006140c723c */ /* 0x044fe6000000180c */
[----:B------:R-:W3:Y:S04]  /*50040*/  LDL.LU.64 R6, [R1+0x4f58] ;  /* 0x004f580001067983 */ /* 0x000ee80000300a00 */
[----:B------:R-:W3:Y:S11]  /*50050*/  LDL.LU.64 R4, [R1+0x4f50] ;  /* 0x004f500001047983 */ /* 0x000ef60000300a00 */
[----:B------:R-:W-:Y:S05]  /*50060*/  @!UPT UIADD3 URZ, URZ, URZ, URZ ;  /* 0x0000003f3f3ff290 */ /* 0x000fea000fffe03f */
[----:B------:R0:W-:Y:S01]  /*50070*/  STL.64 [R1+0x160], R12 ;  /* 0x0001600c01007387 */ /* 0x0001e20000100a00 */
[----:B------:R-:W-:Y:S02]  /*50080*/  IMAD.MOV.U32 R0, RZ, RZ, R14 ;  /* 0x000000ffff007224 */ /* 0x000fe400078e000e */
[----:B------:R-:W-:Y:S02]  /*50090*/  IMAD.MOV.U32 R28, RZ, RZ, R15 ;  /* 0x000000ffff1c7224 */ /* 0x000fe400078e000f */
[----:B------:R-:W2:Y:S04]  /*500a0*/  LDL.LU.64 R14, [R1+0x4f48] ;  /* 0x004f4800010e7983 */ /* 0x000ea80000300a00 */
[----:B0-----:R-:W2:Y:S04]  /*500b0*/  LDL.LU.64 R12, [R1+0x4f40] ;  /* 0x004f4000010c7983 */ /* 0x001ea80000300a00 */
[----:B------:R0:W-:Y:S04]  /*500c0*/  STL [R1+0x4d8c], R28 ;  /* 0x004d8c1c01007387 */ /* 0x0001e80000100800 */
[----:B------:R1:W-:Y:S01]  /*500d0*/  STL [R1+0x4d88], R0 ;  /* 0x004d880001007387 */ /* 0x0003e20000100800 */
[C---:B--2---:R-:W-:Y:S03]  /*500e0*/  HMMA.16816.F32 R8, R20.reuse, R10, R12 ;  /* 0x0000000a1408723c */ /* 0x044fe6000000180c */
[----:B------:R-:W2:Y:S04]  /*500f0*/  LDL.LU.64 R14, [R1+0x4f38] ;  /* 0x004f3800010e7983 */ /* 0x000ea80000300a00 */
[----:B------:R-:W2:Y:S01]  /*50100*/  LDL.LU.64 R12, [R1+0x4f30] ;  /* 0x004f3000010c7983 */ /* 0x000ea20000300a00 */
[C---:B---3--:R-:W-:Y:S11]  /*50110*/  HMMA.16816.F32 R4, R20.reuse, R18, R4 ;  /* 0x000000121404723c */ /* 0x048ff60000001804 */
[----:B------:R-:W-:Y:S04]  /*50120*/  @!UPT UIADD3 URZ, URZ, URZ, URZ ;  /* 0x0000003f3f3ff290 */ /* 0x000fe8000fffe03f */
[----:B------:R-:W-:Y:S04]  /*50130*/  STL.64 [R1+0x150], R8 ;  /* 0x0001500801007387 */ /* 0x000fe80000100a00 */
[----:B------:R3:W-:Y:S05]  /*50140*/  STL.64 [R1+0x158], R10 ;  /* 0x0001580a01007387 */ /* 0x0007ea0000100a00 */
[----:B0-----:R-:W-:Y:S02]  /*50150*/  IMAD.MOV.U32 R28, RZ, RZ, R6 ;  /* 0x000000ffff1c7224 */ /* 0x001fe400078e0006 */
[----:B-1----:R-:W-:Y:S01]  /*50160*/  IMAD.MOV.U32 R0, RZ, RZ, R7 ;  /* 0x000000ffff007224 */ /* 0x002fe200078e0007 */
[----:B---3--:R-:W3:Y:S04]  /*50170*/  LDL.LU.64 R10, [R1+0x4f28] ;  /* 0x004f2800010a7983 */ /* 0x008ee80000300a00 */
[----:B------:R-:W3:Y:S04]  /*50180*/  LDL.LU.64 R8, [R1+0x4f20] ;  /* 0x004f200001087983 */ /* 0x000ee80000300a00 */
[----:B------:R2:W-:Y:S04]  /*50190*/  STL.64 [R1+0x140], R4 ;  /* 0x0001400401007387 */ /* 0x0005e80000100a00 */
[----:B------:R-:W-:Y:S04]  /*501a0*/  STL.64 [R1+0x4f00], R18 ;  /* 0x004f001201007387 */ /* 0x000fe80000100a00 */
[----:B------:R-:W-:Y:S04]  /*501b0*/  STL [R1+0x4d94], R0 ;  /* 0x004d940001007387 */ /* 0x000fe80000100800 */
[----:B------:R-:W-:Y:S04]  /*501c0*/  STL [R1+0x4d90], R28 ;  /* 0x004d901c01007387 */ /* 0x000fe80000100800 */
[----:B----4-:R-:W-:Y:S01]  /*501d0*/  STL.64 [R1+0x4ef8], R26 ;  /* 0x004ef81a01007387 */ /* 0x010fe20000100a00 */
[----:B--2---:R-:W-:Y:S03]  /*501e0*/  HMMA.16816.F32 R4, R20, R26, R12 ;  /* 0x0000001a1404723c */ /* 0x004fe6000000180c */
[----:B------:R-:W0:Y:S11]  /*501f0*/  LDSM.16.MT88.4 R20, [R29+0x14380] ;  /* 0x014380001d14783b */ /* 0x000e360000004200 */
[----:B------:R-:W-:Y:S09]  /*50200*/  @!UPT UIADD3 URZ, URZ, URZ, URZ ;  /* 0x0000003f3f3ff290 */ /* 0x000ff2000fffe03f */
[----:B------:R-:W-:Y:S04]  /*50210*/  STL.64 [R1+0x2f0], R4 ;  /* 0x0002f00401007387 */ /* 0x000fe80000100a00 */
[----:B------:R-:W-:Y:S04]  /*50220*/  STL.64 [R1+0x2f8], R6 ;  /* 0x0002f80601007387 */ /* 0x000fe80000100a00 */
[----:B0-----:R-:W-:Y:S04]  /*50230*/  STL.64 [R1+0x4e20], R22 ;  /* 0x004e201601007387 */ /* 0x001fe80000100a00 */
[----:B------:R0:W-:Y:S04]  /*50240*/  STL.64 [R1+0x4e18], R20 ;  /* 0x004e181401007387 */ /* 0x0001e80000100a00 */
        /* <DEDUP_REMOVED lines=12> */
[----:B--2---:R-:W-:Y:S04]  /*50310*/  STL.64 [R1+0x4f10], R18 ;  /* 0x004f101201007387 */ /* 0x004fe80000100a00 */
[----:B------:R0:W-:Y:S04]  /*50320*/  STL.64 [R1+0x4f08], R16 ;  /* 0x004f081001007387 */ /* 0x0001e80000100a00 */
[----:B0-----:R-:W3:Y:S04]  /*50330*/  LDL.LU R16, [R1+0x130] ;  /* 0x0001300001107983 */ /* 0x001ee80000300800 */
[----:B------:R-:W3:Y:S04]  /*50340*/  LDL.LU R17, [R1+0x134] ;  /* 0x0001340001117983 */ /* 0x000ee80000300800 */
[----:B------:R-:W3:Y:S04]  /*50350*/  LDL.LU R18, [R1+0x138] ;  /* 0x0001380001127983 */ /* 0x000ee80000300800 */
[----:B------:R-:W3:Y:S04]  /*50360*/  LDL.LU R19, [R1+0x13c] ;  /* 0x00013c0001137983 */ /* 0x000ee80000300800 */
[----:B------:R-:W2:Y:S04]  /*50370*/  LDL.LU R24, [R1+0x110] ;  /* 0x0001100001187983 */ /* 0x000ea80000300800 */
[----:B------:R-:W2:Y:S04]  /*50380*/  LDL.LU R25, [R1+0x114] ;  /* 0x0001140001197983 */ /* 0x000ea80000300800 */
[----:B------:R-:W2:Y:S04]  /*50390*/  LDL.LU R26, [R1+0x118] ;  /* 0x00011800011a7983 */ /* 0x000ea80000300800 */
[----:B------:R-:W2:Y:S04]  /*503a0*/  LDL.LU R27, [R1+0x11c] ;  /* 0x00011c00011b7983 */ /* 0x000ea80000300800 */
[----:B------:R-:W-:Y:S04]  /*503b0*/  STL.64 [R1+0x4eb8], R6 ;  /* 0x004eb80601007387 */ /* 0x000fe80000100a00 */
[----:B------:R0:W-:Y:S04]  /*503c0*/  STL.64 [R1+0x4eb0], R4 ;  /* 0x004eb00401007387 */ /* 0x0001e80000100a00 */
        /* <DEDUP_REMOVED lines=8> */
[----:B--2---:R0:W-:Y:S04]  /*50450*/  STL.64 [R1+0x4ec8], R6 ;  /* 0x004ec80601007387 */ /* 0x0041e80000100a00 */
[----:B------:R-:W-:Y:S04]  /*50460*/  STL.64 [R1+0x4ec0], R4 ;  /* 0x004ec00401007387 */ /* 0x000fe80000100a00 */
[----:B0-----:R-:W2:Y:S04]  /*50470*/  LDL.64 R6, [R1+0x78] ;  /* 0x0000780001067983 */ /* 0x001ea80000100a00 */
[----:B----4-:R-:W-:Y:S04]  /*50480*/  STL.64 [R1+0x4e78], R22 ;  /* 0x004e781601007387 */ /* 0x010fe80000100a00 */
[----:B------:R0:W-:Y:S04]  /*50490*/  STL.64 [R1+0x4e70], R20 ;  /* 0x004e701401007387 */ /* 0x0001e80000100a00 */
[----:B0-----:R-:W4:Y:S04]  /*504a0*/  LDL.LU R20, [R1+0x20] ;  /* 0x0000200001147983 */ /* 0x001f280000300800 */
[----:B------:R-:W4:Y:S04]  /*504b0*/  LDL.LU R21, [R1+0x24] ;  /* 0x0000240001157983 */ /* 0x000f280000300800 */
[----:B------:R-:W2:Y:S04]  /*504c0*/  LDL.LU R22, [R1+0x28] ;  /* 0x0000280001167983 */ /* 0x000ea80000300800 */
[----:B------:R-:W2:Y:S04]  /*504d0*/  LDL.LU R23, [R1+0x2c] ;  /* 0x00002c0001177983 */ /* 0x000ea80000300800 */
[----:B--2---:R0:W-:Y:S02]  /*504e0*/  STL.64 [R1+0x4e88], R22 ;  /* 0x004e881601007387 */ /* 0x0041e40000100a00 */
[----:B0-----:R-:W-:-:S02]  /*504f0*/  IMAD.MOV.U32 R22, RZ, RZ, R2 ;  /* 0x000000ffff167224 */ /* 0x001fc400078e0002 */
[----:B------:R-:W-:-:S07]  /*50500*/  IMAD.MOV.U32 R23, RZ, RZ, R3 ;  /* 0x000000ffff177224 */ /* 0x000fce00078e0003 */
[C---:B---3--:R-:W-:Y:S01]  /*50510*/  HMMA.16816.F32 R16, R8.reuse, R22, R16 ;  /* 0x000000160810723c */ /* 0x048fe20000001810 */
[----:B----4-:R-:W-:Y:S04]  /*50520*/  STL.64 [R1+0x4e80], R20 ;  /* 0x004e801401007387 */ /* 0x010fe80000100a00 */
[----:B------:R-:W2:Y:S11]  /*50530*/  LDL.LU R2, [R1+0x4f18] ;  /* 0x004f180001027983 */ /* 0x000eb60000300800 */
[----:B------:R-:W-:Y:S07]  /*50540*/  @!UPT UIADD3 URZ, URZ, URZ, URZ ;  /* 0x0000003f3f3ff290 */ /* 0x000fee000fffe03f */
[----:B------:R0:W-:Y:S01]  /*50550*/  STL.64 [R1+0x130], R16 ;  /* 0x0001301001007387 */ /* 0x0001e20000100a00 */
[----:B------:R-:W-:Y:S02]  /*50560*/  IMAD.MOV.U32 R0, RZ, RZ, R18 ;  /* 0x000000ffff007224 */ /* 0x000fe400078e0012 */
[----:B------:R-:W-:Y:S02]  /*50570*/  IMAD.MOV.U32 R28, RZ, RZ, R19 ;  /* 0x000000ffff1c7224 */ /* 0x000fe400078e0013 */
[----:B------:R-:W3:Y:S04]  /*50580*/  LDL.LU.64 R18, [R1+0x4f10] ;  /* 0x004f100001127983 */ /* 0x000ee80000300a00 */
[----:B0-----:R-:W3:Y:S04]  /*50590*/  LDL.LU.64 R16, [R1+0x4f08] ;  /* 0x004f080001107983 */ /* 0x001ee80000300a00 */
        /* <DEDUP_REMOVED lines=8> */
[----:B------:R0:W-:Y:S04]  /*50620*/  STL.64 [R1+0x4ed8], R6 ;  /* 0x004ed80601007387 */ /* 0x0001e80000100a00 */
[----:B------:R-:W4:Y:S04]  /*50630*/  LDL.LU R4, [R1+0xd0] ;  /* 0x0000d00001047983 */ /* 0x000f280000300800 */
[----:B------:R-:W4:Y:S04]  /*50640*/  LDL.LU R5, [R1+0xd4] ;  /* 0x0000d40001057983 */ /* 0x000f280000300800 */
[----:B0-----:R-:W4:Y:S04]  /*50650*/  LDL.LU R6, [R1+0xd8] ;  /* 0x0000d80001067983 */ /* 0x001f280000300800 */
[----:B------:R-:W4:Y:S01]  /*50660*/  LDL.LU R7, [R1+0xdc] ;  /* 0x0000dc0001077983 */ /* 0x000f220000300800 */
[C---:B---3--:R-:W-:Y:S11]  /*50670*/  HMMA.16816.F32 R24, R8.reuse, R18, R24 ;  /* 0x000000120818723c */ /* 0x048ff60000001818 */
[----:B------:R-:W-:Y:S11]  /*50680*/  @!UPT UIADD3 URZ, URZ, URZ, URZ ;  /* 0x0000003f3f3ff290 */ /* 0x000ff6000fffe03f */
[----:B------:R-:W-:Y:S01]  /*50690*/  @!UPT UIADD3 URZ, URZ, URZ, URZ ;  /* 0x0000003f3f3ff290 */ /* 0x000fe2000fffe03f */
[----:B------:R-:W-:Y:S04]  /*506a0*/  STL.64 [R1+0x110], R24 ;  /* 0x0001101801007387 */ /* 0x000fe80000100a00 */
[----:B------:R0:W-:Y:S04]  /*506b0*/  STL.64 [R1+0x118], R26 ;  /* 0x0001181a01007387 */ /* 0x0001e80000100a00 */
[----:B0-----:R-:W3:Y:S04]  /*506c0*/  LDL.LU.64 R26, [R1+0x4ef8] ;  /* 0x004ef800011a7983 */ /* 0x001ee80000300a00 */
[----:B------:R0:W-:Y:S04]  /*506d0*/  STL.64 [R1+0x4ed0], R18 ;  /* 0x004ed01201007387 */ /* 0x0001e80000100a00 */
[----:B------:R-:W2:Y:S04]  /*506e0*/  LDL.LU R16, [R1+0xc0] ;  /* 0x0000c00001107983 */ /* 0x000ea80000300800 */
[----:B------:R-:W2:Y:S04]  /*506f0*/  LDL.LU R17, [R1+0xc4] ;  /* 0x0000c40001117983 */ /* 0x000ea80000300800 */
[----:B0-----:R-:W2:Y:S04]  /*50700*/  LDL.LU R18, [R1+0xc8] ;  /* 0x0000c80001127983 */ /* 0x001ea80000300800 */
[----:B------:R-:W2:Y:S01]  /*50710*/  LDL.LU R19, [R1+0xcc] ;  /* 0x0000cc0001137983 */ /* 0x000ea20000300800 */
[----:B---3--:R-:W-:Y:S03]  /*50720*/  HMMA.16816.F32 R8, R8, R26, R12 ;  /* 0x0000001a0808723c */ /* 0x008fe6000000180c */
[----:B------:R-:W4:Y:S04]  /*50730*/  LDL.LU.64 R14, [R1+0x4ef0] ;  /* 0x004ef000010e7983 */ /* 0x000f280000300a00 */
[----:B------:R-:W4:Y:S11]  /*50740*/  LDL.LU.64 R12, [R1+0x4ee8] ;  /* 0x004ee800010c7983 */ /* 0x000f360000300a00 */
[----:B------:R-:W-:Y:S05]  /*50750*/  @!UPT UIADD3 URZ, URZ, URZ, URZ ;  /* 0x0000003f3f3ff290 */ /* 0x000fea000fffe03f */
[----:B------:R0:W-:Y:S04]  /*50760*/  STL.64 [R1+0x2a0], R8 ;  /* 0x0002a00801007387 */ /* 0x0001e80000100a00 */
[----:B------:R2:W-:Y:S04]  /*50770*/  STL.64 [R1+0x2a8], R10 ;  /* 0x0002a80a01007387 */ /* 0x0005e80000100a00 */
[----:B0-----:R-:W3:Y:S04]  /*50780*/  LDL.LU R8, [R1+0x10] ;  /* 0x0000100001087983 */ /* 0x001ee80000300800 */
[----:B------:R-:W3:Y:S01]  /*50790*/  LDL.LU R9, [R1+0x14] ;  /* 0x0000140001097983 */ /* 0x000ee20000300800 */
[----:B--2---:R-:W-:-:S03]  /*507a0*/  IMAD.MOV.U32 R10, RZ, RZ, R2 ;  /* 0x000000ffff0a7224 */ /* 0x004fc600078e0002 */
[----:B------:R-:W2:Y:S04]  /*507b0*/  LDL.LU R2, [R1+0x4ee0] ;  /* 0x004ee00001027983 */ /* 0x000ea80000300800 */
[----:B------:R-:W2:Y:S01]  /*507c0*/  LDL.LU R11, [R1+0x1c] ;  /* 0x00001c00010b7983 */ /* 0x000ea20000300800 */
[C---:B----4-:R-:W-:Y:S03]  /*507d0*/  HMMA.16816.F32 R4, R12.reuse, R22, R4 ;  /* 0x000000160c04723c */ /* 0x050fe60000001804 */
[----:B--2---:R-:W-:Y:S04]  /*507e0*/  STL.64 [R1+0x4e98], R10 ;  /* 0x004e980a01007387 */ /* 0x004fe80000100a00 */
[----:B---3--:R0:W-:Y:S04]  /*507f0*/  STL.64 [R1+0x4e90], R8 ;  /* 0x004e900801007387 */ /* 0x0081e80000100a00 */
[----:B0-----:R-:W2:Y:S04]  /*50800*/  LDL.LU R8, [R1+0x30] ;  /* 0x0000300001087983 */ /* 0x001ea80000300800 */
[----:B------:R-:W2:Y:S04]  /*50810*/  LDL.LU R9, [R1+0x34] ;  /* 0x0000340001097983 */ /* 0x000ea80000300800 */
[----:B------:R-:W2:Y:S04]  /*50820*/  LDL.LU R10, [R1+0x38] ;  /* 0x00003800010a7983 */ /* 0x000ea80000300800 */
[----:B------:R-:W-:Y:S04]  /*50830*/  STL.64 [R1+0x290], R4 ;  /* 0x0002900401007387 */ /* 0x000fe80000100a00 */
[----:B------:R0:W-:Y:S04]  /*50840*/  STL.64 [R1+0x298], R6 ;  /* 0x0002980601007387 */ /* 0x0001e80000100a00 */
[----:B0-----:R-:W3:Y:S02]  /*50850*/  LDL.LU.64 R6, [R1+0x4ed8] ;  /* 0x004ed80001067983 */ /* 0x001ee40000300a00 */
[----:B---3--:R-:W-:Y:S01]  /*50860*/  HMMA.16816.F32 R16, R12, R6, R16 ;  /* 0x000000060c10723c */ /* 0x008fe20000001810 */
[----:B------:R-:W-:-:S02]  /*50870*/  IMAD.MOV.U32 R3, RZ, RZ, R6 ;  /* 0x000000ffff037224 */ /* 0x000fc400078e0006 */
[----:B------:R-:W-:Y:S11]  /*50880*/  IMAD.MOV.U32 R0, RZ, RZ, R7 ;  /* 0x000000ffff007224 */ /* 0x000ff600078e0007 */
[----:B------:R-:W-:Y:S09]  /*50890*/  @!UPT UIADD3 URZ, URZ, URZ, URZ ;  /* 0x0000003f3f3ff290 */ /* 0x000ff2000fffe03f */
[----:B------:R-:W-:Y:S04]  /*508a0*/  STL.64 [R1+0x280], R16 ;  /* 0x0002801001007387 */ /* 0x000fe80000100a00 */
[----:B------:R0:W-:Y:S04]  /*508b0*/  STL.64 [R1+0x288], R18 ;  /* 0x0002881201007387 */ /* 0x0001e80000100a00 */
[----:B0-----:R-:W3:Y:S04]  /*508c0*/  LDL.LU.64 R18, [R1+0x4ed0] ;  /* 0x004ed00001127983 */ /* 0x001ee80000300a00 */
        /* <DEDUP_REMOVED lines=8> */
[----:B------:R-:W3:Y:S01]  /*50950*/  LDL.LU.64 R4, [R1+0x4eb0] ;  /* 0x004eb00001047983 */ /* 0x000ee20000300a00 */
[----:B------:R-:W-:Y:S01]  /*50960*/  IMAD.MOV.U32 R11, RZ, RZ, R2 ;  /* 0x000000ffff0b7224 */ /* 0x000fe200078e0002 */
[----:B---3--:R-:W-:Y:S02]  /*50970*/  HMMA.16816.F32 R12, R12, R26, R4 ;  /* 0x0000001a0c0c723c */ /* 0x008fe40000001804 */
[----:B------:R-:W2:Y:S04]  /*50980*/  LDL.LU.64 R6, [R1+0x4ea8] ;  /* 0x004ea80001067983 */ /* 0x000ea80000300a00 */
[----:B------:R-:W2:Y:S11]  /*50990*/  LDL.LU.64 R4, [R1+0x4ea0] ;  /* 0x004ea00001047983 */ /* 0x000eb60000300a00 */
[----:B------:R-:W-:Y:S06]  /*509a0*/  @!UPT UIADD3 URZ, URZ, URZ, URZ ;  /* 0x0000003f3f3ff290 */ /* 0x000fec000fffe03f */
[----:B------:R-:W-:Y:S04]  /*509b0*/  STL.64 [R1+0x1e0], R12 ;  /* 0x0001e00c01007387 */ /* 0x000fe80000100a00 */
[----:B------:R-:W-:Y:S01]  /*509c0*/  STL.64 [R1+0x1e8], R14 ;  /* 0x0001e80e01007387 */ /* 0x000fe20000100a00 */
[----:B--2---:R-:W-:Y:S03]  /*509d0*/  HMMA.16816.F32 R20, R4, R22, R8 ;  /* 0x000000160414723c */ /* 0x004fe60000001808 */
[----:B------:R-:W2:Y:S04]  /*509e0*/  LDL.LU.64 R10, [R1+0x4e98] ;  /* 0x004e9800010a7983 */ /* 0x000ea80000300a00 */
[----:B------:R-:W2:Y:S11]  /*509f0*/  LDL.LU.64 R8, [R1+0x4e90] ;  /* 0x004e900001087983 */ /* 0x000eb60000300a00 */
[----:B------:R-:W-:Y:S05]  /*50a00*/  @!UPT UIADD3 URZ, URZ, URZ, URZ ;  /* 0x0000003f3f3ff290 */ /* 0x000fea000fffe03f */
[----:B------:R-:W-:Y:S04]  /*50a10*/  STL.64 [R1+0x40], R20 ;  /* 0x0000401401007387 */ /* 0x000fe80000100a00 */
[----:B------:R0:W-:Y:S04]  /*50a20*/  STL.64 [R1+0x48], R22 ;  /* 0x0000481601007387 */ /* 0x0001e80000100a00 */
[----:B0-----:R-:W3:Y:S04]  /*50a30*/  LDL.LU.64 R22, [R1+0x4e88] ;  /* 0x004e880001167983 */ /* 0x001ee80000300a00 */
[----:B------:R-:W3:Y:S01]  /*50a40*/  LDL.LU.64 R20, [R1+0x4e80] ;  /* 0x004e800001147983 */ /* 0x000ee20000300a00 */
[----:B------:R-:W-:-:S02]  /*50a50*/  IMAD.MOV.U32 R14, RZ, RZ, R3 ;  /* 0x000000ffff0e7224 */ /* 0x000fc400078e0003 */
[----:B------:R-:W-:Y:S01]  /*50a60*/  IMAD.MOV.U32 R15, RZ, RZ, R0 ;  /* 0x000000ffff0f7224 */ /* 0x000fe200078e0000 */
[----:B------:R-:W0:Y:S02]  /*50a70*/  S2R R2, SR_TID.X ;  /* 0x0000000000027919 */ /* 0x000e240000002100 */
[C---:B0-----:R-:W-:Y:S01]  /*50a80*/  LOP3.LUT R3, R2.reuse, 0x7, RZ, 0xc0, !PT ;  /* 0x0000000702037812 */ /* 0x041fe200078ec0ff */
[----:B------:R-:W-:-:S04]  /*50a90*/  IMAD.SHL.U32 R2, R2, 0x2, RZ ;  /* 0x0000000202027824 */ /* 0x000fc800078e00ff */
[----:B------:R-:W-:Y:S01]  /*50aa0*/  IMAD R0, R3, 0x210, RZ ;  /* 0x0000021003007824 */ /* 0x000fe200078e02ff */
[----:B---3--:R-:W-:Y:S01]  /*50ab0*/  HMMA.16816.F32 R12, R4, R14, R20 ;  /* 0x0000000e040c723c */ /* 0x008fe20000001814 */
[----:B------:R-:W3:Y:S04]  /*50ac0*/  LDL.LU.64 R22, [R1+0x4e78] ;  /* 0x004e780001167983 */ /* 0x000ee80000300a00 */
[----:B------:R-:W3:Y:S01]  /*50ad0*/  LDL.LU.64 R20, [R1+0x4e70] ;  /* 0x004e700001147983 */ /* 0x000ee20000300a00 */
[----:B------:R-:W-:-:S04]  /*50ae0*/  LOP3.LUT R0, R0, 0x30, R2, 0x78, !PT ;  /* 0x0000003000007812 */ /* 0x000fc800078e7802 */
[----:B------:R-:W-:Y:S01]  /*50af0*/  LOP3.LUT R0, R0, 0x40, RZ, 0x3c, !PT ;  /* 0x0000004000007812 */ /* 0x000fe200078e3cff */
[----:B------:R-:W-:Y:S11]  /*50b00*/  IMAD.MOV.U32 R3, RZ, RZ, R19 ;  /* 0x000000ffff037224 */ /* 0x000ff600078e0013 */
[----:B------:R-:W-:Y:S01]  /*50b10*/  @!UPT UIADD3 URZ, URZ, URZ, URZ ;  /* 0x0000003f3f3ff290 */ /* 0x000fe2000fffe03f */
[----:B------:R-:W-:Y:S04]  /*50b20*/  STL.64 [R1+0x260], R12 ;  /* 0x0002600c01007387 */ /* 0x000fe80000100a00 */
[----:B------:R2:W-:Y:S02]  /*50b30*/  STL.64 [R1+0x268], R14 ;  /* 0x0002680e01007387 */ /* 0x0005e40000100a00 */
[----:B--2---:R-:W-:Y:S02]  /*50b40*/  HMMA.16816.F32 R12, R4, R18, R8 ;  /* 0x00000012040c723c */ /* 0x004fe40000001808 */
[----:B------:R-:W0:Y:S04]  /*50b50*/  LDSM.16.M88.4 R16, [R0+0x40080] ;  /* 0x040080000010783b */ /* 0x000e280000000200 */
[----:B------:R-:W1:Y:S11]  /*50b60*/  LDSM.16.MT88.4 R8, [R29+0x18000] ;  /* 0x018000001d08783b */ /* 0x000e760000004200 */
[----:B------:R-:W-:Y:S06]  /*50b70*/  @!UPT UIADD3 URZ, URZ, URZ, URZ ;  /* 0x0000003f3f3ff290 */ /* 0x000fec000fffe03f */
[----:B------:R-:W-:Y:S04]  /*50b80*/  STL.64 [R1+0x250], R12 ;  /* 0x0002500c01007387 */ /* 0x000fe80000100a00 */
[----:B------:R-:W-:Y:S04]  /*50b90*/  STL.64 [R1+0x258], R14 ;  /* 0x0002580e01007387 */ /* 0x000fe80000100a00 */
[----:B------:R-:W2:Y:S04]  /*50ba0*/  LDSM.16.M88.4 R12, [R0+0x41080] ;  /* 0x04108000000c783b */ /* 0x000ea80000000200 */
[----:B0-----:R-:W-:Y:S04]  /*50bb0*/  STL [R1+0x4da4], R18 ;  /* 0x004da41201007387 */ /* 0x001fe80000100800 */
[----:B-1----:R-:W-:Y:S04]  /*50bc0*/  STL.64 [R1+0x10], R8 ;  /* 0x0000100801007387 */ /* 0x002fe80000100a00 */
[----:B------:R-:W-:Y:S04]  /*50bd0*/  STL.64 [R1+0x18], R10 ;  /* 0x0000180a01007387 */ /* 0x000fe80000100a00 */
[----:B------:R-:W-:Y:S04]  /*50be0*/  STL [R1+0x4da0], R19 ;  /* 0x004da01301007387 */ /* 0x000fe80000100800 */
[----:B------:R0:W-:Y:S04]  /*50bf0*/  STL.64 [R1+0x4e10], R16 ;  /* 0x004e101001007387 */ /* 0x0001e80000100a00 */
[----:B------:R-:W1:Y:S01]  /*50c00*/  LDSM.16.M88.4 R8, [R0+0x42080] ;  /* 0x042080000008783b */ /* 0x000e620000000200 */
[----:B0-----:R-:W-:-:S02]  /*50c10*/  IMAD.MOV.U32 R17, RZ, RZ, R26 ;  /* 0x000000ffff117224 */ /* 0x001fc400078e001a */
[----:B------:R-:W-:Y:S01]  /*50c20*/  IMAD.MOV.U32 R16, RZ, RZ, R27 ;  /* 0x000000ffff107224 */ /* 0x000fe200078e001b */
[----:B---3--:R-:W-:Y:S01]  /*50c30*/  HMMA.16816.F32 R4, R4, R26, R20 ;  /* 0x0000001a0404723c */ /* 0x008fe20000001814 */
[----:B------:R-:W3:Y:S04]  /*50c40*/  LDL.LU.64 R26, [R1+0x4e68] ;  /* 0x004e6800011a7983 */ /* 0x000ee80000300a00 */
[----:B------:R-:W3:Y:S11]  /*50c50*/  LDL.LU.64 R24, [R1+0x4e60] ;  /* 0x004e600001187983 */ /* 0x000ef60000300a00 */
[----:B------:R-:W-:Y:S07]  /*50c60*/  @!UPT UIADD3 URZ, URZ, URZ, URZ ;  /* 0x0000003f3f3ff290 */ /* 0x000fee000fffe03f */
[----:B------:R-:W-:Y:S04]  /*50c70*/  STL.64 [R1+0x90], R4 ;  /* 0x0000900401007387 */ /* 0x000fe80000100a00 */
[----:B------:R-:W-:Y:S04]  /*50c80*/  STL [R1+0x98], R6 ;  /* 0x0000980601007387 */ /* 0x000fe80000100800 */
[----:B------:R-:W3:Y:S04]  /*50c90*/  LDL.LU.64 R18, [R1+0x88] ;  /* 0x0000880001127983 */ /* 0x000ee80000300a00 */
[----:B------:R-:W4:Y:S04]  /*50ca0*/  LDL.LU R20, [R1+0x230] ;  /* 0x0002300001147983 */ /* 0x000f280000300800 */
        /* <DEDUP_REMOVED lines=9> */
[----:B----4-:R0:W-:Y:S04]  /*50d40*/  STL.64 [R1+0x4e40], R22 ;  /* 0x004e401601007387 */ /* 0x0101e80000100a00 */
[----:B--2---:R2:W-:Y:S04]  /*50d50*/  STL.64 [R1+0x4e38], R20 ;  /* 0x004e381401007387 */ /* 0x0045e80000100a00 */
[----:B0-----:R-:W4:Y:S01]  /*50d60*/  LDL.LU.64 R22, [R1+0x78] ;  /* 0x0000780001167983 */ /* 0x001f220000300a00 */
[----:B------:R-:W-:-:S03]  /*50d70*/  IMAD.MOV.U32 R2, RZ, RZ, R7 ;  /* 0x000000ffff027224 */ /* 0x000fc600078e0007 */
[----:B------:R-:W0:Y:S04]  /*50d80*/  LDSM.16.M88.4 R4, [R0+0x43080] ;  /* 0x043080000004783b */ /* 0x000e280000000200 */
[----:B----4-:R4:W-:Y:S04]  /*50d90*/  STL.64 [R1+0x4e58], R22 ;  /* 0x004e581601007387 */ /* 0x0109e80000100a00 */
[----:B--2---:R-:W3:Y:S04]  /*50da0*/  LDL.LU R20, [R1+0x240] ;  /* 0x0002400001147983 */ /* 0x004ee80000300800 */
[----:B------:R-:W3:Y:S04]  /*50db0*/  LDL.LU R21, [R1+0x244] ;  /* 0x0002440001157983 */ /* 0x000ee80000300800 */
[----:B----4-:R-:W3:Y:S04]  /*50dc0*/  LDL.LU R22, [R1+0x248] ;  /* 0x0002480001167983 */ /* 0x010ee80000300800 */
[----:B------:R-:W3:Y:S04]  /*50dd0*/  LDL.LU R23, [R1+0x24c] ;  /* 0x00024c0001177983 */ /* 0x000ee80000300800 */
[----:B------:R-:W-:Y:S04]  /*50de0*/  STL [R1+0x4da8], R2 ;  /* 0x004da80201007387 */ /* 0x000fe80000100800 */
[----:B------:R-:W-:Y:S04]  /*50df0*/  STL [R1+0x4be4], R14 ;  /* 0x004be40e01007387 */ /* 0x000fe80000100800 */
[----:B------:R-:W-:Y:S04]  /*50e00*/  STL [R1+0x4be0], R15 ;  /* 0x004be00f01007387 */ /* 0x000fe80000100800 */
[----:B------:R2:W-:Y:S04]  /*50e10*/  STL.64 [R1+0x4e48], R12 ;  /* 0x004e480c01007387 */ /* 0x0005e80000100a00 */
[----:B--2---:R-:W2:Y:S04]  /*50e20*/  LDL.LU R12, [R1+0x2e0] ;  /* 0x0002e000010c7983 */ /* 0x004ea80000300800 */
[----:B------:R-:W2:Y:S04]  /*50e30*/  LDL.LU R13, [R1+0x2e4] ;  /* 0x0002e400010d7983 */ /* 0x000ea80000300800 */
[----:B------:R-:W2:Y:S04]  /*50e40*/  LDL.LU R14, [R1+0x2e8] ;  /* 0x0002e800010e7983 */ /* 0x000ea80000300800 */
[----:B------:R-:W2:Y:S04]  /*50e50*/  LDL.LU R15, [R1+0x2ec] ;  /* 0x0002ec00010f7983 */ /* 0x000ea80000300800 */
[----:B-1----:R-:W-:Y:S04]  /*50e60*/  STL.64 [R1+0x4dd8], R10 ;  /* 0x004dd80a01007387 */ /* 0x002fe80000100a00 */
[----:B------:R-:W-:Y:S04]  /*50e70*/  STL.64 [R1+0x4dd0], R8 ;  /* 0x004dd00801007387 */ /* 0x000fe80000100a00 */
[----:B0-----:R-:W-:Y:S04]  /*50e80*/  STL [R1+0x4b2c], R6 ;  /* 0x004b2c0601007387 */ /* 0x001fe80000100800 */
[----:B------:R-:W-:Y:S01]  /*50e90*/  STL [R1+0x4b28], R7 ;  /* 0x004b280701007387 */ /* 0x000fe20000100800 */
[----:B---3--:R-:W-:Y:S11]  /*50ea0*/  HMMA.16816.F32 R20, R24, R18, R20 ;  /* 0x000000121814723c */ /* 0x008ff60000001814 */
[----:B------:R-:W-:Y:S11]  /*50eb0*/  @!UPT UIADD3 URZ, URZ, URZ, URZ ;  /* 0x0000003f3f3ff290 */ /* 0x000ff6000fffe03f */
[----:B------:R-:W-:Y:S01]  /*50ec0*/  @!UPT UIADD3 URZ, URZ, URZ, URZ ;  /* 0x0000003f3f3ff290 */ /* 0x000fe2000fffe03f */
[----:B------:R-:W-:Y:S04]  /*50ed0*/  STL.64 [R1+0x220], R20 ;  /* 0x0002201401007387 */ /* 0x000fe80000100a00 */
[----:B------:R0:W-:Y:S04]  /*50ee0*/  STL.64 [R1+0x228], R22 ;  /* 0x0002281601007387 */ /* 0x0001e80000100a00 */
[----:B0-----:R-:W2:Y:S01]  /*50ef0*/  LDL.LU.64 R22, [R1+0x4e58] ;  /* 0x004e580001167983 */ /* 0x001ea20000300a00 */
[----:B------:R-:W-:Y:S02]  /*50f00*/  IMAD.MOV.U32 R10, RZ, RZ, R17 ;  /* 0x000000ffff0a7224 */ /* 0x000fe400078e0011 */
[----:B------:R-:W-:-:S02]  /*50f10*/  IMAD.MOV.U32 R11, RZ, RZ, R16 ;  /* 0x000000ffff0b7224 */ /* 0x000fc400078e0010 */
[----:B------:R-:W-:Y:S02]  /*50f20*/  IMAD.MOV.U32 R8, RZ, RZ, R18 ;  /* 0x000000ffff087224 */ /* 0x000fe400078e0012 */
[----:B------:R-:W-:Y:S02]  /*50f30*/  IMAD.MOV.U32 R2, RZ, RZ, R19 ;  /* 0x000000ffff027224 */ /* 0x000fe400078e0013 */
[----:B------:R-:W0:Y:S02]  /*50f40*/  LDSM.16.MT88.4 R16, [R29+0x18080] ;  /* 0x018080001d10783b */ /* 0x000e240000004200 */
[----:B0-----:R-:W-:Y:S02]  /*50f50*/  IMAD.MOV.U32 R0, RZ, RZ, R16 ;  /* 0x000000ffff007224 */ /* 0x001fe400078e0010 */
[----:B------:R-:W-:Y:S01]  /*50f60*/  IMAD.MOV.U32 R6, RZ, RZ, R19 ;  /* 0x000000ffff067224 */ /* 0x000fe200078e0013 */
[----:B------:R-:W3:Y:S01]  /*50f70*/  LDL.LU R16, [R1+0x1d0] ;  /* 0x0001d00001107983 */ /* 0x000ee20000300800 */
[----:B------:R-:W-:-:S02]  /*50f80*/  IMAD.MOV.U32 R28, RZ, RZ, R17 ;  /* 0x000000ffff1c7224 */ /* 0x000fc400078e0011 */
[----:B------:R-:W-:Y:S01]  /*50f90*/  IMAD.MOV.U32 R7, RZ, RZ, R18 ;  /* 0x000000ffff077224 */ /* 0x000fe200078e0012 */
[----:B------:R-:W3:Y:S04]  /*50fa0*/  LDL.LU R17, [R1+0x1d4] ;  /* 0x0001d40001117983 */ /* 0x000ee80000300800 */
[----:B------:R-:W3:Y:S04]  /*50fb0*/  LDL.LU R18, [R1+0x1d8] ;  /* 0x0001d80001127983 */ /* 0x000ee80000300800 */
[----:B------:R-:W3:Y:S04]  /*50fc0*/  LDL.LU R19, [R1+0x1dc] ;  /* 0x0001dc0001137983 */ /* 0x000ee80000300800 */
[----:B------:R0:W-:Y:S04]  /*50fd0*/  STL [R1+0x4db8], R6 ;  /* 0x004db80601007387 */ /* 0x0001e80000100800 */
[----:B------:R1:W-:Y:S04]  /*50fe0*/  STL [R1+0x4db4], R7 ;  /* 0x004db40701007387 */ /* 0x0003e80000100800 */
[----:B------:R4:W-:Y:S04]  /*50ff0*/  STL.64 [R1+0x4de0], R4 ;  /* 0x004de00401007387 */ /* 0x0009e80000100a00 */
[----:B0-----:R-:W3:Y:S01]  /*51000*/  LDL.LU R6, [R1+0x68] ;  /* 0x0000680001067983 */ /* 0x001ee20000300800 */
[----:B-1----:R-:W-:-:S03]  /*51010*/  IMAD.MOV.U32 R7, RZ, RZ, R3 ;  /* 0x000000ffff077224 */ /* 0x002fc600078e0003 */
[----:B------:R-:W3:Y:S04]  /*51020*/  LDL.LU R3, [R1+0x4e50] ;  /* 0x004e500001037983 */ /* 0x000ee80000300800 */
[----:B------:R-:W-:Y:S04]  /*51030*/  STL [R1+0x4db0], R28 ;  /* 0x004db01c01007387 */ /* 0x000fe80000100800 */
[----:B------:R0:W-:Y:S01]  /*51040*/  STL [R1+0x4dac], R0 ;  /* 0x004dac0001007387 */ /* 0x0001e20000100800 */
[----:B--2---:R-:W-:Y:S01]  /*51050*/  HMMA.16816.F32 R12, R24, R22, R12 ;  /* 0x00000016180c723c */ /* 0x004fe2000000180c */
[----:B----4-:R-:W-:-:S02]  /*51060*/  IMAD.MOV.U32 R4, RZ, RZ, R22 ;  /* 0x000000ffff047224 */ /* 0x010fc400078e0016 */
[----:B0-----:R-:W-:Y:S11]  /*51070*/  IMAD.MOV.U32 R0, RZ, RZ, R23 ;  /* 0x000000ffff007224 */ /* 0x001ff600078e0017 */
[----:B------:R-:W-:Y:S09]  /*51080*/  @!UPT UIADD3 URZ, URZ, URZ, URZ ;  /* 0x0000003f3f3ff290 */ /* 0x000ff2000fffe03f */
[----:B------:R0:W-:Y:S04]  /*51090*/  STL.64 [R1+0x2e0], R12 ;  /* 0x0002e00c01007387 */ /* 0x0001e80000100a00 */
[----:B------:R-:W-:Y:S04]  /*510a0*/  STL.64 [R1+0x2e8], R14 ;  /* 0x0002e80e01007387 */ /* 0x000fe80000100a00 */
[----:B0-----:R-:W2:Y:S04]  /*510b0*/  LDL.LU.64 R12, [R1+0x4e48] ;  /* 0x004e4800010c7983 */ /* 0x001ea80000300a00 */
[----:B------:R-:W3:Y:S04]  /*510c0*/  LDL.LU.64 R22, [R1+0x4e40] ;  /* 0x004e400001167983 */ /* 0x000ee80000300a00 */
[----:B------:R-:W3:Y:S02]  /*510d0*/  LDL.LU.64 R20, [R1+0x4e38] ;  /* 0x004e380001147983 */ /* 0x000ee40000300a00 */
[----:B---3--:R-:W-:Y:S11]  /*510e0*/  HMMA.16816.F32 R20, R24, R6, R20 ;  /* 0x000000061814723c */ /* 0x008ff60000001814 */
[----:B------:R-:W-:Y:S11]  /*510f0*/  @!UPT UIADD3 URZ, URZ, URZ, URZ ;  /* 0x0000003f3f3ff290 */ /* 0x000ff6000fffe03f */
[----:B------:R-:W-:Y:S01]  /*51100*/  @!UPT UIADD3 URZ, URZ, URZ, URZ ;  /* 0x0000003f3f3ff290 */ /* 0x000fe2000fffe03f */
[----:B------:R-:W-:Y:S04]  /*51110*/  STL.64 [R1+0x240], R20 ;  /* 0x0002401401007387 */ /* 0x000fe80000100a00 */
[----:B------:R0:W-:Y:S04]  /*51120*/  STL.64 [R1+0x248], R22 ;  /* 0x0002481601007387 */ /* 0x0001e80000100a00 */
[----:B0-----:R-:W3:Y:S04]  /*51130*/  LDL.LU.64 R22, [R1+0x4e30] ;  /* 0x004e300001167983 */ /* 0x001ee80000300a00 */
[----:B------:R-:W3:Y:S04]  /*51140*/  LDL.LU.64 R20, [R1+0x4e28] ;  /* 0x004e280001147983 */ /* 0x000ee80000300a00 */
[----:B------:R0:W-:Y:S02]  /*51150*/  STL.64 [R1+0x4df0], R6 ;  /* 0x004df00601007387 */ /* 0x0001e40000100a00 */
[----:B0-----:R-:W-:-:S02]  /*51160*/  IMAD.MOV.U32 R6, RZ, RZ, R4 ;  /* 0x000000ffff067224 */ /* 0x001fc400078e0004 */
[----:B------:R-:W-:-:S05]  /*51170*/  IMAD.MOV.U32 R7, RZ, RZ, R0 ;  /* 0x000000ffff077224 */ /* 0x000fca00078e0000 */
[----:B------:R0:W-:Y:S02]  /*51180*/  STL.64 [R1+0x4e08], R6 ;  /* 0x004e080601007387 */ /* 0x0001e40000100a00 */
[----:B0-----:R-:W-:Y:S01]  /*51190*/  IMAD.MOV.U32 R6, RZ, RZ, R8 ;  /* 0x000000ffff067224 */ /* 0x001fe200078e0008 */
[----:B---3--:R-:W-:Y:S01]  /*511a0*/  HMMA.16816.F32 R24, R24, R10, R20 ;  /* 0x0000000a1818723c */ /* 0x008fe20000001814 */
[----:B------:R-:W3:Y:S04]  /*511b0*/  LDL.LU.64 R22, [R1+0x4e20] ;  /* 0x004e200001167983 */ /* 0x000ee80000300a00 */
[----:B------:R-:W3:Y:S04]  /*511c0*/  LDL.LU.64 R20, [R1+0x4e18] ;  /* 0x004e180001147983 */ /* 0x000ee80000300a00 */
[----:B------:R0:W-:Y:S04]  /*511d0*/  STL.64 [R1+0x4de8], R10 ;  /* 0x004de80a01007387 */ /* 0x0001e80000100a00 */
[----:B------:R-:W4:Y:S10]  /*511e0*/  LDL.LU R8, [R1+0x2b0] ;  /* 0x0002b00001087983 */ /* 0x000f340000300800 */
[----:B------:R-:W-:Y:S04]  /*511f0*/  STL.64 [R1+0x210], R24 ;  /* 0x0002101801007387 */ /* 0x000fe80000100a00 */
[----:B------:R1:W-:Y:S04]  /*51200*/  STL.64 [R1+0x218], R26 ;  /* 0x0002181a01007387 */ /* 0x0003e80000100a00 */
[----:B------:R-:W4:Y:S04]  /*51210*/  LDL.LU R9, [R1+0x2b4] ;  /* 0x0002b40001097983 */ /* 0x000f280000300800 */
[----:B0-----:R-:W2:Y:S04]  /*51220*/  LDL.LU R10, [R1+0x2b8] ;  /* 0x0002b800010a7983 */ /* 0x001ea80000300800 */
[----:B------:R-:W2:Y:S01]  /*51230*/  LDL.LU R11, [R1+0x2bc] ;  /* 0x0002bc00010b7983 */ /* 0x000ea20000300800 */
[----:B------:R-:W-:-:S02]  /*51240*/  IMAD.MOV.U32 R7, RZ, RZ, R2 ;  /* 0x000000ffff077224 */ /* 0x000fc400078e0002 */
[----:B-1----:R-:W-:-:S05]  /*51250*/  IMAD.MOV.U32 R27, RZ, RZ, R3 ;  /* 0x000000ffff1b7224 */ /* 0x002fca00078e0003 */
[----:B---3--:R-:W-:Y:S11]  /*51260*/  HMMA.16816.F32 R4, R20, R6, R16 ;  /* 0x000000061404723c */ /* 0x008ff60000001810 */
[----:B------:R-:W-:Y:S11]  /*51270*/  @!UPT UIADD3 URZ, URZ, URZ, URZ ;  /* 0x0000003f3f3ff290 */ /* 0x000ff6000fffe03f */
[----:B------:R-:W-:Y:S02]  /*51280*/  @!UPT UIADD3 URZ, URZ, URZ, URZ ;  /* 0x0000003f3f3ff290 */ /* 0x000fe4000fffe03f */
[----:B------:R-:W-:Y:S01]  /*51290*/  IMAD.MOV.U32 R14, RZ, RZ, R5 ;  /* 0x000000ffff0e7224 */ /* 0x000fe200078e0005 */
[----:B--2---:R-:W-:Y:S04]  /*512a0*/  STL.64 [R1+0x4e00], R10 ;  /* 0x004e000a01007387 */ /* 0x004fe80000100a00 */
[----:B----4-:R0:W-:Y:S01]  /*512b0*/  STL.64 [R1+0x4df8], R8 ;  /* 0x004df80801007387 */ /* 0x0101e20000100a00 */
[----:B------:R-:W-:Y:S02]  /*512c0*/  IMAD.MOV.U32 R15, RZ, RZ, R6 ;  /* 0x000000ffff0f7224 */ /* 0x000fe400078e0006 */
[----:B------:R-:W-:Y:S01]  /*512d0*/  IMAD.MOV.U32 R3, RZ, RZ, R7 ;  /* 0x000000ffff037224 */ /* 0x000fe200078e0007 */
[----:B0-----:R-:W2:Y:S04]  /*512e0*/  LDL.LU R8, [R1+0x2c0] ;  /* 0x0002c00001087983 */ /* 0x001ea80000300800 */
[----:B------:R-:W2:Y:S04]  /*512f0*/  LDL.LU R9, [R1+0x2c4] ;  /* 0x0002c40001097983 */ /* 0x000ea80000300800 */
[----:B------:R-:W2:Y:S04]  /*51300*/  LDL.LU R10, [R1+0x2c8] ;  /* 0x0002c800010a7983 */ /* 0x000ea80000300800 */
[----:B------:R-:W2:Y:S04]  /*51310*/  LDL.LU R11, [R1+0x2cc] ;  /* 0x0002cc00010b7983 */ /* 0x000ea80000300800 */
[----:B------:R-:W3:Y:S04]  /*51320*/  LDL.LU R24, [R1+0x1f0] ;  /* 0x0001f00001187983 */ /* 0x000ee80000300800 */
[----:B------:R-:W3:Y:S04]  /*51330*/  LDL.LU R25, [R1+0x1f4] ;  /* 0x0001f40001197983 */ /* 0x000ee80000300800 */
[----:B------:R-:W3:Y:S04]  /*51340*/  LDL.LU R26, [R1+0x1f8] ;  /* 0x0001f800011a7983 */ /* 0x000ee80000300800 */
[----:B------:R-:W4:Y:S04]  /*51350*/  LDL.LU.64 R16, [R1+0x4e10] ;  /* 0x004e100001107983 */ /* 0x000f280000300a00 */
[----:B------:R-:W-:Y:S04]  /*51360*/  STL [R1+0x1d0], R4 ;  /* 0x0001d00401007387 */ /* 0x000fe80000100800 */
[----:B------:R-:W0:Y:S04]  /*51370*/  LDSM.16.MT88.4 R4, [R29+0x18100] ;  /* 0x018100001d04783b */ /* 0x000e280000004200 */
[----:B------:R-:W-:Y:S04]  /*51380*/  STL [R1+0x4bf0], R14 ;  /* 0x004bf00e01007387 */ /* 0x000fe80000100800 */
[----:B------:R-:W-:Y:S04]  /*51390*/  STL [R1+0x4bec], R15 ;  /* 0x004bec0f01007387 */ /* 0x000fe80000100800 */
[----:B------:R1:W-:Y:S01]  /*513a0*/  STL [R1+0x4be8], R3 ;  /* 0x004be80301007387 */ /* 0x0003e20000100800 */
[----:B0-----:R-:W-:-:S02]  /*513b0*/  IMAD.MOV.U32 R18, RZ, RZ, R6 ;  /* 0x000000ffff127224 */ /* 0x001fc400078e0006 */
[----:B------:R-:W-:Y:S02]  /*513c0*/  IMAD.MOV.U32 R19, RZ, RZ, R7 ;  /* 0x000000ffff137224 */ /* 0x000fe400078e0007 */
[----:B------:R-:W2:Y:S01]  /*513d0*/  LDL.LU.64 R6, [R1+0x4e08] ;  /* 0x004e080001067983 */ /* 0x000ea20000300a00 */
[----:B------:R-:W-:Y:S02]  /*513e0*/  IMAD.MOV.U32 R0, RZ, RZ, R4 ;  /* 0x000000ffff007224 */ /* 0x000fe400078e0004 */
[----:B------:R-:W-:-:S03]  /*513f0*/  IMAD.MOV.U32 R2, RZ, RZ, R5 ;  /* 0x000000ffff027224 */ /* 0x000fc600078e0005 */
[----:B------:R-:W-:Y:S01]  /*51400*/  STL [R1+0x4dbc], R0 ;  /* 0x004dbc0001007387 */ /* 0x000fe20000100800 */
[----:B--2---:R-:W-:Y:S03]  /*51410*/  HMMA.16816.F32 R4, R20, R6, R8 ;  /* 0x000000061404723c */ /* 0x004fe60000001808 */
[----:B------:R-:W2:Y:S04]  /*51420*/  LDL.LU.64 R10, [R1+0x4e00] ;  /* 0x004e0000010a7983 */ /* 0x000ea80000300a00 */
[----:B------:R-:W2:Y:S11]  /*51430*/  LDL.LU.64 R8, [R1+0x4df8] ;  /* 0x004df80001087983 */ /* 0x000eb60000300a00 */
[----:B------:R-:W-:Y:S05]  /*51440*/  @!UPT UIADD3 URZ, URZ, URZ, URZ ;  /* 0x0000003f3f3ff290 */ /* 0x000fea000fffe03f */
[----:B------:R0:W-:Y:S01]  /*51450*/  STL [R1+0x1cc], R7 ;  /* 0x0001cc0701007387 */ /* 0x0001e20000100800 */
[----:B-1----:R-:W-:-:S03]  /*51460*/  IMAD.MOV.U32 R3, RZ, RZ, R6 ;  /* 0x000000ffff037224 */ /* 0x002fc600078e0006 */
[----:B0-----:R-:W2:Y:S01]  /*51470*/  LDL.LU.64 R6, [R1+0x4df0] ;  /* 0x004df00001067983 */ /* 0x001ea20000300a00 */
[----:B------:R-:W-:Y:S02]  /*51480*/  IMAD.MOV.U32 R15, RZ, RZ, R5 ;  /* 0x000000ffff0f7224 */ /* 0x000fe400078e0005 */
[----:B------:R-:W-:Y:S01]  /*51490*/  IMAD.MOV.U32 R14, RZ, RZ, R4 ;  /* 0x000000ffff0e7224 */ /* 0x000fe200078e0004 */
[----:B------:R-:W-:Y:S04]  /*514a0*/  STL [R1+0x4bfc], R3 ;  /* 0x004bfc0301007387 */ /* 0x000fe80000100800 */
[----:B------:R-:W-:Y:S04]  /*514b0*/  STL [R1+0x4bf8], R15 ;  /* 0x004bf80f01007387 */ /* 0x000fe80000100800 */
[----:B------:R-:W-:Y:S01]  /*514c0*/  STL [R1+0x4bf4], R14 ;  /* 0x004bf40e01007387 */ /* 0x000fe20000100800 */
[C---:B--2---:R-:W-:Y:S03]  /*514d0*/  HMMA.16816.F32 R4, R20.reuse, R6, R8 ;  /* 0x000000061404723c */ /* 0x044fe60000001808 */
[----:B------:R-:W3:Y:S11]  /*514e0*/  LDL.LU.64 R10, [R1+0x4de8] ;  /* 0x004de800010a7983 */ /* 0x000ef60000300a00 */
[----:B------:R-:W-:Y:S09]  /*514f0*/  @!UPT UIADD3 URZ, URZ, URZ, URZ ;  /* 0x0000003f3f3ff290 */ /* 0x000ff2000fffe03f */
[----:B------:R0:W-:Y:S04]  /*51500*/  STL.64 [R1+0x100], R4 ;  /* 0x0001000401007387 */ /* 0x0001e80000100a00 */
[----:B------:R-:W-:Y:S04]  /*51510*/  STL.64 [R1+0x108], R6 ;  /* 0x0001080601007387 */ /* 0x000fe80000100a00 */
[----:B0-----:R-:W2:Y:S01]  /*51520*/  LDL.LU.64 R4, [R1+0x4de0] ;  /* 0x004de00001047983 */ /* 0x001ea20000300a00 */
[----:B---3--:R-:W-:Y:S03]  /*51530*/  HMMA.16816.F32 R8, R20, R10, R24 ;  /* 0x0000000a1408723c */ /* 0x008fe60000001818 */
[----:B------:R-:W0:Y:S02]  /*51540*/  LDSM.16.MT88.4 R24, [R29+0x18180] ;  /* 0x018180001d18783b */ /* 0x000e240000004200 */
[----:B0-----:R-:W-:-:S02]  /*51550*/  IMAD.MOV.U32 R0, RZ, RZ, R24 ;  /* 0x000000ffff007224 */ /* 0x001fc400078e0018 */
[----:B------:R-:W-:Y:S02]  /*51560*/  IMAD.MOV.U32 R6, RZ, RZ, R25 ;  /* 0x000000ffff067224 */ /* 0x000fe400078e0019 */
[----:B------:R-:W-:Y:S02]  /*51570*/  IMAD.MOV.U32 R7, RZ, RZ, R26 ;  /* 0x000000ffff077224 */ /* 0x000fe400078e001a */
[----:B------:R-:W-:Y:S02]  /*51580*/  IMAD.MOV.U32 R28, RZ, RZ, R27 ;  /* 0x000000ffff1c7224 */ /* 0x000fe400078e001b */
[----:B------:R-:W0:Y:S10]  /*51590*/  LDSM.16.MT88.4 R24, [R29+0x18200] ;  /* 0x018200001d18783b */ /* 0x000e340000004200 */
[----:B------:R1:W-:Y:S01]  /*515a0*/  STL [R1+0x80], R8 ;  /* 0x0000800801007387 */ /* 0x0003e20000100800 */
[----:B------:R-:W-:-:S03]  /*515b0*/  IMAD.MOV.U32 R3, RZ, RZ, R9 ;  /* 0x000000ffff037224 */ /* 0x000fc600078e0009 */
[----:B------:R-:W4:Y:S01]  /*515c0*/  LDL.LU R20, [R1+0x1b0] ;  /* 0x0001b00001147983 */ /* 0x000f220000300800 */
[----:B------:R-:W-:-:S03]  /*515d0*/  IMAD.MOV.U32 R15, RZ, RZ, R10 ;  /* 0x000000ffff0f7224 */ /* 0x000fc600078e000a */
[----:B------:R-:W4:Y:S01]  /*515e0*/  LDL.LU R21, [R1+0x1b4] ;  /* 0x0001b40001157983 */ /* 0x000f220000300800 */
[----:B------:R-:W-:-:S03]  /*515f0*/  IMAD.MOV.U32 R14, RZ, RZ, R11 ;  /* 0x000000ffff0e7224 */ /* 0x000fc600078e000b */
[----:B------:R-:W4:Y:S04]  /*51600*/  LDL.LU R22, [R1+0x1b8] ;  /* 0x0001b80001167983 */ /* 0x000f280000300800 */
[----:B------:R-:W4:Y:S04]  /*51610*/  LDL.LU R23, [R1+0x1bc] ;  /* 0x0001bc0001177983 */ /* 0x000f280000300800 */
[----:B-1----:R-:W3:Y:S04]  /*51620*/  LDL.LU R8, [R1+0x320] ;  /* 0x0003200001087983 */ /* 0x002ee80000300800 */
[----:B------:R-:W3:Y:S04]  /*51630*/  LDL.LU R9, [R1+0x324] ;  /* 0x0003240001097983 */ /* 0x000ee80000300800 */
[----:B------:R-:W3:Y:S04]  /*51640*/  LDL.LU R10, [R1+0x328] ;  /* 0x00032800010a7983 */ /* 0x000ee80000300800 */
[----:B------:R-:W3:Y:S04]  /*51650*/  LDL.LU R11, [R1+0x32c] ;  /* 0x00032c00010b7983 */ /* 0x000ee80000300800 */
[----:B------:R-:W-:Y:S04]  /*51660*/  STL [R1+0x4c08], R3 ;  /* 0x004c080301007387 */ /* 0x000fe80000100800 */
[----:B------:R-:W-:Y:S04]  /*51670*/  STL [R1+0x4c04], R15 ;  /* 0x004c040f01007387 */ /* 0x000fe80000100800 */
[----:B------:R-:W-:Y:S04]  /*51680*/  STL [R1+0x4c00], R14 ;  /* 0x004c000e01007387 */ /* 0x000fe80000100800 */
[----:B------:R-:W-:Y:S04]  /*51690*/  STL.64 [R1+0x4dc8], R6 ;  /* 0x004dc80601007387 */ /* 0x000fe80000100a00 */
[----:B--2---:R1:W-:Y:S04]  /*516a0*/  STL.64 [R1+0x4dc0], R4 ;  /* 0x004dc00401007387 */ /* 0x0043e80000100a00 */
[----:B-1----:R-:W2:Y:S04]  /*516b0*/  LDL.LU R4, [R1+0x310] ;  /* 0x0003100001047983 */ /* 0x002ea80000300800 */
[----:B------:R-:W2:Y:S04]  /*516c0*/  LDL.LU R5, [R1+0x314] ;  /* 0x0003140001057983 */ /* 0x000ea80000300800 */
[----:B------:R-:W2:Y:S04]  /*516d0*/  LDL.LU R6, [R1+0x318] ;  /* 0x0003180001067983 */ /* 0x000ea80000300800 */
[----:B------:R-:W2:Y:S04]  /*516e0*/  LDL.LU R7, [R1+0x31c] ;  /* 0x00031c0001077983 */ /* 0x000ea80000300800 */
[----:B0-----:R-:W-:Y:S04]  /*516f0*/  STL.64 [R1+0x4ca0], R26 ;  /* 0x004ca01a01007387 */ /* 0x001fe80000100a00 */
[----:B------:R0:W-:Y:S04]  /*51700*/  STL.64 [R1+0x4c98], R24 ;  /* 0x004c981801007387 */ /* 0x0001e80000100a00 */
[----:B0-----:R-:W4:Y:S04]  /*51710*/  LDL.LU R24, [R1+0x10] ;  /* 0x0000100001187983 */ /* 0x001f280000300800 */
[----:B------:R-:W4:Y:S04]  /*51720*/  LDL.LU R25, [R1+0x14] ;  /* 0x0000140001197983 */ /* 0x000f280000300800 */
[----:B------:R-:W4:Y:S04]  /*51730*/  LDL.LU R26, [R1+0x18] ;  /* 0x00001800011a7983 */ /* 0x000f280000300800 */
[----:B------:R-:W4:Y:S02]  /*51740*/  LDL.LU R27, [R1+0x1c] ;  /* 0x00001c00011b7983 */ /* 0x000f240000300800 */
[C---:B----4-:R-:W-:Y:S11]  /*51750*/  HMMA.16816.F32 R20, R24.reuse, R16, R20 ;  /* 0x000000101814723c */ /* 0x050ff60000001814 */
[----:B------:R-:W-:Y:S11]  /*51760*/  @!UPT UIADD3 URZ, URZ, URZ, URZ ;  /* 0x0000003f3f3ff290 */ /* 0x000ff6000fffe03f */
[----:B------:R-:W-:Y:S01]  /*51770*/  @!UPT UIADD3 URZ, URZ, URZ, URZ ;  /* 0x0000003f3f3ff290 */ /* 0x000fe2000fffe03f */
[----:B------:R-:W-:Y:S01]  /*51780*/  STL [R1+0x1bc], R23 ;  /* 0x0001bc1701007387 */ /* 0x000fe20000100800 */
[----:B------:R-:W-:Y:S02]  /*51790*/  IMAD.MOV.U32 R3, RZ, RZ, R20 ;  /* 0x000000ffff037224 */ /* 0x000fe400078e0014 */
[----:B------:R-:W-:Y:S02]  /*517a0*/  IMAD.MOV.U32 R15, RZ, RZ, R21 ;  /* 0x000000ffff0f7224 */ /* 0x000fe400078e0015 */
[----:B------:R-:W-:Y:S02]  /*517b0*/  IMAD.MOV.U32 R14, RZ, RZ, R22 ;  /* 0x000000ffff0e7224 */ /* 0x000fe400078e0016 */
[----:B------:R-:W0:Y:S01]  /*517c0*/  LDSM.16.MT88.4 R20, [R29+0x18280] ;  /* 0x018280001d14783b */ /* 0x000e220000004200 */
[C---:B---3--:R-:W-:Y:S03]  /*517d0*/  HMMA.16816.F32 R8, R24.reuse, R12, R8 ;  /* 0x0000000c1808723c */ /* 0x048fe60000001808 */
[----:B------:R-:W-:Y:S04]  /*517e0*/  STL [R1+0x4c14], R14 ;  /* 0x004c140e01007387 */ /* 0x000fe80000100800 */
[----:B------:R-:W-:Y:S04]  /*517f0*/  STL [R1+0x4c10], R15 ;  /* 0x004c100f01007387 */ /* 0x000fe80000100800 */
[----:B------:R-:W-:Y:S04]  /*51800*/  STL [R1+0x4c0c], R3 ;  /* 0x004c0c0301007387 */ /* 0x000fe80000100800 */
[----:B0-----:R-:W-:Y:S04]  /*51810*/  STL.64 [R1+0x4c60], R22 ;  /* 0x004c601601007387 */ /* 0x001fe80000100a00 */
[----:B------:R0:W-:Y:S04]  /*51820*/  STL.64 [R1+0x4c58], R20 ;  /* 0x004c581401007387 */ /* 0x0001e80000100a00 */
[----:B0-----:R-:W3:Y:S04]  /*51830*/  LDL.LU R20, [R1+0x1a0] ;  /* 0x0001a00001147983 */ /* 0x001ee80000300800 */
[----:B------:R-:W3:Y:S04]  /*51840*/  LDL.LU R21, [R1+0x1a4] ;  /* 0x0001a40001157983 */ /* 0x000ee80000300800 */
[----:B------:R-:W3:Y:S04]  /*51850*/  LDL.LU R22, [R1+0x1a8] ;  /* 0x0001a80001167983 */ /* 0x000ee80000300800 */
[----:B------:R-:W3:Y:S04]  /*51860*/  LDL.LU R23, [R1+0x1ac] ;  /* 0x0001ac0001177983 */ /* 0x000ee80000300800 */
[----:B------:R-:W-:Y:S04]  /*51870*/  STL.64 [R1+0x200], R8 ;  /* 0x0002000801007387 */ /* 0x000fe80000100a00 */
[----:B------:R0:W-:Y:S04]  /*51880*/  STL.64 [R1+0x208], R10 ;  /* 0x0002080a01007387 */ /* 0x0001e80000100a00 */
[----:B0-----:R-:W4:Y:S04]  /*51890*/  LDL.LU.64 R10, [R1+0x4dd8] ;  /* 0x004dd800010a7983 */ /* 0x001f280000300a00 */
[----:B------:R-:W2:Y:S02]  /*518a0*/  LDL.LU.64 R8, [R1+0x4dd0] ;  /* 0x004dd00001087983 */ /* 0x000ea40000300a00 */
[C---:B--2---:R-:W-:Y:S11]  /*518b0*/  HMMA.16816.F32 R4, R24.reuse, R8, R4 ;  /* 0x000000081804723c */ /* 0x044ff60000001804 */
[----:B------:R-:W-:Y:S11]  /*518c0*/  @!UPT UIADD3 URZ, URZ, URZ, URZ ;  /* 0x0000003f3f3ff290 */ /* 0x000ff6000fffe03f */
[----:B------:R-:W-:Y:S01]  /*518d0*/  @!UPT UIADD3 URZ, URZ, URZ, URZ ;  /* 0x0000003f3f3ff290 */ /* 0x000fe2000fffe03f */
[----:B------:R0:W-:Y:S01]  /*518e0*/  STL [R1+0x1f0], R4 ;  /* 0x0001f00401007387 */ /* 0x0001e20000100800 */
[----:B------:R-:W-:Y:S02]  /*518f0*/  IMAD.MOV.U32 R15, RZ, RZ, R6 ;  /* 0x000000ffff0f7224 */ /* 0x000fe400078e0006 */
[----:B------:R-:W-:Y:S02]  /*51900*/  IMAD.MOV.U32 R3, RZ, RZ, R7 ;  /* 0x000000ffff037224 */ /* 0x000fe400078e0007 */
[----:B------:R-:W-:Y:S01]  /*51910*/  IMAD.MOV.U32 R14, RZ, RZ, R5 ;  /* 0x000000ffff0e7224 */ /* 0x000fe200078e0005 */
[----:B------:R-:W2:Y:S04]  /*51920*/  LDL.LU.64 R6, [R1+0x4dc8] ;  /* 0x004dc80001067983 */ /* 0x000ea80000300a00 */
[----:B0-----:R-:W3:Y:S04]  /*51930*/  LDL.LU.64 R4, [R1+0x4dc0] ;  /* 0x004dc00001047983 */ /* 0x001ee80000300a00 */
[----:B----4-:R-:W-:Y:S04]  /*51940*/  STL.64 [R1+0x4d70], R10 ;  /* 0x004d700a01007387 */ /* 0x010fe80000100a00 */
[----:B------:R3:W-:Y:S04]  /*51950*/  STL.64 [R1+0x4d68], R8 ;  /* 0x004d680801007387 */ /* 0x0007e80000100a00 */
[----:B------:R-:W-:Y:S04]  /*51960*/  STL [R1+0x4c20], R3 ;  /* 0x004c200301007387 */ /* 0x000fe80000100800 */
[----:B------:R-:W-:Y:S04]  /*51970*/  STL [R1+0x4c1c], R15 ;  /* 0x004c1c0f01007387 */ /* 0x000fe80000100800 */
[----:B------:R-:W-:Y:S04]  /*51980*/  STL [R1+0x4c18], R14 ;  /* 0x004c180e01007387 */ /* 0x000fe80000100800 */
[----:B------:R-:W-:Y:S01]  /*51990*/  STL.64 [R1+0x4d78], R12 ;  /* 0x004d780c01007387 */ /* 0x000fe20000100a00 */
[----:B---3--:R-:W-:Y:S03]  /*519a0*/  HMMA.16816.F32 R8, R24, R4, R20 ;  /* 0x000000041808723c */ /* 0x008fe60000001814 */
[----:B------:R-:W3:Y:S11]  /*519b0*/  LDL.LU R20, [R1+0x1e0] ;  /* 0x0001e00001147983 */ /* 0x000ef60000300800 */
[----:B------:R-:W-:Y:S09]  /*519c0*/  @!UPT UIADD3 URZ, URZ, URZ, URZ ;  /* 0x0000003f3f3ff290 */ /* 0x000ff2000fffe03f */
[----:B------:R-:W-:Y:S04]  /*519d0*/  STL.64 [R1+0x1a0], R8 ;  /* 0x0001a00801007387 */ /* 0x000fe80000100a00 */
[----:B------:R-:W-:Y:S04]  /*519e0*/  STL.64 [R1+0x1a8], R10 ;  /* 0x0001a80a01007387 */ /* 0x000fe80000100a00 */
[----:B------:R-:W3:Y:S04]  /*519f0*/  LDL.LU R21, [R1+0x1e4] ;  /* 0x0001e40001157983 */ /* 0x000ee80000300800 */
[----:B------:R-:W4:Y:S04]  /*51a00*/  LDL.LU R22, [R1+0x1e8] ;  /* 0x0001e80001167983 */ /* 0x000f280000300800 */
[----:B------:R-:W4:Y:S01]  /*51a10*/  LDL.LU R23, [R1+0x1ec] ;  /* 0x0001ec0001177983 */ /* 0x000f220000300800 */
[----:B------:R-:W-:-:S03]  /*51a20*/  IMAD.MOV.U32 R24, RZ, RZ, R0 ;  /* 0x000000ffff187224 */ /* 0x000fc600078e0000 */
[----:B----4-:R-:W-:Y:S04]  /*51a30*/  STL.64 [R1+0x4c70], R22 ;  /* 0x004c701601007387 */ /* 0x010fe80000100a00 */
[----:B---3--:R0:W-:Y:S04]  /*51a40*/  STL.64 [R1+0x4c68], R20 ;  /* 0x004c681401007387 */ /* 0x0081e80000100a00 */
[----:B0-----:R-:W3:Y:S04]  /*51a50*/  LDL.LU R20, [R1+0x270] ;  /* 0x0002700001147983 */ /* 0x001ee80000300800 */
[----:B------:R-:W3:Y:S04]  /*51a60*/  LDL.LU R21, [R1+0x274] ;  /* 0x0002740001157983 */ /* 0x000ee80000300800 */
[----:B------:R-:W4:Y:S04]  /*51a70*/  LDL.LU R22, [R1+0x278] ;  /* 0x0002780001167983 */ /* 0x000f280000300800 */
[----:B------:R-:W4:Y:S01]  /*51a80*/  LDL.LU R23, [R1+0x27c] ;  /* 0x00027c0001177983 */ /* 0x000f220000300800 */
[----:B--2---:R-:W-:-:S02]  /*51a90*/  IMAD.MOV.U32 R26, RZ, RZ, R7 ;  /* 0x000000ffff1a7224 */ /* 0x004fc400078e0007 */
[----:B------:R-:W-:Y:S01]  /*51aa0*/  IMAD.MOV.U32 R27, RZ, RZ, R28 ;  /* 0x000000ffff1b7224 */ /* 0x000fe200078e001c */
[----:B------:R-:W2:Y:S01]  /*51ab0*/  LDL.LU R0, [R1+0x4dbc] ;  /* 0x004dbc0001007983 */ /* 0x000ea20000300800 */
[----:B------:R-:W-:-:S03]  /*51ac0*/  IMAD.MOV.U32 R25, RZ, RZ, R6 ;  /* 0x000000ffff197224 */ /* 0x000fc600078e0006 */
[----:B------:R-:W2:Y:S04]  /*51ad0*/  LDL.LU R6, [R1+0x4db8] ;  /* 0x004db80001067983 */ /* 0x000ea80000300800 */
[----:B------:R-:W2:Y:S04]  /*51ae0*/  LDL.LU R7, [R1+0x4db4] ;  /* 0x004db40001077983 */ /* 0x000ea80000300800 */
[----:B------:R-:W2:Y:S04]  /*51af0*/  LDL.LU R28, [R1+0x4db0] ;  /* 0x004db000011c7983 */ /* 0x000ea80000300800 */
[----:B------:R-:W-:Y:S04]  /*51b00*/  STL.64 [R1+0x4cf0], R26 ;  /* 0x004cf01a01007387 */ /* 0x000fe80000100a00 */
[----:B------:R-:W-:Y:S04]  /*51b10*/  STL.64 [R1+0x4ce8], R24 ;  /* 0x004ce81801007387 */ /* 0x000fe80000100a00 */
[----:B----4-:R-:W-:Y:S04]  /*51b20*/  STL.64 [R1+0x4c80], R22 ;  /* 0x004c801601007387 */ /* 0x010fe80000100a00 */
[----:B---3--:R0:W-:Y:S04]  /*51b30*/  STL.64 [R1+0x4c78], R20 ;  /* 0x004c781401007387 */ /* 0x0081e80000100a00 */
[----:B0-----:R-:W3:Y:S04]  /*51b40*/  LDL.LU R20, [R1+0x280] ;  /* 0x0002800001147983 */ /* 0x001ee80000300800 */
[----:B------:R-:W3:Y:S04]  /*51b50*/  LDL.LU R21, [R1+0x284] ;  /* 0x0002840001157983 */ /* 0x000ee80000300800 */
[----:B------:R-:W4:Y:S04]  /*51b60*/  LDL.LU R22, [R1+0x288] ;  /* 0x0002880001167983 */ /* 0x000f280000300800 */
[----:B------:R-:W4:Y:S01]  /*51b70*/  LDL.LU R23, [R1+0x28c] ;  /* 0x00028c0001177983 */ /* 0x000f220000300800 */
[----:B--2---:R-:W-:-:S03]  /*51b80*/  IMAD.MOV.U32 R24, RZ, RZ, R0 ;  /* 0x000000ffff187224 */ /* 0x004fc600078e0000 */
[----:B----4-:R-:W-:Y:S04]  /*51b90*/  STL.64 [R1+0x4c90], R22 ;  /* 0x004c901601007387 */ /* 0x010fe80000100a00 */
[----:B---3--:R0:W-:Y:S04]  /*51ba0*/  STL.64 [R1+0x4c88], R20 ;  /* 0x004c881401007387 */ /* 0x0081e80000100a00 */
[----:B0-----:R-:W2:Y:S04]  /*51bb0*/  LDL.LU R20, [R1+0x290] ;  /* 0x0002900001147983 */ /* 0x001ea80000300800 */
[----:B------:R-:W2:Y:S04]  /*51bc0*/  LDL.LU R21, [R1+0x294] ;  /* 0x0002940001157983 */ /* 0x000ea80000300800 */
[----:B------:R-:W3:Y:S04]  /*51bd0*/  LDL.LU R22, [R1+0x298] ;  /* 0x0002980001167983 */ /* 0x000ee80000300800 */
[----:B------:R-:W3:Y:S01]  /*51be0*/  LDL.LU R23, [R1+0x29c] ;  /* 0x00029c0001177983 */ /* 0x000ee20000300800 */
[----:B------:R-:W-:-:S02]  /*51bf0*/  IMAD.MOV.U32 R26, RZ, RZ, R18 ;  /* 0x000000ffff1a7224 */ /* 0x000fc400078e0012 */
[----:B------:R-:W-:Y:S01]  /*51c00*/  IMAD.MOV.U32 R27, RZ, RZ, R19 ;  /* 0x000000ffff1b7224 */ /* 0x000fe200078e0013 */
[----:B------:R-:W4:Y:S01]  /*51c10*/  LDL.LU R0, [R1+0x4dac] ;  /* 0x004dac0001007983 */ /* 0x000f220000300800 */
[----:B------:R-:W-:-:S03]  /*51c20*/  IMAD.MOV.U32 R25, RZ, RZ, R2 ;  /* 0x000000ffff197224 */ /* 0x000fc600078e0002 */
[----:B------:R-:W4:Y:S04]  /*51c30*/  LDL.LU R2, [R1+0x4da8] ;  /* 0x004da80001027983 */ /* 0x000f280000300800 */
[----:B------:R-:W4:Y:S04]  /*51c40*/  LDL.LU R18, [R1+0x4da4] ;  /* 0x004da40001127983 */ /* 0x000f280000300800 */
[----:B------:R-:W4:Y:S04]  /*51c50*/  LDL.LU R19, [R1+0x4da0] ;  /* 0x004da00001137983 */ /* 0x000f280000300800 */
[----:B------:R-:W-:Y:S04]  /*51c60*/  STL.64 [R1+0x4d40], R26 ;  /* 0x004d401a01007387 */ /* 0x000fe80000100a00 */
[----:B------:R-:W-:Y:S04]  /*51c70*/  STL.64 [R1+0x4d38], R24 ;  /* 0x004d381801007387 */ /* 0x000fe80000100a00 */
        /* <DEDUP_REMOVED lines=17> */
[----:B------:R-:W3:Y:S01]  /*51d90*/  LDL.LU R23, [R1+0x12c] ;  /* 0x00012c0001177983 */ /* 0x000ee20000300800 */
[----:B----4-:R-:W-:-:S02]  /*51da0*/  IMAD.MOV.U32 R24, RZ, RZ, R0 ;  /* 0x000000ffff187224 */ /* 0x010fc400078e0000 */
[----:B------:R-:W-:Y:S01]  /*51db0*/  IMAD.MOV.U32 R25, RZ, RZ, R28 ;  /* 0x000000ffff197224 */ /* 0x000fe200078e001c */
[----:B------:R-:W4:Y:S04]  /*51dc0*/  LDL.LU R0, [R1+0x4d9c] ;  /* 0x004d9c0001007983 */ /* 0x000f280000300800 */
[----:B------:R-:W4:Y:S04]  /*51dd0*/  LDL.LU R28, [R1+0x4d98] ;  /* 0x004d9800011c7983 */ /* 0x000f280000300800 */
[----:B---3--:R-:W-:Y:S04]  /*51de0*/  STL.64 [R1+0x4ce0], R22 ;  /* 0x004ce01601007387 */ /* 0x008fe80000100a00 */
[----:B--2---:R0:W-:Y:S04]  /*51df0*/  STL.64 [R1+0x4cd8], R20 ;  /* 0x004cd81401007387 */ /* 0x0041e80000100a00 */
[----:B0-----:R-:W2:Y:S04]  /*51e00*/  LDL.LU R20, [R1+0x130] ;  /* 0x0001300001147983 */ /* 0x001ea80000300800 */
[----:B------:R-:W2:Y:S01]  /*51e10*/  LDL.LU R21, [R1+0x134] ;  /* 0x0001340001157983 */ /* 0x000ea20000300800 */
[----:B----4-:R-:W-:-:S02]  /*51e20*/  IMAD.MOV.U32 R22, RZ, RZ, R0 ;  /* 0x000000ffff167224 */ /* 0x010fc400078e0000 */
[----:B------:R-:W-:Y:S01]  /*51e30*/  IMAD.MOV.U32 R23, RZ, RZ, R28 ;  /* 0x000000ffff177224 */ /* 0x000fe200078e001c */
[----:B------:R-:W3:Y:S04]  /*51e40*/  LDL.LU R0, [R1+0x4d94] ;  /* 0x004d940001007983 */ /* 0x000ee80000300800 */
[----:B------:R-:W4:Y:S04]  /*51e50*/  LDL.LU R28, [R1+0x4d90] ;  /* 0x004d9000011c7983 */ /* 0x000f280000300800 */
[----:B------:R-:W-:Y:S04]  /*51e60*/  STL.64 [R1+0x4d00], R22 ;  /* 0x004d001601007387 */ /* 0x000fe80000100a00 */
        /* <DEDUP_REMOVED lines=12> */
[----:B------:R-:W3:Y:S04]  /*51f30*/  LDL.LU R15, [R1+0x19c] ;  /* 0x00019c00010f7983 */ /* 0x000ee80000300800 */
[----:B--2---:R-:W-:Y:S04]  /*51f40*/  STL.64 [R1+0x4d10], R22 ;  /* 0x004d101601007387 */ /* 0x004fe80000100a00 */
[----:B------:R0:W-:Y:S04]  /*51f50*/  STL.64 [R1+0x4d08], R20 ;  /* 0x004d081401007387 */ /* 0x0001e80000100a00 */
[----:B0-----:R-:W2:Y:S04]  /*51f60*/  LDL.LU R20, [R1+0x140] ;  /* 0x0001400001147983 */ /* 0x001ea80000300800 */
[----:B------:R-:W2:Y:S01]  /*51f70*/  LDL.LU R21, [R1+0x144] ;  /* 0x0001440001157983 */ /* 0x000ea20000300800 */
[----:B----4-:R-:W-:-:S02]  /*51f80*/  IMAD.MOV.U32 R22, RZ, RZ, R28 ;  /* 0x000000ffff167224 */ /* 0x010fc400078e001c */
[----:B---3--:R-:W-:Y:S01]  /*51f90*/  IMAD.MOV.U32 R23, RZ, RZ, R0 ;  /* 0x000000ffff177224 */ /* 0x008fe200078e0000 */
        /* <DEDUP_REMOVED lines=16> */
[----:B------:R-:W-:Y:S01]  /*520a0*/  STL.64 [R1+0x4d50], R22 ;  /* 0x004d501601007387 */ /* 0x000fe20000100a00 */
[----:B------:R-:W-:-:S02]  /*520b0*/  IMAD.MOV.U32 R26, RZ, RZ, R7 ;  /* 0x000000ffff1a7224 */ /* 0x000fc400078e0007 */
[----:B------:R-:W-:Y:S01]  /*520c0*/  IMAD.MOV.U32 R27, RZ, RZ, R6 ;  /* 0x000000ffff1b7224 */ /* 0x000fe200078e0006 */
[----:B--2---:R0:W-:Y:S04]  /*520d0*/  STL.64 [R1+0x4d48], R20 ;  /* 0x004d481401007387 */ /* 0x0041e80000100a00 */
[----:B0-----:R-:W2:Y:S04]  /*520e0*/  LDL.LU R20, [R1+0x300] ;  /* 0x0003000001147983 */ /* 0x001ea80000300800 */
[----:B------:R-:W2:Y:S04]  /*520f0*/  LDL.LU R21, [R1+0x304] ;  /* 0x0003040001157983 */ /* 0x000ea80000300800 */
[----:B------:R-:W2:Y:S04]  /*52100*/  LDL.LU R22, [R1+0x308] ;  /* 0x0003080001167983 */ /* 0x000ea80000300800 */
[----:B------:R-:W2:Y:S01]  /*52110*/  LDL.LU R23, [R1+0x30c] ;  /* 0x00030c0001177983 */ /* 0x000ea20000300800 */
[C---:B------:R-:W-:Y:S11]  /*52120*/  HMMA.16816.F32 R12, R24.reuse, R16, R12 ;  /* 0x00000010180c723c */ /* 0x040ff6000000180c */
[----:B------:R-:W-:Y:S11]  /*52130*/  @!UPT UIADD3 URZ, URZ, URZ, URZ ;  /* 0x0000003f3f3ff290 */ /* 0x000ff6000fffe03f */
[----:B------:R-:W-:Y:S02]  /*52140*/  @!UPT UIADD3 URZ, URZ, URZ, URZ ;  /* 0x0000003f3f3ff290 */ /* 0x000fe4000fffe03f */
[----:B------:R-:W-:Y:S02]  /*52150*/  IMAD.MOV.U32 R6, RZ, RZ, R12 ;  /* 0x000000ffff067224 */ /* 0x000fe400078e000c */
[----:B------:R-:W-:Y:S01]  /*52160*/  IMAD.MOV.U32 R7, RZ, RZ, R13 ;  /* 0x000000ffff077224 */ /* 0x000fe200078e000d */
[----:B--2---:R-:W-:Y:S04]  /*52170*/  STL.64 [R1+0x4d60], R22 ;  /* 0x004d601601007387 */ /* 0x004fe80000100a00 */
[----:B------:R0:W-:Y:S04]  /*52180*/  STL.64 [R1+0x4d58], R20 ;  /* 0x004d581401007387 */ /* 0x0001e80000100a00 */
[----:B0-----:R-:W2:Y:S04]  /*52190*/  LDL.LU R20, [R1+0x170] ;  /* 0x0001700001147983 */ /* 0x001ea80000300800 */
[----:B------:R-:W2:Y:S04]  /*521a0*/  LDL.LU R21, [R1+0x174] ;  /* 0x0001740001157983 */ /* 0x000ea80000300800 */
[----:B------:R-:W-:Y:S04]  /*521b0*/  STL.64 [R1+0x198], R14 ;  /* 0x0001980e01007387 */ /* 0x000fe80000100a00 */
[----:B------:R-:W0:Y:S04]  /*521c0*/  LDSM.16.MT88.4 R12, [R29+0x18300] ;  /* 0x018300001d0c783b */ /* 0x000e280000004200 */
[----:B0-----:R0:W-:Y:S04]  /*521d0*/  STL.64 [R1+0x10], R12 ;  /* 0x0000100c01007387 */ /* 0x0011e80000100a00 */
[----:B------:R-:W-:Y:S04]  /*521e0*/  STL.64 [R1+0x18], R14 ;  /* 0x0000180e01007387 */ /* 0x000fe80000100a00 */
[----:B0-----:R-:W2:Y:S02]  /*521f0*/  LDL.LU.64 R12, [R1+0x4d78] ;  /* 0x004d7800010c7983 */ /* 0x001ea40000300a00 */
[----:B--2---:R-:W-:Y:S11]  /*52200*/  HMMA.16816.F32 R8, R24, R12, R8 ;  /* 0x0000000c1808723c */ /* 0x004ff60000001808 */
[----:B------:R-:W-:Y:S11]  /*52210*/  @!UPT UIADD3 URZ, URZ, URZ, URZ ;  /* 0x0000003f3f3ff290 */ /* 0x000ff6000fffe03f */
[----:B------:R-:W-:Y:S01]  /*52220*/  @!UPT UIADD3 URZ, URZ, URZ, URZ ;  /* 0x0000003f3f3ff290 */ /* 0x000fe2000fffe03f */
[----:B------:R-:W-:Y:S04]  /*52230*/  STL.64 [R1+0x180], R8 ;  /* 0x0001800801007387 */ /* 0x000fe80000100a00 */
[----:B------:R0:W-:Y:S04]  /*52240*/  STL.64 [R1+0x188], R10 ;  /* 0x0001880a01007387 */ /* 0x0001e80000100a00 */
[----:B0-----:R-:W2:Y:S04]  /*52250*/  LDL.LU.64 R10, [R1+0x4d70] ;  /* 0x004d7000010a7983 */ /* 0x001ea80000300a00 */
[----:B------:R-:W2:Y:S01]  /*52260*/  LDL.LU.64 R8, [R1+0x4d68] ;  /* 0x004d680001087983 */ /* 0x000ea20000300a00 */
[----:B----4-:R-:W-:-:S02]  /*52270*/  IMAD.MOV.U32 R22, RZ, RZ, R28 ;  /* 0x000000ffff167224 */ /* 0x010fc400078e001c */
[----:B---3--:R-:W-:-:S07]  /*52280*/  IMAD.MOV.U32 R23, RZ, RZ, R0 ;  /* 0x000000ffff177224 */ /* 0x008fce00078e0000 */
[C---:B--2---:R-:W-:Y:S11]  /*52290*/  HMMA.16816.F32 R20, R24.reuse, R8, R20 ;  /* 0x000000081814723c */ /* 0x044ff60000001814 */
[----:B------:R-:W-:Y:S11]  /*522a0*/  @!UPT UIADD3 URZ, URZ, URZ, URZ ;  /* 0x0000003f3f3ff290 */ /* 0x000ff6000fffe03f */
[----:B------:R-:W-:Y:S01]  /*522b0*/  @!UPT UIADD3 URZ, URZ, URZ, URZ ;  /* 0x0000003f3f3ff290 */ /* 0x000fe2000fffe03f */
[----:B------:R0:W-:Y:S01]  /*522c0*/  STL.64 [R1+0x170], R20 ;  /* 0x0001701401007387 */ /* 0x0001e20000100a00 */
[----:B------:R-:W-:Y:S02]  /*522d0*/  IMAD.MOV.U32 R28, RZ, RZ, R22 ;  /* 0x000000ffff1c7224 */ /* 0x000fe400078e0016 */
[----:B------:R-:W-:Y:S02]  /*522e0*/  IMAD.MOV.U32 R0, RZ, RZ, R23 ;  /* 0x000000ffff007224 */ /* 0x000fe400078e0017 */
[----:B------:R-:W2:Y:S04]  /*522f0*/  LDL.LU.64 R22, [R1+0x4d60] ;  /* 0x004d600001167983 */ /* 0x000ea80000300a00 */
[----:B0-----:R-:W2:Y:S04]  /*52300*/  LDL.LU.64 R20, [R1+0x4d58] ;  /* 0x004d580001147983 */ /* 0x001ea80000300a00 */
[----:B------:R-:W-:Y:S01]  /*52310*/  STL [R1+0x4c24], R28 ;  /* 0x004c241c01007387 */ /* 0x000fe20000100800 */
        /* <DEDUP_REMOVED lines=12> */
[----:B------:R-:W-:Y:S04]  /*523e0*/  STL.64 [R1+0x168], R22 ;  /* 0x0001681601007387 */ /* 0x000fe80000100a00 */
[----:B------:R-:W0:Y:S02]  /*523f0*/  LDSM.16.MT88.4 R20, [R29+0x18380] ;  /* 0x018380001d14783b */ /* 0x000e240000004200 */
[----:B0-----:R-:W-:-:S02]  /*52400*/  IMAD.MOV.U32 R15, RZ, RZ, R22 ;  /* 0x000000ffff0f7224 */ /* 0x001fc400078e0016 */
[----:B------:R-:W-:Y:S02]  /*52410*/  IMAD.MOV.U32 R14, RZ, RZ, R23 ;  /* 0x000000ffff0e7224 */ /* 0x000fe400078e0017 */
[----:B------:R-:W-:Y:S01]  /*52420*/  IMAD.MOV.U32 R28, RZ, RZ, R20 ;  /* 0x000000ffff1c7224 */ /* 0x000fe200078e0014 */
[----:B------:R-:W2:Y:S01]  /*52430*/  LDL.LU.64 R22, [R1+0x4d30] ;  /* 0x004d300001167983 */ /* 0x000ea20000300a00 */
[----:B------:R-:W-:-:S03]  /*52440*/  IMAD.MOV.U32 R3, RZ, RZ, R21 ;  /* 0x000000ffff037224 */ /* 0x000fc600078e0015 */
        /* <DEDUP_REMOVED lines=75> */
[----:B0-----:R-:W3:Y:S04]  /*52900*/  LDL.LU R8, [R1+0x260] ;  /* 0x0002600001087983 */ /* 0x001ee80000300800 */
[----:B------:R-:W3:Y:S04]  /*52910*/  LDL.LU R9, [R1+0x264] ;  /* 0x0002640001097983 */ /* 0x000ee80000300800 */
[----:B------:R-:W3:Y:S04]  /*52920*/  LDL.LU R10, [R1+0x268] ;  /* 0x00026800010a7983 */ /* 0x000ee80000300800 */
[----:B------:R-:W3:Y:S01]  /*52930*/  LDL.LU R11, [R1+0x26c] ;  /* 0x00026c00010b7983 */ /* 0x000ee20000300800 */
        /* <DEDUP_REMOVED lines=10> */
[----:B------:R-:W-:Y:S04]  /*529e0*/  STL.64 [R1+0x4c40], R6 ;  /* 0x004c400601007387 */ /* 0x000fe80000100a00 */
[----:B------:R0:W-:Y:S04]  /*529f0*/  STL.64 [R1+0x4c38], R4 ;  /* 0x004c380401007387 */ /* 0x0001e80000100a00 */
[----:B0-----:R-:W4:Y:S04]  /*52a00*/  LDL.LU R4, [R1+0x250] ;  /* 0x0002500001047983 */ /* 0x001f280000300800 */
[----:B------:R-:W4:Y:S04]  /*52a10*/  LDL.LU R5, [R1+0x254] ;  /* 0x0002540001057983 */ /* 0x000f280000300800 */
[----:B------:R-:W4:Y:S04]  /*52a20*/  LDL.LU R6, [R1+0x258] ;  /* 0x0002580001067983 */ /* 0x000f280000300800 */
[----:B------:R-:W4:Y:S04]  /*52a30*/  LDL.LU R7, [R1+0x25c] ;  /* 0x00025c0001077983 */ /* 0x000f280000300800 */
[----:B------:R-:W-:Y:S04]  /*52a40*/  STL.64 [R1+0x4c30], R18 ;  /* 0x004c301201007387 */ /* 0x000fe80000100a00 */
[----:B------:R0:W-:Y:S01]  /*52a50*/  STL.64 [R1+0x4c28], R16 ;  /* 0x004c281001007387 */ /* 0x0001e20000100a00 */
[C---:B--2---:R-:W-:Y:S11]  /*52a60*/  HMMA.16816.F32 R24, R20.reuse, R16, R24 ;  /* 0x000000101418723c */ /* 0x044ff60000001818 */
[----:B------:R-:W-:Y:S11]  /*52a70*/  @!UPT UIADD3 URZ, URZ, URZ, URZ ;  /* 0x0000003f3f3ff290 */ /* 0x000ff6000fffe03f */
[----:B------:R-:W-:Y:S01]  /*52a80*/  @!UPT UIADD3 URZ, URZ, URZ, URZ ;  /* 0x0000003f3f3ff290 */ /* 0x000fe2000fffe03f */
[----:B------:R-:W-:Y:S04]  /*52a90*/  STL.64 [R1+0x60], R24 ;  /* 0x0000601801007387 */ /* 0x000fe80000100a00 */
[----:B------:R-:W-:Y:S04]  /*52aa0*/  STL.64 [R1+0x68], R26 ;  /* 0x0000681a01007387 */ /* 0x000fe80000100a00 */
[----:B------:R-:W1:Y:S01]  /*52ab0*/  LDSM.16.MT88.4 R24, [R29+0x1c000] ;  /* 0x01c000001d18783b */ /* 0x000e620000004200 */
[C---:B---3--:R-:W-:Y:S03]  /*52ac0*/  HMMA.16816.F32 R8, R20.reuse, R12, R8 ;  /* 0x0000000c1408723c */ /* 0x048fe60000001808 */
[----:B0-----:R-:W2:Y:S04]  /*52ad0*/  LDL.LU R16, [R1+0x90] ;  /* 0x0000900001107983 */ /* 0x001ea80000300800 */
[----:B------:R-:W2:Y:S04]  /*52ae0*/  LDL.LU R17, [R1+0x94] ;  /* 0x0000940001117983 */ /* 0x000ea80000300800 */
[----:B------:R-:W2:Y:S04]  /*52af0*/  LDL.LU R18, [R1+0x98] ;  /* 0x0000980001127983 */ /* 0x000ea80000300800 */
[----:B-1----:R-:W-:Y:S04]  /*52b00*/  STL.64 [R1+0x4b58], R26 ;  /* 0x004b581a01007387 */ /* 0x002fe80000100a00 */
[----:B------:R0:W-:Y:S04]  /*52b10*/  STL.64 [R1+0x4b50], R24 ;  /* 0x004b501801007387 */ /* 0x0001e80000100a00 */
[----:B0-----:R-:W3:Y:S04]  /*52b20*/  LDL.LU.64 R24, [R1+0x10] ;  /* 0x0000100001187983 */ /* 0x001ee80000300a00 */
[----:B------:R-:W2:Y:S04]  /*52b30*/  LDL.LU.64 R26, [R1+0x18] ;  /* 0x00001800011a7983 */ /* 0x000ea80000300a00 */
[----:B------:R-:W-:Y:S04]  /*52b40*/  STL.64 [R1+0x50], R8 ;  /* 0x0000500801007387 */ /* 0x000fe80000100a00 */
[----:B------:R0:W-:Y:S04]  /*52b50*/  STL.64 [R1+0x58], R10 ;  /* 0x0000580a01007387 */ /* 0x0001e80000100a00 */
[----:B0-----:R-:W2:Y:S04]  /*52b60*/  LDL.LU.64 R10, [R1+0x4c50] ;  /* 0x004c5000010a7983 */ /* 0x001ea80000300a00 */
[----:B------:R-:W4:Y:S01]  /*52b70*/  LDL.LU.64 R8, [R1+0x4c48] ;  /* 0x004c480001087983 */ /* 0x000f220000300a00 */
[----:B------:R-:W-:Y:S01]  /*52b80*/  IMAD.MOV.U32 R19, RZ, RZ, R2 ;  /* 0x000000ffff137224 */ /* 0x000fe200078e0002 */
[----:B----4-:R-:W-:Y:S11]  /*52b90*/  HMMA.16816.F32 R4, R20, R8, R4 ;  /* 0x000000081404723c */ /* 0x010ff60000001804 */
[----:B------:R-:W-:Y:S11]  /*52ba0*/  @!UPT UIADD3 URZ, URZ, URZ, URZ ;  /* 0x0000003f3f3ff290 */ /* 0x000ff6000fffe03f */
[----:B------:R-:W-:Y:S01]  /*52bb0*/  @!UPT UIADD3 URZ, URZ, URZ, URZ ;  /* 0x0000003f3f3ff290 */ /* 0x000fe2000fffe03f */
[----:B------:R-:W-:Y:S01]  /*52bc0*/  STL.64 [R1+0x40], R4 ;  /* 0x0000400401007387 */ /* 0x000fe20000100a00 */
[----:B------:R-:W-:-:S03]  /*52bd0*/  IMAD.MOV.U32 R2, RZ, RZ, R7 ;  /* 0x000000ffff027224 */ /* 0x000fc600078e0007 */
[----:B------:R0:W-:Y:S04]  /*52be0*/  STL [R1+0x48], R6 ;  /* 0x0000480601007387 */ /* 0x0001e80000100800 */
[----:B0-----:R-:W4:Y:S04]  /*52bf0*/  LDL.LU.64 R6, [R1+0x4c40] ;  /* 0x004c400001067983 */ /* 0x001f280000300a00 */
[----:B------:R-:W3:Y:S04]  /*52c00*/  LDL.LU.64 R4, [R1+0x4c38] ;  /* 0x004c380001047983 */ /* 0x000ee80000300a00 */
[----:B--2---:R-:W-:Y:S04]  /*52c10*/  STL.64 [R1+0x4bd8], R10 ;  /* 0x004bd80a01007387 */ /* 0x004fe80000100a00 */
[----:B------:R0:W-:Y:S04]  /*52c20*/  STL.64 [R1+0x4bd0], R8 ;  /* 0x004bd00801007387 */ /* 0x0001e80000100a00 */
[----:B0-----:R-:W2:Y:S04]  /*52c30*/  LDL.LU R8, [R1+0x220] ;  /* 0x0002200001087983 */ /* 0x001ea80000300800 */
[----:B------:R-:W2:Y:S04]  /*52c40*/  LDL.LU R9, [R1+0x224] ;  /* 0x0002240001097983 */ /* 0x000ea80000300800 */
[----:B------:R-:W2:Y:S04]  /*52c50*/  LDL.LU R10, [R1+0x228] ;  /* 0x00022800010a7983 */ /* 0x000ea80000300800 */
[----:B------:R-:W2:Y:S04]  /*52c60*/  LDL.LU R11, [R1+0x22c] ;  /* 0x00022c00010b7983 */ /* 0x000ea80000300800 */
[----:B------:R-:W-:Y:S01]  /*52c70*/  STL [R1+0x4a54], R2 ;  /* 0x004a540201007387 */ /* 0x000fe20000100800 */
[----:B---3--:R-:W-:Y:S03]  /*52c80*/  HMMA.16816.F32 R20, R20, R4, R16 ;  /* 0x000000041414723c */ /* 0x008fe60000001810 */
[----:B------:R-:W3:Y:S04]  /*52c90*/  LDL.LU.64 R18, [R1+0x4c30] ;  /* 0x004c300001127983 */ /* 0x000ee80000300a00 */
[----:B------:R-:W2:Y:S04]  /*52ca0*/  LDL.LU.64 R16, [R1+0x4c28] ;  /* 0x004c280001107983 */ /* 0x000ea80000300a00 */
[----:B----4-:R0:W-:Y:S04]  /*52cb0*/  STL.64 [R1+0x4bc8], R6 ;  /* 0x004bc80601007387 */ /* 0x0101e80000100a00 */
[----:B------:R1:W-:Y:S08]  /*52cc0*/  STL.64 [R1+0x4bc0], R4 ;  /* 0x004bc00401007387 */ /* 0x0003f00000100a00 */
[----:B------:R-:W-:Y:S04]  /*52cd0*/  STL.64 [R1+0x90], R20 ;  /* 0x0000901401007387 */ /* 0x000fe80000100a00 */
[----:B------:R-:W-:Y:S04]  /*52ce0*/  STL.64 [R1+0x98], R22 ;  /* 0x0000981601007387 */ /* 0x000fe80000100a00 */
[----:B------:R-:W4:Y:S01]  /*52cf0*/  LDSM.16.MT88.4 R20, [R29+0x1c080] ;  /* 0x01c080001d14783b */ /* 0x000f220000004200 */
[----:B0-----:R-:W-:-:S02]  /*52d00*/  IMAD.MOV.U32 R7, RZ, RZ, R24 ;  /* 0x000000ffff077224 */ /* 0x001fc400078e0018 */
[----:B-1----:R-:W-:Y:S02]  /*52d10*/  IMAD.MOV.U32 R5, RZ, RZ, R26 ;  /* 0x000000ffff057224 */ /* 0x002fe400078e001a */
[----:B------:R-:W-:Y:S02]  /*52d20*/  IMAD.MOV.U32 R4, RZ, RZ, R27 ;  /* 0x000000ffff047224 */ /* 0x000fe400078e001b */
[----:B------:R-:W-:Y:S01]  /*52d30*/  IMAD.MOV.U32 R6, RZ, RZ, R25 ;  /* 0x000000ffff067224 */ /* 0x000fe200078e0019 */
[----:B--2---:R-:W-:Y:S07]  /*52d40*/  HMMA.16816.F32 R8, R24, R16, R8 ;  /* 0x000000101808723c */ /* 0x004fee0000001808 */
[----:B------:R-:W-:-:S02]  /*52d50*/  IMAD.MOV.U32 R24, RZ, RZ, R28 ;  /* 0x000000ffff187224 */ /* 0x000fc400078e001c */
[----:B------:R-:W-:Y:S02]  /*52d60*/  IMAD.MOV.U32 R26, RZ, RZ, R15 ;  /* 0x000000ffff1a7224 */ /* 0x000fe400078e000f */
[----:B------:R-:W-:Y:S02]  /*52d70*/  IMAD.MOV.U32 R27, RZ, RZ, R14 ;  /* 0x000000ffff1b7224 */ /* 0x000fe400078e000e */
[----:B------:R-:W-:-:S10]  /*52d80*/  IMAD.MOV.U32 R25, RZ, RZ, R3 ;  /* 0x000000ffff197224 */ /* 0x000fd400078e0003 */
[----:B------:R-:W-:Y:S04]  /*52d90*/  STL.64 [R1+0x220], R8 ;  /* 0x0002200801007387 */ /* 0x000fe80000100a00 */
[----:B------:R-:W-:Y:S01]  /*52da0*/  STL [R1+0x228], R10 ;  /* 0x0002280a01007387 */ /* 0x000fe20000100800 */
[----:B------:R-:W-:-:S03]  /*52db0*/  IMAD.MOV.U32 R2, RZ, RZ, R11 ;  /* 0x000000ffff027224 */ /* 0x000fc600078e000b */
[----:B---3--:R-:W-:Y:S04]  /*52dc0*/  STL.64 [R1+0x4ba8], R18 ;  /* 0x004ba81201007387 */ /* 0x008fe80000100a00 */
[----:B------:R-:W-:Y:S04]  /*52dd0*/  STL.64 [R1+0x4ba0], R16 ;  /* 0x004ba01001007387 */ /* 0x000fe80000100a00 */
[----:B------:R-:W2:Y:S04]  /*52de0*/  LDL.LU R28, [R1+0x4c24] ;  /* 0x004c2400011c7983 */ /* 0x000ea80000300800 */
[----:B------:R-:W3:Y:S04]  /*52df0*/  LDL.LU R3, [R1+0x4c20] ;  /* 0x004c200001037983 */ /* 0x000ee80000300800 */
[----:B------:R-:W2:Y:S04]  /*52e00*/  LDL.LU R15, [R1+0x4c1c] ;  /* 0x004c1c00010f7983 */ /* 0x000ea80000300800 */
[----:B------:R-:W2:Y:S04]  /*52e10*/  LDL.LU R14, [R1+0x4c18] ;  /* 0x004c1800010e7983 */ /* 0x000ea80000300800 */
[----:B------:R-:W-:Y:S04]  /*52e20*/  STL.64 [R1+0x4bb8], R26 ;  /* 0x004bb81a01007387 */ /* 0x000fe80000100a00 */
[----:B------:R-:W-:Y:S04]  /*52e30*/  STL.64 [R1+0x4bb0], R24 ;  /* 0x004bb01801007387 */ /* 0x000fe80000100a00 */
[----:B------:R-:W-:Y:S04]  /*52e40*/  STL [R1+0x4a58], R2 ;  /* 0x004a580201007387 */ /* 0x000fe80000100800 */
        /* <DEDUP_REMOVED lines=8> */
[----:B0-----:R-:W2:Y:S01]  /*52ed0*/  LDL.LU R20, [R1+0x1f0] ;  /* 0x0001f00001147983 */ /* 0x001ea20000300800 */
[----:B------:R-:W-:-:S02]  /*52ee0*/  IMAD.MOV.U32 R22, RZ, RZ, R15 ;  /* 0x000000ffff167224 */ /* 0x000fc400078e000f */
[----:B---3--:R-:W-:Y:S02]  /*52ef0*/  IMAD.MOV.U32 R23, RZ, RZ, R3 ;  /* 0x000000ffff177224 */ /* 0x008fe400078e0003 */
[----:B------:R-:W-:Y:S02]  /*52f00*/  IMAD.MOV.U32 R21, RZ, RZ, R14 ;  /* 0x000000ffff157224 */ /* 0x000fe400078e000e */
[----:B------:R-:W3:Y:S04]  /*52f10*/  LDL.LU R14, [R1+0x4c14] ;  /* 0x004c1400010e7983 */ /* 0x000ee80000300800 */
[----:B------:R-:W4:Y:S04]  /*52f20*/  LDL.LU R15, [R1+0x4c10] ;  /* 0x004c1000010f7983 */ /* 0x000f280000300800 */
[----:B------:R-:W3:Y:S04]  /*52f30*/  LDL.LU R3, [R1+0x4c0c] ;  /* 0x004c0c0001037983 */ /* 0x000ee80000300800 */
[----:B------:R-:W-:Y:S04]  /*52f40*/  STL.64 [R1+0x4b38], R22 ;  /* 0x004b381601007387 */ /* 0x000fe80000100a00 */
[----:B--2---:R0:W-:Y:S04]  /*52f50*/  STL.64 [R1+0x4b30], R20 ;  /* 0x004b301401007387 */ /* 0x0041e80000100a00 */
[----:B0-----:R-:W2:Y:S04]  /*52f60*/  LDL.LU R20, [R1+0x200] ;  /* 0x0002000001147983 */ /* 0x001ea80000300800 */
[----:B------:R-:W2:Y:S04]  /*52f70*/  LDL.LU R21, [R1+0x204] ;  /* 0x0002040001157983 */ /* 0x000ea80000300800 */
[----:B------:R-:W2:Y:S04]  /*52f80*/  LDL.LU R22, [R1+0x208] ;  /* 0x0002080001167983 */ /* 0x000ea80000300800 */
[----:B------:R-:W2:Y:S01]  /*52f90*/  LDL.LU R23, [R1+0x20c] ;  /* 0x00020c0001177983 */ /* 0x000ea20000300800 */
[----:B------:R-:W-:-:S03]  /*52fa0*/  IMAD.MOV.U32 R19, RZ, RZ, R4 ;  /* 0x000000ffff137224 */ /* 0x000fc600078e0004 */
[----:B------:R-:W3:Y:S01]  /*52fb0*/  LDL.LU R24, [R1+0x210] ;  /* 0x0002100001187983 */ /* 0x000ee20000300800 */
[----:B------:R-:W-:-:S03]  /*52fc0*/  IMAD.MOV.U32 R18, RZ, RZ, R5 ;  /* 0x000000ffff127224 */ /* 0x000fc600078e0005 */
[----:B------:R-:W3:Y:S01]  /*52fd0*/  LDL.LU R25, [R1+0x214] ;  /* 0x0002140001197983 */ /* 0x000ee20000300800 */
[----:B------:R-:W-:-:S03]  /*52fe0*/  IMAD.MOV.U32 R17, RZ, RZ, R6 ;  /* 0x000000ffff117224 */ /* 0x000fc600078e0006 */
[----:B------:R-:W3:Y:S01]  /*52ff0*/  LDL.LU R26, [R1+0x218] ;  /* 0x00021800011a7983 */ /* 0x000ee20000300800 */
[----:B------:R-:W-:-:S03]  /*53000*/  IMAD.MOV.U32 R16, RZ, RZ, R7 ;  /* 0x000000ffff107224 */ /* 0x000fc600078e0007 */
[----:B------:R-:W4:Y:S04]  /*53010*/  LDL.LU R27, [R1+0x21c] ;  /* 0x00021c00011b7983 */ /* 0x000f280000300800 */
        /* <DEDUP_REMOVED lines=8> */
[----:B--2---:R3:W-:Y:S04]  /*530a0*/  STL.64 [R1+0x4b48], R22 ;  /* 0x004b481601007387 */ /* 0x0047e80000100a00 */
[----:B------:R0:W-:Y:S01]  /*530b0*/  STL.64 [R1+0x4b40], R20 ;  /* 0x004b401401007387 */ /* 0x0001e20000100a00 */
[----:B---3--:R-:W-:-:S02]  /*530c0*/  IMAD.MOV.U32 R22, RZ, RZ, R14 ;  /* 0x000000ffff167224 */ /* 0x008fc400078e000e */
[----:B0-----:R-:W-:Y:S02]  /*530d0*/  IMAD.MOV.U32 R20, RZ, RZ, R3 ;  /* 0x000000ffff147224 */ /* 0x001fe400078e0003 */
[----:B------:R-:W2:Y:S01]  /*530e0*/  LDL.LU R3, [R1+0x4c08] ;  /* 0x004c080001037983 */ /* 0x000ea20000300800 */
[----:B----4-:R-:W-:-:S03]  /*530f0*/  IMAD.MOV.U32 R21, RZ, RZ, R15 ;  /* 0x000000ffff157224 */ /* 0x010fc600078e000f */
[----:B------:R-:W3:Y:S04]  /*53100*/  LDL.LU R15, [R1+0x4c04] ;  /* 0x004c0400010f7983 */ /* 0x000ee80000300800 */
[----:B------:R-:W4:Y:S04]  /*53110*/  LDL.LU R14, [R1+0x4c00] ;  /* 0x004c0000010e7983 */ /* 0x000f280000300800 */
[----:B------:R-:W2:Y:S04]  /*53120*/  LDL.LU R23, [R1+0x1bc] ;  /* 0x0001bc0001177983 */ /* 0x000ea80000300800 */
[----:B--2---:R-:W-:Y:S04]  /*53130*/  STL.64 [R1+0x4b68], R22 ;  /* 0x004b681601007387 */ /* 0x004fe80000100a00 */
[----:B------:R0:W-:Y:S04]  /*53140*/  STL.64 [R1+0x4b60], R20 ;  /* 0x004b601401007387 */ /* 0x0001e80000100a00 */
[----:B0-----:R-:W2:Y:S01]  /*53150*/  LDL.LU R20, [R1+0x80] ;  /* 0x0000800001147983 */ /* 0x001ea20000300800 */
[----:B---3--:R-:W-:-:S02]  /*53160*/  IMAD.MOV.U32 R22, RZ, RZ, R15 ;  /* 0x000000ffff167224 */ /* 0x008fc400078e000f */
[----:B----4-:R-:W-:Y:S02]  /*53170*/  IMAD.MOV.U32 R23, RZ, RZ, R14 ;  /* 0x000000ffff177224 */ /* 0x010fe400078e000e */
        /* <DEDUP_REMOVED lines=10> */
[----:B------:R-:W-:Y:S03]  /*53220*/  HMMA.16816.F32 R8, R16, R12, R8 ;  /* 0x0000000c1008723c */ /* 0x000fe60000001808 */
        /* <DEDUP_REMOVED lines=9> */
[----:B--2---:R3:W-:Y:S04]  /*532c0*/  STL.64 [R1+0x4b98], R22 ;  /* 0x004b981601007387 */ /* 0x0047e80000100a00 */
[----:B------:R0:W-:Y:S01]  /*532d0*/  STL.64 [R1+0x4b90], R20 ;  /* 0x004b901401007387 */ /* 0x0001e20000100a00 */
[----:B---3--:R-:W-:-:S03]  /*532e0*/  IMAD.MOV.U32 R22, RZ, RZ, R15 ;  /* 0x000000ffff167224 */ /* 0x008fc600078e000f */
[----:B0-----:R-:W2:Y:S01]  /*532f0*/  LDL.LU R20, [R1+0x1d0] ;  /* 0x0001d00001147983 */ /* 0x001ea20000300800 */
[----:B------:R-:W-:-:S03]  /*53300*/  IMAD.MOV.U32 R21, RZ, RZ, R14 ;  /* 0x000000ffff157224 */ /* 0x000fc600078e000e */
[----:B------:R-:W3:Y:S04]  /*53310*/  LDL.LU R14, [R1+0x4be4] ;  /* 0x004be400010e7983 */ /* 0x000ee80000300800 */
[----:B------:R-:W3:Y:S04]  /*53320*/  LDL.LU R15, [R1+0x4be0] ;  /* 0x004be000010f7983 */ /* 0x000ee80000300800 */
[----:B------:R-:W-:Y:S04]  /*53330*/  STL.64 [R1+0x260], R8 ;  /* 0x0002600801007387 */ /* 0x000fe80000100a00 */
[----:B------:R0:W-:Y:S04]  /*53340*/  STL.64 [R1+0x268], R10 ;  /* 0x0002680a01007387 */ /* 0x0001e80000100a00 */
[----:B0-----:R-:W2:Y:S04]  /*53350*/  LDL.LU.64 R10, [R1+0x4bd8] ;  /* 0x004bd800010a7983 */ /* 0x001ea80000300a00 */
        /* <DEDUP_REMOVED lines=17> */
[----:B------:R-:W2:Y:S01]  /*53470*/  LDL.LU.64 R16, [R1+0x4ba0] ;  /* 0x004ba00001107983 */ /* 0x000ea20000300a00 */
[----:B----4-:R-:W-:-:S07]  /*53480*/  IMAD.MOV.U32 R23, RZ, RZ, R3 ;  /* 0x000000ffff177224 */ /* 0x010fce00078e0003 */
[C---:B--2---:R-:W-:Y:S11]  /*53490*/  HMMA.16816.F32 R20, R24.reuse, R16, R20 ;  /* 0x000000101814723c */ /* 0x044ff60000001814 */
        /* <DEDUP_REMOVED lines=12> */
[----:B------:R-:W-:Y:S01]  /*53560*/  STL.64 [R1+0x1c0], R20 ;  /* 0x0001c01401007387 */ /* 0x000fe20000100a00 */
[----:B------:R0:W-:Y:S03]  /*53570*/  STL.64 [R1+0x1c8], R22 ;  /* 0x0001c81601007387 */ /* 0x0001e60000100a00 */
[----:B0-----:R-:W2:Y:S01]  /*53580*/  LDL.LU.64 R22, [R1+0x4b88] ;  /* 0x004b880001167983 */ /* 0x001ea20000300a00 */
        /* <DEDUP_REMOVED lines=8> */
[----:B--2---:R-:W-:Y:S01]  /*53610*/  HMMA.16816.F32 R24, R24, R4, R20 ;  /* 0x000000041818723c */ /* 0x004fe20000001814 */
[----:B------:R-:W2:Y:S01]  /*53620*/  LDL.LU.64 R22, [R1+0x4b68] ;  /* 0x004b680001167983 */ /* 0x000ea20000300a00 */
[----:B------:R-:W2:Y:S11]  /*53630*/  LDL.LU.64 R20, [R1+0x4b60] ;  /* 0x004b600001147983 */ /* 0x000eb60000300a00 */
[----:B------:R-:W-:Y:S10]  /*53640*/  @!UPT UIADD3 URZ, URZ, URZ, URZ ;  /* 0x0000003f3f3ff290 */ /* 0x000ff4000fffe03f */
[----:B------:R-:W-:Y:S01]  /*53650*/  STL.64 [R1+0x80], R24 ;  /* 0x0000801801007387 */ /* 0x000fe20000100a00 */
[----:B------:R-:W-:Y:S02]  /*53660*/  STL.64 [R1+0x88], R26 ;  /* 0x0000881a01007387 */ /* 0x000fe40000100a00 */
[----:B------:R-:W0:Y:S02]  /*53670*/  LDSM.16.MT88.4 R24, [R29+0x1c180] ;  /* 0x01c180001d18783b */ /* 0x000e240000004200 */
[----:B0-----:R-:W-:Y:S02]  /*53680*/  STL.64 [R1+0x30], R24 ;  /* 0x0000301801007387 */ /* 0x001fe40000100a00 */
[----:B------:R-:W-:Y:S02]  /*53690*/  STL.64 [R1+0x38], R26 ;  /* 0x0000381a01007387 */ /* 0x000fe40000100a00 */
[----:B------:R-:W0:Y:S02]  /*536a0*/  LDSM.16.MT88.4 R24, [R29+0x1c200] ;  /* 0x01c200001d18783b */ /* 0x000e240000004200 */
[----:B0-----:R-:W-:Y:S02]  /*536b0*/  STL.64 [R1+0x20], R24 ;  /* 0x0000201801007387 */ /* 0x001fe40000100a00 */
[----:B------:R0:W-:Y:S02]  /*536c0*/  STL.64 [R1+0x28], R26 ;  /* 0x0000281a01007387 */ /* 0x0001e40000100a00 */
[----:B0-----:R-:W2:Y:S01]  /*536d0*/  LDL.LU.64 R26, [R1+0x4b58] ;  /* 0x004b5800011a7983 */ /* 0x001ea20000300a00 */
[----:B------:R-:W2:Y:S02]  /*536e0*/  LDL.LU.64 R24, [R1+0x4b50] ;  /* 0x004b500001187983 */ /* 0x000ea40000300a00 */
[C---:B--2---:R-:W-:Y:S11]  /*536f0*/  HMMA.16816.F32 R20, R24.reuse, R18, R20 ;  /* 0x000000121814723c */ /* 0x044ff60000001814 */
[----:B------:R-:W-:Y:S11]  /*53700*/  @!UPT UIADD3 URZ, URZ, URZ, URZ ;  /* 0x0000003f3f3ff290 */ /* 0x000ff6000fffe03f */
[----:B------:R-:W-:Y:S01]  /*53710*/  @!UPT UIADD3 URZ, URZ, URZ, URZ ;  /* 0x0000003f3f3ff290 */ /* 0x000fe2000fffe03f */
[----:B------:R-:W-:Y:S01]  /*53720*/  STL.64 [R1+0x1b0], R20 ;  /* 0x0001b01401007387 */ /* 0x000fe20000100a00 */
[----:B------:R-:W-:Y:S02]  /*53730*/  STL.64 [R1+0x1b8], R22 ;  /* 0x0001b81601007387 */ /* 0x000fe40000100a00 */
[----:B------:R-:W0:Y:S04]  /*53740*/  LDSM.16.MT88.4 R20, [R29+0x1c280] ;  /* 0x01c280001d14783b */ /* 0x000e280000004200 */
[----:B0-----:R-:W-:Y:S01]  /*53750*/  IMAD.MOV.U32 R2, RZ, RZ, R22 ;  /* 0x000000ffff027224 */ /* 0x001fe200078e0016 */
[----:B------:R0:W-:Y:S01]  /*53760*/  STL.64 [R1+0x10], R20 ;  /* 0x0000101401007387 */ /* 0x0001e20000100a00 */
[----:B------:R-:W-:Y:S02]  /*53770*/  IMAD.MOV.U32 R3, RZ, RZ, R23 ;  /* 0x000000ffff037224 */ /* 0x000fe400078e0017 */
[----:B------:R-:W3:Y:S01]  /*53780*/  LDL.LU.64 R22, [R1+0x4b48] ;  /* 0x004b480001167983 */ /* 0x000ee20000300a00 */
[----:B0-----:R-:W3:Y:S02]  /*53790*/  LDL.LU.64 R20, [R1+0x4b40] ;  /* 0x004b400001147983 */ /* 0x001ee40000300a00 */
[----:B---3--:R-:W-:Y:S11]  /*537a0*/  HMMA.16816.F32 R20, R24, R14, R20 ;  /* 0x0000000e1814723c */ /* 0x008ff60000001814 */
[----:B------:R-:W-:Y:S11]  /*537b0*/  @!UPT UIADD3 URZ, URZ, URZ, URZ ;  /* 0x0000003f3f3ff290 */ /* 0x000ff6000fffe03f */
[----:B------:R-:W-:Y:S01]  /*537c0*/  @!UPT UIADD3 URZ, URZ, URZ, URZ ;  /* 0x0000003f3f3ff290 */ /* 0x000fe2000fffe03f */
[----:B------:R0:W-:Y:S01]  /*537d0*/  STL.64 [R1+0x320], R20 ;  /* 0x0003201401007387 */ /* 0x0001e20000100a00 */
[----:B------:R-:W-:Y:S02]  /*537e0*/  IMAD.MOV.U32 R17, RZ, RZ, R22 ;  /* 0x000000ffff117224 */ /* 0x000fe400078e0016 */
[----:B------:R-:W-:Y:S02]  /*537f0*/  IMAD.MOV.U32 R16, RZ, RZ, R23 ;  /* 0x000000ffff107224 */ /* 0x000fe400078e0017 */
[----:B------:R-:W2:Y:S04]  /*53800*/  LDL.LU.64 R22, [R1+0x4b38] ;  /* 0x004b380001167983 */ /* 0x000ea80000300a00 */
[----:B0-----:R-:W2:Y:S01]  /*53810*/  LDL.LU.64 R20, [R1+0x4b30] ;  /* 0x004b300001147983 */ /* 0x001ea20000300a00 */
[----:B------:R0:W-:Y:S02]  /*53820*/  STL.64 [R1+0x4b00], R14 ;  /* 0x004b000e01007387 */ /* 0x0001e40000100a00 */
[----:B------:R-:W-:-:S02]  /*53830*/  IMAD.MOV.U32 R12, RZ, RZ, R6 ;  /* 0x000000ffff0c7224 */ /* 0x000fc400078e0006 */
[----:B------:R-:W-:Y:S01]  /*53840*/  IMAD.MOV.U32 R13, RZ, RZ, R7 ;  /* 0x000000ffff0d7224 */ /* 0x000fe200078e0007 */
[----:B------:R-:W3:Y:S01]  /*53850*/  LDL.LU R6, [R1+0x4b2c] ;  /* 0x004b2c0001067983 */ /* 0x000ee20000300800 */
[----:B------:R-:W3:Y:S03]  /*53860*/  LDL.LU R7, [R1+0x4b28] ;  /* 0x004b280001077983 */ /* 0x000ee60000300800 */
[----:B0-----:R-:W4:Y:S01]  /*53870*/  LDL.LU R14, [R1+0x198] ;  /* 0x00019800010e7983 */ /* 0x001f220000300800 */
[----:B------:R-:W4:Y:S02]  /*53880*/  LDL.LU R15, [R1+0x19c] ;  /* 0x00019c00010f7983 */ /* 0x000f240000300800 */
[----:B------:R-:W-:Y:S02]  /*53890*/  STL [R1+0x4994], R16 ;  /* 0x0049941001007387 */ /* 0x000fe40000100800 */
[----:B------:R-:W-:Y:S01]  /*538a0*/  STL [R1+0x4990], R17 ;  /* 0x0049901101007387 */ /* 0x000fe20000100800 */
[C---:B--2---:R-:W-:Y:S11]  /*538b0*/  HMMA.16816.F32 R20, R24.reuse, R10, R20 ;  /* 0x0000000a1814723c */ /* 0x044ff60000001814 */
[----:B------:R-:W-:Y:S11]  /*538c0*/  @!UPT UIADD3 URZ, URZ, URZ, URZ ;  /* 0x0000003f3f3ff290 */ /* 0x000ff6000fffe03f */
[----:B------:R-:W-:Y:S01]  /*538d0*/  @!UPT UIADD3 URZ, URZ, URZ, URZ ;  /* 0x0000003f3f3ff290 */ /* 0x000fe2000fffe03f */
[----:B------:R-:W-:Y:S01]  /*538e0*/  STL.64 [R1+0x310], R20 ;  /* 0x0003101401007387 */ /* 0x000fe20000100a00 */
[----:B------:R0:W-:Y:S03]  /*538f0*/  STL.64 [R1+0x318], R22 ;  /* 0x0003181601007387 */ /* 0x0001e60000100a00 */
[----:B0-----:R-:W3:Y:S01]  /*53900*/  LDL.LU.64 R22, [R1+0x4b20] ;  /* 0x004b200001167983 */ /* 0x001ee20000300a00 */
[----:B------:R-:W3:Y:S02]  /*53910*/  LDL.LU.64 R20, [R1+0x4b18] ;  /* 0x004b180001147983 */ /* 0x000ee40000300a00 */
[----:B---3--:R-:W-:Y:S01]  /*53920*/  HMMA.16816.F32 R24, R24, R6, R20 ;  /* 0x000000061818723c */ /* 0x008fe20000001814 */
[----:B------:R-:W4:Y:S01]  /*53930*/  LDL.LU.64 R22, [R1+0x4b10] ;  /* 0x004b100001167983 */ /* 0x000f220000300a00 */
[----:B------:R-:W4:Y:S11]  /*53940*/  LDL.LU.64 R20, [R1+0x4b08] ;  /* 0x004b080001147983 */ /* 0x000f360000300a00 */
[----:B------:R-:W-:Y:S10]  /*53950*/  @!UPT UIADD3 URZ, URZ, URZ, URZ ;  /* 0x0000003f3f3ff290 */ /* 0x000ff4000fffe03f */
[----:B------:R0:W-:Y:S01]  /*53960*/  STL.64 [R1+0x2c0], R24 ;  /* 0x0002c01801007387 */ /* 0x0001e20000100a00 */
[----:B------:R-:W-:Y:S02]  /*53970*/  IMAD.MOV.U32 R16, RZ, RZ, R26 ;  /* 0x000000ffff107224 */ /* 0x000fe400078e001a */
[----:B------:R-:W-:Y:S01]  /*53980*/  IMAD.MOV.U32 R17, RZ, RZ, R27 ;  /* 0x000000ffff117224 */ /* 0x000fe200078e001b */
[----:B0-----:R-:W2:Y:S01]  /*53990*/  LDL.LU R24, [R1+0xf0] ;  /* 0x0000f00001187983 */ /* 0x001ea20000300800 */
[----:B------:R-:W2:Y:S02]  /*539a0*/  LDL.LU R25, [R1+0xf4] ;  /* 0x0000f40001197983 */ /* 0x000ea40000300800 */
[----:B------:R-:W3:Y:S02]  /*539b0*/  LDL.LU R26, [R1+0xf8] ;  /* 0x0000f800011a7983 */ /* 0x000ee40000300800 */
[----:B------:R-:W3:Y:S01]  /*539c0*/  LDL.LU R27, [R1+0xfc] ;  /* 0x0000fc00011b7983 */ /* 0x000ee20000300800 */
[----:B----4-:R-:W-:Y:S01]  /*539d0*/  HMMA.16816.F32 R12, R20, R18, R12 ;  /* 0x00000012140c723c */ /* 0x010fe2000000180c */
[----:B---3--:R-:W-:Y:S01]  /*539e0*/  STL.64 [R1+0x4af8], R26 ;  /* 0x004af81a01007387 */ /* 0x008fe20000100a00 */
[----:B--2---:R0:W-:Y:S03]  /*539f0*/  STL.64 [R1+0x4af0], R24 ;  /* 0x004af01801007387 */ /* 0x0041e60000100a00 */
[----:B0-----:R-:W2:Y:S01]  /*53a00*/  LDL.LU R24, [R1+0x180] ;  /* 0x0001800001187983 */ /* 0x001ea20000300800 */
[----:B------:R-:W2:Y:S02]  /*53a10*/  LDL.LU R25, [R1+0x184] ;  /* 0x0001840001197983 */ /* 0x000ea40000300800 */
[----:B------:R-:W2:Y:S02]  /*53a20*/  LDL.LU R26, [R1+0x188] ;  /* 0x00018800011a7983 */ /* 0x000ea40000300800 */
[----:B------:R-:W2:Y:S01]  /*53a30*/  LDL.LU R27, [R1+0x18c] ;  /* 0x00018c00011b7983 */ /* 0x000ea20000300800 */
[----:B------:R-:W-:Y:S01]  /*53a40*/  STL [R1+0x49bc], R17 ;  /* 0x0049bc1101007387 */ /* 0x000fe20000100800 */
[----:B------:R-:W-:Y:S11]  /*53a50*/  STL [R1+0x49b8], R16 ;  /* 0x0049b81001007387 */ /* 0x000ff60000100800 */
[----:B------:R0:W-:Y:S02]  /*53a60*/  STL.64 [R1+0x2b8], R14 ;  /* 0x0002b80e01007387 */ /* 0x0001e40000100a00 */
[----:B0-----:R-:W2:Y:S01]  /*53a70*/  LDL.LU.64 R14, [R1+0x4b00] ;  /* 0x004b0000010e7983 */ /* 0x001ea20000300a00 */
[----:B------:R-:W-:-:S02]  /*53a80*/  IMAD.MOV.U32 R8, RZ, RZ, R12 ;  /* 0x000000ffff087224 */ /* 0x000fc400078e000c */
[----:B------:R-:W-:Y:S01]  /*53a90*/  IMAD.MOV.U32 R9, RZ, RZ, R13 ;  /* 0x000000ffff097224 */ /* 0x000fe200078e000d */
[----:B--2---:R-:W-:Y:S11]  /*53aa0*/  HMMA.16816.F32 R24, R20, R14, R24 ;  /* 0x0000000e1418723c */ /* 0x004ff60000001818 */
        /* <DEDUP_REMOVED lines=8> */
[----:B------:R-:W3:Y:S02]  /*53b30*/  LDL.LU R12, [R1+0x170] ;  /* 0x00017000010c7983 */ /* 0x000ee40000300800 */
[----:B------:R-:W3:Y:S02]  /*53b40*/  LDL.LU R13, [R1+0x174] ;  /* 0x00017400010d7983 */ /* 0x000ee40000300800 */
[----:B0-----:R-:W-:-:S02]  /*53b50*/  IMAD.MOV.U32 R14, RZ, RZ, R28 ;  /* 0x000000ffff0e7224 */ /* 0x001fc400078e001c */
[----:B------:R-:W-:Y:S01]  /*53b60*/  IMAD.MOV.U32 R15, RZ, RZ, R0 ;  /* 0x000000ffff0f7224 */ /* 0x000fe200078e0000 */
[----:B------:R-:W-:Y:S01]  /*53b70*/  STL [R1+0x4984], R4 ;  /* 0x0049840401007387 */ /* 0x000fe20000100800 */
[----:B------:R-:W-:Y:S02]  /*53b80*/  STL [R1+0x4980], R5 ;  /* 0x0049800501007387 */ /* 0x000fe40000100800 */
[----:B------:R-:W-:Y:S02]  /*53b90*/  STL.64 [R1+0x4ae0], R10 ;  /* 0x004ae00a01007387 */ /* 0x000fe40000100a00 */
[----:B------:R-:W-:Y:S01]  /*53ba0*/  STL.64 [R1+0x4ad8], R8 ;  /* 0x004ad80801007387 */ /* 0x000fe20000100a00 */
[C---:B---3--:R-:W-:Y:S11]  /*53bb0*/  HMMA.16816.F32 R12, R20.reuse, R10, R12 ;  /* 0x0000000a140c723c */ /* 0x048ff6000000180c */
[----:B------:R-:W-:Y:S11]  /*53bc0*/  @!UPT UIADD3 URZ, URZ, URZ, URZ ;  /* 0x0000003f3f3ff290 */ /* 0x000ff6000fffe03f */
[----:B------:R-:W-:Y:S01]  /*53bd0*/  @!UPT UIADD3 URZ, URZ, URZ, URZ ;  /* 0x0000003f3f3ff290 */ /* 0x000fe2000fffe03f */
[----:B------:R-:W-:Y:S01]  /*53be0*/  STL.64 [R1+0x2f0], R12 ;  /* 0x0002f00c01007387 */ /* 0x000fe20000100a00 */
[----:B------:R2:W-:Y:S02]  /*53bf0*/  STL.64 [R1+0x2f8], R14 ;  /* 0x0002f80e01007387 */ /* 0x0005e40000100a00 */
[----:B--2---:R-:W-:Y:S01]  /*53c00*/  HMMA.16816.F32 R12, R20, R6, R24 ;  /* 0x00000006140c723c */ /* 0x004fe20000001818 */
[----:B------:R-:W0:Y:S11]  /*53c10*/  LDSM.16.MT88.4 R24, [R29+0x1c300] ;  /* 0x01c300001d18783b */ /* 0x000e360000004200 */
[----:B------:R-:W-:Y:S11]  /*53c20*/  @!UPT UIADD3 URZ, URZ, URZ, URZ ;  /* 0x0000003f3f3ff290 */ /* 0x000ff6000fffe03f */
[----:B------:R1:W-:Y:S01]  /*53c30*/  STL.64 [R1+0xf0], R12 ;  /* 0x0000f00c01007387 */ /* 0x0003e20000100a00 */
[----:B------:R-:W2:Y:S02]  /*53c40*/  LDL.LU R8, [R1+0x150] ;  /* 0x0001500001087983 */ /* 0x000ea40000300800 */
[----:B------:R-:W2:Y:S02]  /*53c50*/  LDL.LU R9, [R1+0x154] ;  /* 0x0001540001097983 */ /* 0x000ea40000300800 */
[----:B------:R-:W2:Y:S01]  /*53c60*/  LDL.LU R10, [R1+0x158] ;  /* 0x00015800010a7983 */ /* 0x000ea20000300800 */
[----:B------:R-:W2:Y:S01]  /*53c70*/  LDL.LU R11, [R1+0x15c] ;  /* 0x00015c00010b7983 */ /* 0x000ea20000300800 */
[----:B------:R-:W-:Y:S02]  /*53c80*/  IMAD.MOV.U32 R28, RZ, RZ, R14 ;  /* 0x000000ffff1c7224 */ /* 0x000fe400078e000e */
[----:B------:R-:W-:Y:S01]  /*53c90*/  IMAD.MOV.U32 R0, RZ, RZ, R15 ;  /* 0x000000ffff007224 */ /* 0x000fe200078e000f */
[----:B-1----:R-:W3:Y:S01]  /*53ca0*/  LDL.LU R12, [R1+0x160] ;  /* 0x00016000010c7983 */ /* 0x002ee20000300800 */
[----:B------:R-:W3:Y:S02]  /*53cb0*/  LDL.LU R13, [R1+0x164] ;  /* 0x00016400010d7983 */ /* 0x000ee40000300800 */
[----:B------:R-:W3:Y:S02]  /*53cc0*/  LDL.LU R14, [R1+0x168] ;  /* 0x00016800010e7983 */ /* 0x000ee40000300800 */
[----:B------:R-:W3:Y:S01]  /*53cd0*/  LDL.LU R15, [R1+0x16c] ;  /* 0x00016c00010f7983 */ /* 0x000ee20000300800 */
[----:B------:R1:W-:Y:S01]  /*53ce0*/  STL.64 [R1+0x4ad0], R6 ;  /* 0x004ad00601007387 */ /* 0x0003e20000100a00 */
[----:B------:R-:W3:Y:S02]  /*53cf0*/  LDL.LU R20, [R1] ;  /* 0x0000000001147983 */ /* 0x000ee40000300800 */
[----:B------:R-:W3:Y:S02]  /*53d00*/  LDL.LU R21, [R1+0x4] ;  /* 0x0000040001157983 */ /* 0x000ee40000300800 */
[----:B------:R-:W3:Y:S01]  /*53d10*/  LDL.LU R22, [R1+0x8] ;  /* 0x0000080001167983 */ /* 0x000ee20000300800 */
[----:B------:R-:W3:Y:S01]  /*53d20*/  LDL.LU R23, [R1+0xc] ;  /* 0x00000c0001177983 */ /* 0x000ee20000300800 */
[----:B------:R-:W4:Y:S02]  /*53d30*/  LDL.LU R4, [R1+0x140] ;  /* 0x0001400001047983 */ /* 0x000f240000300800 */
[----:B------:R-:W4:Y:S01]  /*53d40*/  LDL.LU R5, [R1+0x144] ;  /* 0x0001440001057983 */ /* 0x000f220000300800 */
[----:B-1----:R-:W4:Y:S01]  /*53d50*/  LDL.LU R6, [R1+0x148] ;  /* 0x0001480001067983 */ /* 0x002f220000300800 */
[----:B------:R-:W4:Y:S02]  /*53d60*/  LDL.LU R7, [R1+0x14c] ;  /* 0x00014c0001077983 */ /* 0x000f240000300800 */
[----:B------:R-:W-:Y:S02]  /*53d70*/  STL [R1+0x498c], R0 ;  /* 0x00498c0001007387 */ /* 0x000fe40000100800 */
[----:B------:R-:W-:Y:S01]  /*53d80*/  STL [R1+0x4988], R28 ;  /* 0x0049881c01007387 */ /* 0x000fe20000100800 */
[----:B0-----:R-:W-:Y:S01]  /*53d90*/  STL.64 [R1+0x4a10], R26 ;  /* 0x004a101a01007387 */ /* 0x001fe20000100a00 */
[----:B------:R0:W-:Y:S03]  /*53da0*/  STL.64 [R1+0x4a08], R24 ;  /* 0x004a081801007387 */ /* 0x0001e60000100a00 */
[----:B0-----:R-:W2:Y:S01]  /*53db0*/  LDL.LU R24, [R1+0xc0] ;  /* 0x0000c00001187983 */ /* 0x001ea20000300800 */
[----:B------:R-:W2:Y:S02]  /*53dc0*/  LDL.LU R25, [R1+0xc4] ;  /* 0x0000c40001197983 */ /* 0x000ea40000300800 */
[----:B------:R-:W2:Y:S02]  /*53dd0*/  LDL.LU R26, [R1+0xc8] ;  /* 0x0000c800011a7983 */ /* 0x000ea40000300800 */
[----:B------:R-:W2:Y:S02]  /*53de0*/  LDL.LU R27, [R1+0xcc] ;  /* 0x0000cc00011b7983 */ /* 0x000ea40000300800 */
[----:B--2---:R-:W-:Y:S01]  /*53df0*/  STL.64 [R1+0x4a88], R26 ;  /* 0x004a881a01007387 */ /* 0x004fe20000100a00 */
[----:B------:R0:W-:Y:S03]  /*53e00*/  STL.64 [R1+0x4a80], R24 ;  /* 0x004a801801007387 */ /* 0x0001e60000100a00 */
[----:B0-----:R-:W2:Y:S01]  /*53e10*/  LDL.LU R24, [R1+0x30] ;  /* 0x0000300001187983 */ /* 0x001ea20000300800 */
[----:B------:R-:W2:Y:S02]  /*53e20*/  LDL.LU R25, [R1+0x34] ;  /* 0x0000340001197983 */ /* 0x000ea40000300800 */
[----:B------:R-:W2:Y:S02]  /*53e30*/  LDL.LU R26, [R1+0x38] ;  /* 0x00003800011a7983 */ /* 0x000ea40000300800 */
[----:B------:R-:W2:Y:S01]  /*53e40*/  LDL.LU R27, [R1+0x3c] ;  /* 0x00003c00011b7983 */ /* 0x000ea20000300800 */
[C---:B---3--:R-:W-:Y:S01]  /*53e50*/  HMMA.16816.F32 R12, R20.reuse, R18, R12 ;  /* 0x00000012140c723c */ /* 0x048fe2000000180c */
[----:B--2---:R-:W-:Y:S01]  /*53e60*/  STL.64 [R1+0x4ac8], R26 ;  /* 0x004ac81a01007387 */ /* 0x004fe20000100a00 */
[----:B------:R0:W-:Y:S03]  /*53e70*/  STL.64 [R1+0x4ac0], R24 ;  /* 0x004ac01801007387 */ /* 0x0001e60000100a00 */
[----:B0-----:R-:W2:Y:S01]  /*53e80*/  LDL.LU R24, [R1+0xe0] ;  /* 0x0000e00001187983 */ /* 0x001ea20000300800 */
[----:B------:R-:W2:Y:S02]  /*53e90*/  LDL.LU R25, [R1+0xe4] ;  /* 0x0000e40001197983 */ /* 0x000ea40000300800 */
[----:B------:R-:W2:Y:S02]  /*53ea0*/  LDL.LU R26, [R1+0xe8] ;  /* 0x0000e800011a7983 */ /* 0x000ea40000300800 */
[----:B------:R-:W2:Y:S11]  /*53eb0*/  LDL.LU R27, [R1+0xec] ;  /* 0x0000ec00011b7983 */ /* 0x000eb60000300800 */
[----:B------:R-:W-:Y:S02]  /*53ec0*/  @!UPT UIADD3 URZ, URZ, URZ, URZ ;  /* 0x0000003f3f3ff290 */ /* 0x000fe4000fffe03f */
[----:B------:R-:W-:Y:S01]  /*53ed0*/  STL.64 [R1+0x2a0], R12 ;  /* 0x0002a00c01007387 */ /* 0x000fe20000100a00 */
[----:B------:R0:W-:Y:S03]  /*53ee0*/  STL.64 [R1+0x2a8], R14 ;  /* 0x0002a80e01007387 */ /* 0x0001e60000100a00 */
[----:B0-----:R-:W3:Y:S02]  /*53ef0*/  LDL.LU.64 R14, [R1+0x4ae8] ;  /* 0x004ae800010e7983 */ /* 0x001ee40000300a00 */
[C---:B---3--:R-:W-:Y:S11]  /*53f00*/  HMMA.16816.F32 R8, R20.reuse, R14, R8 ;  /* 0x0000000e1408723c */ /* 0x048ff60000001808 */
[----:B------:R-:W-:Y:S11]  /*53f10*/  @!UPT UIADD3 URZ, URZ, URZ, URZ ;  /* 0x0000003f3f3ff290 */ /* 0x000ff6000fffe03f */
[----:B------:R-:W-:Y:S01]  /*53f20*/  @!UPT UIADD3 URZ, URZ, URZ, URZ ;  /* 0x0000003f3f3ff290 */ /* 0x000fe2000fffe03f */
[----:B------:R0:W-:Y:S01]  /*53f30*/  STL.64 [R1+0x2e0], R8 ;  /* 0x0002e00801007387 */ /* 0x0001e20000100a00 */
[----:B------:R-:W-:Y:S02]  /*53f40*/  IMAD.MOV.U32 R13, RZ, RZ, R10 ;  /* 0x000000ffff0d7224 */ /* 0x000fe400078e000a */
[----:B------:R-:W-:Y:S02]  /*53f50*/  IMAD.MOV.U32 R12, RZ, RZ, R11 ;  /* 0x000000ffff0c7224 */ /* 0x000fe400078e000b */
[----:B------:R-:W4:Y:S04]  /*53f60*/  LDL.LU.64 R10, [R1+0x4ae0] ;  /* 0x004ae000010a7983 */ /* 0x000f280000300a00 */
[----:B0-----:R-:W3:Y:S01]  /*53f70*/  LDL.LU.64 R8, [R1+0x4ad8] ;  /* 0x004ad80001087983 */ /* 0x001ee20000300a00 */
[----:B------:R0:W-:Y:S02]  /*53f80*/  STL [R1+0x4944], R12 ;  /* 0x0049440c01007387 */ /* 0x0001e40000100800 */
[----:B------:R1:W-:Y:S02]  /*53f90*/  STL [R1+0x4940], R13 ;  /* 0x0049400d01007387 */ /* 0x0003e40000100800 */
[----:B------:R2:W-:Y:S01]  /*53fa0*/  STL.64 [R1+0x4ab8], R14 ;  /* 0x004ab80e01007387 */ /* 0x0005e20000100a00 */
[----:B0-----:R-:W3:Y:S01]  /*53fb0*/  LDL.LU R12, [R1+0x130] ;  /* 0x00013000010c7983 */ /* 0x001ee20000300800 */
[----:B-1----:R-:W3:Y:S03]  /*53fc0*/  LDL.LU R13, [R1+0x134] ;  /* 0x00013400010d7983 */ /* 0x002ee60000300800 */
[----:B--2---:R-:W2:Y:S01]  /*53fd0*/  LDL.LU R14, [R1+0x138] ;  /* 0x00013800010e7983 */ /* 0x004ea20000300800 */
[----:B------:R-:W2:Y:S01]  /*53fe0*/  LDL.LU R15, [R1+0x13c] ;  /* 0x00013c00010f7983 */ /* 0x000ea20000300800 */
[C---:B----4-:R-:W-:Y:S11]  /*53ff0*/  HMMA.16816.F32 R4, R20.reuse, R10, R4 ;  /* 0x0000000a1404723c */ /* 0x050ff60000001804 */
[----:B------:R-:W-:Y:S11]  /*54000*/  @!UPT UIADD3 URZ, URZ, URZ, URZ ;  /* 0x0000003f3f3ff290 */ /* 0x000ff6000fffe03f */
[----:B------:R-:W-:Y:S01]  /*54010*/  @!UPT UIADD3 URZ, URZ, URZ, URZ ;  /* 0x0000003f3f3ff290 */ /* 0x000fe2000fffe03f */
[----:B------:R-:W-:Y:S01]  /*54020*/  STL.64 [R1+0x2d0], R4 ;  /* 0x0002d00401007387 */ /* 0x000fe20000100a00 */
[----:B------:R0:W-:Y:S03]  /*54030*/  STL.64 [R1+0x2d8], R6 ;  /* 0x0002d80601007387 */ /* 0x0001e60000100a00 */
[----:B0-----:R-:W4:Y:S01]  /*54040*/  LDL.LU.64 R6, [R1+0x4ad0] ;  /* 0x004ad00001067983 */ /* 0x001f220000300a00 */
[----:B------:R-:W-:Y:S02]  /*54050*/  STL.64 [R1+0x4ab0], R10 ;  /* 0x004ab00a01007387 */ /* 0x000fe40000100a00 */
[----:B---3--:R0:W-:Y:S02]  /*54060*/  STL.64 [R1+0x4aa8], R8 ;  /* 0x004aa80801007387 */ /* 0x0081e40000100a00 */
[----:B0-----:R-:W3:Y:S01]  /*54070*/  LDL.LU R8, [R1+0x120] ;  /* 0x0001200001087983 */ /* 0x001ee20000300800 */
[----:B------:R-:W3:Y:S02]  /*54080*/  LDL.LU R9, [R1+0x124] ;  /* 0x0001240001097983 */ /* 0x000ee40000300800 */
[----:B------:R-:W3:Y:S02]  /*54090*/  LDL.LU R10, [R1+0x128] ;  /* 0x00012800010a7983 */ /* 0x000ee40000300800 */
[----:B------:R-:W3:Y:S01]  /*540a0*/  LDL.LU R11, [R1+0x12c] ;  /* 0x00012c00010b7983 */ /* 0x000ee20000300800 */
[----:B----4-:R-:W-:Y:S01]  /*540b0*/  HMMA.16816.F32 R20, R20, R6, R24 ;  /* 0x000000061414723c */ /* 0x010fe20000001818 */
[----:B------:R-:W2:Y:S01]  /*540c0*/  LDL.LU.64 R26, [R1+0x4ac8] ;  /* 0x004ac800011a7983 */ /* 0x000ea20000300a00 */
[----:B------:R-:W2:Y:S02]  /*540d0*/  LDL.LU.64 R24, [R1+0x4ac0] ;  /* 0x004ac00001187983 */ /* 0x000ea40000300a00 */
[----:B------:R0:W-:Y:S02]  /*540e0*/  STL.64 [R1+0x4aa0], R6 ;  /* 0x004aa00601007387 */ /* 0x0001e40000100a00 */
[----:B------:R-:W4:Y:S11]  /*540f0*/  LDL.LU R4, [R1+0x110] ;  /* 0x0001100001047983 */ /* 0x000f360000300800 */
[----:B------:R-:W-:Y:S06]  /*54100*/  @!UPT UIADD3 URZ, URZ, URZ, URZ ;  /* 0x0000003f3f3ff290 */ /* 0x000fec000fffe03f */
[----:B------:R-:W-:Y:S01]  /*54110*/  STL.64 [R1+0xe0], R20 ;  /* 0x0000e01401007387 */ /* 0x000fe20000100a00 */
[----:B------:R-:W-:Y:S02]  /*54120*/  STL.64 [R1+0xe8], R22 ;  /* 0x0000e81601007387 */ /* 0x000fe40000100a00 */
[----:B------:R-:W1:Y:S04]  /*54130*/  LDSM.16.MT88.4 R20, [R29+0x1c380] ;  /* 0x01c380001d14783b */ /* 0x000e680000004200 */
[----:B------:R-:W4:Y:S01]  /*54140*/  LDL.LU R5, [R1+0x114] ;  /* 0x0001140001057983 */ /* 0x000f220000300800 */
[----:B0-----:R-:W4:Y:S01]  /*54150*/  LDL.LU R6, [R1+0x118] ;  /* 0x0001180001067983 */ /* 0x001f220000300800 */
[----:B------:R-:W4:Y:S03]  /*54160*/  LDL.LU R7, [R1+0x11c] ;  /* 0x00011c0001077983 */ /* 0x000f260000300800 */
[----:B-1----:R-:W-:Y:S01]  /*54170*/  STL.64 [R1+0x49d0], R22 ;  /* 0x0049d01601007387 */ /* 0x002fe20000100a00 */
[----:B------:R0:W-:Y:S03]  /*54180*/  STL.64 [R1+0x49c8], R20 ;  /* 0x0049c81401007387 */ /* 0x0001e60000100a00 */
[----:B0-----:R-:W3:Y:S01]  /*54190*/  LDL.LU R20, [R1+0x20] ;  /* 0x0000200001147983 */ /* 0x001ee20000300800 */
[----:B------:R-:W3:Y:S02]  /*541a0*/  LDL.LU R21, [R1+0x24] ;  /* 0x0000240001157983 */ /* 0x000ee40000300800 */
[----:B------:R-:W3:Y:S02]  /*541b0*/  LDL.LU R22, [R1+0x28] ;  /* 0x0000280001167983 */ /* 0x000ee40000300800 */
[----:B------:R-:W3:Y:S01]  /*541c0*/  LDL.LU R23, [R1+0x2c] ;  /* 0x00002c0001177983 */ /* 0x000ee20000300800 */
[C---:B--2---:R-:W-:Y:S01]  /*541d0*/  HMMA.16816.F32 R12, R24.reuse, R18, R12 ;  /* 0x00000012180c723c */ /* 0x044fe2000000180c */
[----:B---3--:R-:W-:Y:S01]  /*541e0*/  STL.64 [R1+0x4a98], R22 ;  /* 0x004a981601007387 */ /* 0x008fe20000100a00 */
        /* <DEDUP_REMOVED lines=12> */
[----:B------:R-:W-:Y:S01]  /*542b0*/  STL.64 [R1+0x280], R8 ;  /* 0x0002800801007387 */ /* 0x000fe20000100a00 */
[----:B------:R0:W-:Y:S03]  /*542c0*/  STL.64 [R1+0x288], R10 ;  /* 0x0002880a01007387 */ /* 0x0001e60000100a00 */
[----:B0-----:R-:W4:Y:S01]  /*542d0*/  LDL.LU.64 R10, [R1+0x4ab0] ;  /* 0x004ab000010a7983 */ /* 0x001f220000300a00 */
[----:B------:R-:W3:Y:S01]  /*542e0*/  LDL.LU.64 R8, [R1+0x4aa8] ;  /* 0x004aa80001087983 */ /* 0x000ee20000300a00 */
[C---:B----4-:R-:W-:Y:S11]  /*542f0*/  HMMA.16816.F32 R4, R24.reuse, R10, R4 ;  /* 0x0000000a1804723c */ /* 0x050ff60000001804 */
[----:B------:R-:W-:Y:S11]  /*54300*/  @!UPT UIADD3 URZ, URZ, URZ, URZ ;  /* 0x0000003f3f3ff290 */ /* 0x000ff6000fffe03f */
[----:B------:R-:W-:Y:S01]  /*54310*/  @!UPT UIADD3 URZ, URZ, URZ, URZ ;  /* 0x0000003f3f3ff290 */ /* 0x000fe2000fffe03f */
[----:B------:R-:W-:Y:S01]  /*54320*/  STL.64 [R1+0x270], R4 ;  /* 0x0002700401007387 */ /* 0x000fe20000100a00 */
[----:B------:R0:W-:Y:S03]  /*54330*/  STL.64 [R1+0x278], R6 ;  /* 0x0002780601007387 */ /* 0x0001e60000100a00 */
[----:B0-----:R-:W2:Y:S01]  /*54340*/  LDL.LU.64 R6, [R1+0x4aa0] ;  /* 0x004aa00001067983 */ /* 0x001ea20000300a00 */
[----:B------:R-:W-:Y:S02]  /*54350*/  STL.64 [R1+0x4a70], R10 ;  /* 0x004a700a01007387 */ /* 0x000fe40000100a00 */
[----:B---3--:R0:W-:Y:S02]  /*54360*/  STL.64 [R1+0x4a68], R8 ;  /* 0x004a680801007387 */ /* 0x0081e40000100a00 */
[----:B0-----:R-:W3:Y:S01]  /*54370*/  LDL.LU R8, [R1+0xb0] ;  /* 0x0000b00001087983 */ /* 0x001ee20000300800 */
[----:B------:R-:W3:Y:S02]  /*54380*/  LDL.LU R9, [R1+0xb4] ;  /* 0x0000b40001097983 */ /* 0x000ee40000300800 */
[----:B------:R-:W3:Y:S02]  /*54390*/  LDL.LU R10, [R1+0xb8] ;  /* 0x0000b800010a7983 */ /* 0x000ee40000300800 */
[----:B------:R-:W3:Y:S01]  /*543a0*/  LDL.LU R11, [R1+0xbc] ;  /* 0x0000bc00010b7983 */ /* 0x000ee20000300800 */
[----:B--2---:R-:W-:Y:S01]  /*543b0*/  HMMA.16816.F32 R24, R24, R6, R20 ;  /* 0x000000061818723c */ /* 0x004fe20000001814 */
[----:B------:R-:W3:Y:S01]  /*543c0*/  LDL.LU.64 R22, [R1+0x4a98] ;  /* 0x004a980001167983 */ /* 0x000ee20000300a00 */
[----:B------:R-:W3:Y:S11]  /*543d0*/  LDL.LU.64 R20, [R1+0x4a90] ;  /* 0x004a900001147983 */ /* 0x000ef60000300a00 */
[----:B------:R-:W-:Y:S10]  /*543e0*/  @!UPT UIADD3 URZ, URZ, URZ, URZ ;  /* 0x0000003f3f3ff290 */ /* 0x000ff4000fffe03f */
[----:B------:R-:W-:Y:S01]  /*543f0*/  STL.64 [R1+0xd0], R24 ;  /* 0x0000d01801007387 */ /* 0x000fe20000100a00 */
[----:B------:R0:W-:Y:S03]  /*54400*/  STL.64 [R1+0xd8], R26 ;  /* 0x0000d81a01007387 */ /* 0x0001e60000100a00 */
[----:B0-----:R-:W2:Y:S01]  /*54410*/  LDL.LU.64 R26, [R1+0x4a88] ;  /* 0x004a8800011a7983 */ /* 0x001ea20000300a00 */
[----:B------:R-:W2:Y:S02]  /*54420*/  LDL.LU.64 R24, [R1+0x4a80] ;  /* 0x004a800001187983 */ /* 0x000ea40000300a00 */
[----:B------:R0:W-:Y:S02]  /*54430*/  STL.64 [R1+0x4a60], R6 ;  /* 0x004a600601007387 */ /* 0x0001e40000100a00 */
[----:B------:R-:W4:Y:S01]  /*54440*/  LDL.LU R4, [R1+0xa0] ;  /* 0x0000a00001047983 */ /* 0x000f220000300800 */
[----:B------:R-:W4:Y:S04]  /*54450*/  LDL.LU R5, [R1+0xa4] ;  /* 0x0000a40001057983 */ /* 0x000f280000300800 */
[----:B0-----:R-:W4:Y:S01]  /*54460*/  LDL.LU R6, [R1+0xa8] ;  /* 0x0000a80001067983 */ /* 0x001f220000300800 */
[----:B------:R-:W4:Y:S01]  /*54470*/  LDL.LU R7, [R1+0xac] ;  /* 0x0000ac0001077983 */ /* 0x000f220000300800 */
[C---:B---3--:R-:W-:Y:S08]  /*54480*/  HMMA.16816.F32 R8, R20.reuse, R14, R8 ;  /* 0x0000000e1408723c */ /* 0x048ff00000001808 */
[----:B--2---:R-:W-:Y:S11]  /*54490*/  HMMA.16816.F32 R24, R20, R18, R24 ;  /* 0x000000121418723c */ /* 0x004ff60000001818 */
[----:B------:R-:W-:Y:S11]  /*544a0*/  @!UPT UIADD3 URZ, URZ, URZ, URZ ;  /* 0x0000003f3f3ff290 */ /* 0x000ff6000fffe03f */
[----:B------:R-:W-:Y:S01]  /*544b0*/  @!UPT UIADD3 URZ, URZ, URZ, URZ ;  /* 0x0000003f3f3ff290 */ /* 0x000fe2000fffe03f */
[----:B------:R0:W-:Y:S01]  /*544c0*/  STL.64 [R1+0xc0], R24 ;  /* 0x0000c01801007387 */ /* 0x0001e20000100a00 */
[----:B------:R1:W-:Y:S03]  /*544d0*/  STL.64 [R1+0xc8], R26 ;  /* 0x0000c81a01007387 */ /* 0x0003e60000100a00 */
[----:B0-----:R-:W2:Y:S01]  /*544e0*/  LDL.LU R24, [R1+0x10] ;  /* 0x0000100001187983 */ /* 0x001ea20000300800 */
[----:B------:R-:W2:Y:S02]  /*544f0*/  LDL.LU R25, [R1+0x14] ;  /* 0x0000140001197983 */ /* 0x000ea40000300800 */
[----:B-1----:R-:W-:Y:S02]  /*54500*/  IMAD.MOV.U32 R26, RZ, RZ, R2 ;  /* 0x000000ffff1a7224 */ /* 0x002fe400078e0002 */
[----:B------:R-:W-:Y:S01]  /*54510*/  IMAD.MOV.U32 R27, RZ, RZ, R3 ;  /* 0x000000ffff1b7224 */ /* 0x000fe200078e0003 */
[----:B------:R-:W3:Y:S01]  /*54520*/  LDL.LU R2, [R1+0x4a78] ;  /* 0x004a780001027983 */ /* 0x000ee20000300800 */
[----:B------:R-:W-:Y:S02]  /*54530*/  STL.64 [R1+0xb0], R8 ;  /* 0x0000b00801007387 */ /* 0x000fe40000100a00 */
[----:B------:R0:W-:Y:S02]  /*54540*/  STL [R1+0xb8], R10 ;  /* 0x0000b80a01007387 */ /* 0x0001e40000100800 */
[----:B------:R-:W-:-:S02]  /*54550*/  IMAD.MOV.U32 R3, RZ, RZ, R11 ;  /* 0x000000ffff037224 */ /* 0x000fc400078e000b */
[----:B0-----:R-:W4:Y:S01]  /*54560*/  LDL.LU.64 R10, [R1+0x4a70] ;  /* 0x004a7000010a7983 */ /* 0x001f220000300a00 */
[----:B------:R-:W2:Y:S02]  /*54570*/  LDL.LU.64 R8, [R1+0x4a68] ;  /* 0x004a680001087983 */ /* 0x000ea40000300a00 */
[----:B------:R-:W-:Y:S01]  /*54580*/  STL [R1+0x4900], R3 ;  /* 0x0049000301007387 */ /* 0x000fe20000100800 */
[C---:B----4-:R-:W-:Y:S11]  /*54590*/  HMMA.16816.F32 R4, R20.reuse, R10, R4 ;  /* 0x0000000a1404723c */ /* 0x050ff60000001804 */
[----:B------:R-:W-:Y:S11]  /*545a0*/  @!UPT UIADD3 URZ, URZ, URZ, URZ ;  /* 0x0000003f3f3ff290 */ /* 0x000ff6000fffe03f */
[----:B------:R-:W-:Y:S01]  /*545b0*/  @!UPT UIADD3 URZ, URZ, URZ, URZ ;  /* 0x0000003f3f3ff290 */ /* 0x000fe2000fffe03f */
[----:B------:R-:W-:Y:S01]  /*545c0*/  STL.64 [R1+0xa0], R4 ;  /* 0x0000a00401007387 */ /* 0x000fe20000100a00 */
[----:B------:R0:W-:Y:S03]  /*545d0*/  STL.64 [R1+0xa8], R6 ;  /* 0x0000a80601007387 */ /* 0x0001e60000100a00 */
[----:B0-----:R-:W4:Y:S01]  /*545e0*/  LDL.LU.64 R6, [R1+0x4a60] ;  /* 0x004a600001067983 */ /* 0x001f220000300a00 */
[----:B------:R-:W-:Y:S02]  /*545f0*/  STL.64 [R1+0x4a40], R10 ;  /* 0x004a400a01007387 */ /* 0x000fe40000100a00 */
[----:B--2---:R0:W-:Y:S02]  /*54600*/  STL.64 [R1+0x4a38], R8 ;  /* 0x004a380801007387 */ /* 0x0041e40000100a00 */
[----:B0-----:R-:W4:Y:S01]  /*54610*/  LDL.LU R8, [R1+0x70] ;  /* 0x0000700001087983 */ /* 0x001f220000300800 */
[----:B------:R-:W4:Y:S02]  /*54620*/  LDL.LU R9, [R1+0x74] ;  /* 0x0000740001097983 */ /* 0x000f240000300800 */
[----:B------:R-:W4:Y:S02]  /*54630*/  LDL.LU R10, [R1+0x78] ;  /* 0x00007800010a7983 */ /* 0x000f240000300800 */
[----:B------:R-:W4:Y:S02]  /*54640*/  LDL.LU R11, [R1+0x7c] ;  /* 0x00007c00010b7983 */ /* 0x000f240000300800 */
[----:B----4-:R-:W-:Y:S11]  /*54650*/  HMMA.16816.F32 R20, R20, R6, R8 ;  /* 0x000000061414723c */ /* 0x010ff60000001808 */
[----:B------:R-:W-:Y:S11]  /*54660*/  @!UPT UIADD3 URZ, URZ, URZ, URZ ;  /* 0x0000003f3f3ff290 */ /* 0x000ff6000fffe03f */
[----:B------:R-:W-:Y:S01]  /*54670*/  @!UPT UIADD3 URZ, URZ, URZ, URZ ;  /* 0x0000003f3f3ff290 */ /* 0x000fe2000fffe03f */
[----:B------:R0:W-:Y:S01]  /*54680*/  STL.64 [R1+0x70], R20 ;  /* 0x0000701401007387 */ /* 0x0001e20000100a00 */
[----:B------:R1:W-:Y:S02]  /*54690*/  STL.64 [R1+0x4a48], R6 ;  /* 0x004a480601007387 */ /* 0x0003e40000100a00 */
[----:B------:R-:W-:Y:S02]  /*546a0*/  IMAD.MOV.U32 R12, RZ, RZ, R22 ;  /* 0x000000ffff0c7224 */ /* 0x000fe400078e0016 */
[----:B------:R-:W-:Y:S01]  /*546b0*/  IMAD.MOV.U32 R13, RZ, RZ, R23 ;  /* 0x000000ffff0d7224 */ /* 0x000fe200078e0017 */
[----:B0-----:R-:W2:Y:S01]  /*546c0*/  LDL.LU R20, [R1+0x1e0] ;  /* 0x0001e00001147983 */ /* 0x001ea20000300800 */
[----:B------:R-:W2:Y:S02]  /*546d0*/  LDL.LU R21, [R1+0x1e4] ;  /* 0x0001e40001157983 */ /* 0x000ea40000300800 */
[----:B------:R-:W4:Y:S02]  /*546e0*/  LDL.LU R22, [R1+0x1e8] ;  /* 0x0001e80001167983 */ /* 0x000f240000300800 */
[----:B------:R-:W4:Y:S01]  /*546f0*/  LDL.LU R23, [R1+0x1ec] ;  /* 0x0001ec0001177983 */ /* 0x000f220000300800 */
[----:B------:R-:W2:Y:S01]  /*54700*/  LDL.LU R8, [R1+0x50] ;  /* 0x0000500001087983 */ /* 0x000ea20000300800 */
[----:B------:R-:W3:Y:S02]  /*54710*/  LDL.LU R9, [R1+0x54] ;  /* 0x0000540001097983 */ /* 0x000ee40000300800 */
[----:B------:R-:W3:Y:S02]  /*54720*/  LDL.LU R10, [R1+0x58] ;  /* 0x00005800010a7983 */ /* 0x000ee40000300800 */
[----:B------:R-:W3:Y:S01]  /*54730*/  LDL.LU R11, [R1+0x5c] ;  /* 0x00005c00010b7983 */ /* 0x000ee20000300800 */
[----:B------:R-:W3:Y:S01]  /*54740*/  LDL.LU R4, [R1+0x60] ;  /* 0x0000600001047983 */ /* 0x000ee20000300800 */
[----:B------:R-:W3:Y:S02]  /*54750*/  LDL.LU R5, [R1+0x64] ;  /* 0x0000640001057983 */ /* 0x000ee40000300800 */
[----:B-1----:R-:W3:Y:S02]  /*54760*/  LDL.LU R6, [R1+0x68] ;  /* 0x0000680001067983 */ /* 0x002ee40000300800 */
[----:B------:R-:W3:Y:S01]  /*54770*/  LDL.LU R7, [R1+0x6c] ;  /* 0x00006c0001077983 */ /* 0x000ee20000300800 */
[----:B----4-:R-:W-:Y:S01]  /*54780*/  STL.64 [R1+0x49e0], R22 ;  /* 0x0049e01601007387 */ /* 0x010fe20000100a00 */
[----:B--2---:R0:W-:Y:S03]  /*54790*/  STL.64 [R1+0x49d8], R20 ;  /* 0x0049d81401007387 */ /* 0x0041e60000100a00 */
[----:B0-----:R-:W2:Y:S01]  /*547a0*/  LDL.LU R20, [R1+0x250] ;  /* 0x0002500001147983 */ /* 0x001ea20000300800 */
[----:B------:R-:W2:Y:S02]  /*547b0*/  LDL.LU R21, [R1+0x254] ;  /* 0x0002540001157983 */ /* 0x000ea40000300800 */
[----:B------:R-:W4:Y:S02]  /*547c0*/  LDL.LU R22, [R1+0x258] ;  /* 0x0002580001167983 */ /* 0x000f240000300800 */
[----:B---3--:R-:W-:-:S02]  /*547d0*/  IMAD.MOV.U32 R23, RZ, RZ, R2 ;  /* 0x000000ffff177224 */ /* 0x008fc400078e0002 */
[----:B------:R-:W3:Y:S04]  /*547e0*/  LDL.LU R2, [R1+0x4a58] ;  /* 0x004a580001027983 */ /* 0x000ee80000300800 */
[----:B----4-:R-:W-:Y:S01]  /*547f0*/  STL.64 [R1+0x49f0], R22 ;  /* 0x0049f01601007387 */ /* 0x010fe20000100a00 */
[----:B--2---:R0:W-:Y:S03]  /*54800*/  STL.64 [R1+0x49e8], R20 ;  /* 0x0049e81401007387 */ /* 0x0041e60000100a00 */
[----:B0-----:R-:W2:Y:S01]  /*54810*/  LDL.LU R20, [R1+0x260] ;  /* 0x0002600001147983 */ /* 0x001ea20000300800 */
[----:B------:R-:W2:Y:S02]  /*54820*/  LDL.LU R21, [R1+0x264] ;  /* 0x0002640001157983 */ /* 0x000ea40000300800 */
[----:B------:R-:W4:Y:S02]  /*54830*/  LDL.LU R22, [R1+0x268] ;  /* 0x0002680001167983 */ /* 0x000f240000300800 */
[----:B------:R-:W4:Y:S02]  /*54840*/  LDL.LU R23, [R1+0x26c] ;  /* 0x00026c0001177983 */ /* 0x000f240000300800 */
[----:B----4-:R-:W-:Y:S01]  /*54850*/  STL.64 [R1+0x4a00], R22 ;  /* 0x004a001601007387 */ /* 0x010fe20000100a00 */
[----:B--2---:R0:W-:Y:S03]  /*54860*/  STL.64 [R1+0x49f8], R20 ;  /* 0x0049f81401007387 */ /* 0x0041e60000100a00 */
[----:B0-----:R-:W2:Y:S01]  /*54870*/  LDL.LU R20, [R1+0x220] ;  /* 0x0002200001147983 */ /* 0x001ea20000300800 */
[----:B------:R-:W2:Y:S02]  /*54880*/  LDL.LU R21, [R1+0x224] ;  /* 0x0002240001157983 */ /* 0x000ea40000300800 */
[----:B------:R-:W4:Y:S02]  /*54890*/  LDL.LU R22, [R1+0x228] ;  /* 0x0002280001167983 */ /* 0x000f240000300800 */
[----:B---3--:R-:W-:-:S02]  /*548a0*/  IMAD.MOV.U32 R23, RZ, RZ, R2 ;  /* 0x000000ffff177224 */ /* 0x008fc400078e0002 */
[----:B------:R-:W3:Y:S01]  /*548b0*/  LDL.LU R2, [R1+0x4a54] ;  /* 0x004a540001027983 */ /* 0x000ee20000300800 */
[C---:B------:R-:W-:Y:S08]  /*548c0*/  HMMA.16816.F32 R4, R24.reuse, R18, R4 ;  /* 0x000000121804723c */ /* 0x040ff00000001804 */
[----:B------:R-:W-:Y:S01]  /*548d0*/  HMMA.16816.F32 R8, R24, R14, R8 ;  /* 0x0000000e1808723c */ /* 0x000fe20000001808 */
[----:B----4-:R-:W-:Y:S01]  /*548e0*/  STL.64 [R1+0x4a20], R22 ;  /* 0x004a201601007387 */ /* 0x010fe20000100a00 */
[----:B--2---:R0:W-:Y:S03]  /*548f0*/  STL.64 [R1+0x4a18], R20 ;  /* 0x004a181401007387 */ /* 0x0041e60000100a00 */
[----:B0-----:R-:W2:Y:S01]  /*54900*/  LDL.LU R20, [R1+0x90] ;  /* 0x0000900001147983 */ /* 0x001ea20000300800 */
[----:B------:R-:W2:Y:S02]  /*54910*/  LDL.LU R21, [R1+0x94] ;  /* 0x0000940001157983 */ /* 0x000ea40000300800 */
[----:B------:R-:W4:Y:S02]  /*54920*/  LDL.LU R22, [R1+0x98] ;  /* 0x0000980001167983 */ /* 0x000f240000300800 */
[----:B------:R-:W4:Y:S06]  /*54930*/  LDL.LU R23, [R1+0x9c] ;  /* 0x00009c0001177983 */ /* 0x000f2c0000300800 */
[----:B------:R-:W-:Y:S01]  /*54940*/  IMAD.MOV.U32 R3, RZ, RZ, R7 ;  /* 0x000000ffff037224 */ /* 0x000fe200078e0007 */
[----:B----4-:R-:W-:Y:S01]  /*54950*/  STL.64 [R1+0x4a30], R22 ;  /* 0x004a301601007387 */ /* 0x010fe20000100a00 */
[----:B--2---:R0:W-:Y:S03]  /*54960*/  STL.64 [R1+0x4a28], R20 ;  /* 0x004a281401007387 */ /* 0x0041e60000100a00 */
[----:B0-----:R-:W2:Y:S01]  /*54970*/  LDL.LU R20, [R1+0x40] ;  /* 0x0000400001147983 */ /* 0x001ea20000300800 */
[----:B------:R-:W2:Y:S02]  /*54980*/  LDL.LU R21, [R1+0x44] ;  /* 0x0000440001157983 */ /* 0x000ea40000300800 */
[----:B------:R-:W2:Y:S02]  /*54990*/  LDL.LU R22, [R1+0x48] ;  /* 0x0000480001167983 */ /* 0x000ea40000300800 */
[----:B---3--:R-:W-:-:S02]  /*549a0*/  IMAD.MOV.U32 R23, RZ, RZ, R2 ;  /* 0x000000ffff177224 */ /* 0x008fc400078e0002 */
[----:B------:R-:W3:Y:S01]  /*549b0*/  LDL.LU R2, [R1+0x4a50] ;  /* 0x004a500001027983 */ /* 0x000ee20000300800 */
[----:B------:R-:W-:Y:S02]  /*549c0*/  STL [R1+0x49c4], R12 ;  /* 0x0049c40c01007387 */ /* 0x000fe40000100800 */
[----:B------:R-:W-:Y:S02]  /*549d0*/  STL.64 [R1+0x60], R4 ;  /* 0x0000600401007387 */ /* 0x000fe40000100a00 */
[----:B------:R0:W-:Y:S02]  /*549e0*/  STL [R1+0x68], R6 ;  /* 0x0000680601007387 */ /* 0x0001e40000100800 */
[----:B0-----:R-:W4:Y:S01]  /*549f0*/  LDL.LU.64 R6, [R1+0x4a48] ;  /* 0x004a480001067983 */ /* 0x001f220000300a00 */
[----:B------:R-:W-:Y:S02]  /*54a00*/  STL [R1+0x49c0], R3 ;  /* 0x0049c00301007387 */ /* 0x000fe40000100800 */
[----:B------:R-:W-:Y:S02]  /*54a10*/  STL.64 [R1+0x240], R8 ;  /* 0x0002400801007387 */ /* 0x000fe40000100a00 */
[----:B------:R0:W-:Y:S02]  /*54a20*/  STL.64 [R1+0x248], R10 ;  /* 0x0002480a01007387 */ /* 0x0001e40000100a00 */
[----:B0-----:R-:W2:Y:S01]  /*54a30*/  LDL.LU.64 R10, [R1+0x4a40] ;  /* 0x004a4000010a7983 */ /* 0x001ea20000300a00 */
[----:B------:R-:W3:Y:S01]  /*54a40*/  LDL.LU.64 R8, [R1+0x4a38] ;  /* 0x004a380001087983 */ /* 0x000ee20000300a00 */
[----:B--2---:R-:W-:Y:S11]  /*54a50*/  HMMA.16816.F32 R20, R24, R10, R20 ;  /* 0x0000000a1814723c */ /* 0x004ff60000001814 */
[----:B------:R-:W-:Y:S11]  /*54a60*/  @!UPT UIADD3 URZ, URZ, URZ, URZ ;  /* 0x0000003f3f3ff290 */ /* 0x000ff6000fffe03f */
[----:B------:R-:W-:Y:S01]  /*54a70*/  @!UPT UIADD3 URZ, URZ, URZ, URZ ;  /* 0x0000003f3f3ff290 */ /* 0x000fe2000fffe03f */
[----:B------:R-:W-:Y:S01]  /*54a80*/  STL.64 [R1+0x230], R20 ;  /* 0x0002301401007387 */ /* 0x000fe20000100a00 */
[----:B------:R-:W-:Y:S02]  /*54a90*/  STL.64 [R1+0x238], R22 ;  /* 0x0002381601007387 */ /* 0x000fe40000100a00 */
[----:B------:R-:W0:Y:S04]  /*54aa0*/  LDSM.16.MT88.4 R20, [R29+0x20000] ;  /* 0x020000001d14783b */ /* 0x000e280000004200 */
[----:B0-----:R-:W-:Y:S02]  /*54ab0*/  IMAD.MOV.U32 R12, RZ, RZ, R20 ;  /* 0x000000ffff0c7224 */ /* 0x001fe400078e0014 */
[----:B------:R-:W-:Y:S02]  /*54ac0*/  IMAD.MOV.U32 R3, RZ, RZ, R21 ;  /* 0x000000ffff037224 */ /* 0x000fe400078e0015 */
[----:B------:R-:W-:-:S02]  /*54ad0*/  IMAD.MOV.U32 R17, RZ, RZ, R22 ;  /* 0x000000ffff117224 */ /* 0x000fc400078e0016 */
[----:B------:R-:W-:Y:S02]  /*54ae0*/  IMAD.MOV.U32 R16, RZ, RZ, R23 ;  /* 0x000000ffff107224 */ /* 0x000fe400078e0017 */
[----:B---3--:R-:W0:Y:S04]  /*54af0*/  LDSM.16.M88.4 R20, [R2+0x40100] ;  /* 0x040100000214783b */ /* 0x008e280000000200 */
[----:B0-----:R-:W-:Y:S01]  /*54b00*/  STL.64 [R1+0x40], R20 ;  /* 0x0000401401007387 */ /* 0x001fe20000100a00 */
[----:B------:R0:W-:Y:S02]  /*54b10*/  STL.64 [R1+0x48], R22 ;  /* 0x0000481601007387 */ /* 0x0001e40000100a00 */
[----:B------:R-:W-:Y:S02]  /*54b20*/  IMAD.MOV.U32 R4, RZ, RZ, R20 ;  /* 0x000000ffff047224 */ /* 0x000fe400078e0014 */
[----:B------:R-:W-:Y:S01]  /*54b30*/  IMAD.MOV.U32 R5, RZ, RZ, R21 ;  /* 0x000000ffff057224 */ /* 0x000fe200078e0015 */
[----:B0-----:R-:W4:Y:S01]  /*54b40*/  LDL.LU.64 R22, [R1+0x4a30] ;  /* 0x004a300001167983 */ /* 0x001f220000300a00 */
[----:B------:R-:W4:Y:S02]  /*54b50*/  LDL.LU.64 R20, [R1+0x4a28] ;  /* 0x004a280001147983 */ /* 0x000f240000300a00 */
[----:B----4-:R-:W-:Y:S01]  /*54b60*/  HMMA.16816.F32 R24, R24, R6, R20 ;  /* 0x000000061818723c */ /* 0x010fe20000001814 */
[----:B------:R-:W2:Y:S01]  /*54b70*/  LDL.LU.64 R22, [R1+0x4a20] ;  /* 0x004a200001167983 */ /* 0x000ea20000300a00 */
[----:B------:R-:W2:Y:S11]  /*54b80*/  LDL.LU.64 R20, [R1+0x4a18] ;  /* 0x004a180001147983 */ /* 0x000eb60000300a00 */
[----:B------:R-:W-:Y:S10]  /*54b90*/  @!UPT UIADD3 URZ, URZ, URZ, URZ ;  /* 0x0000003f3f3ff290 */ /* 0x000ff4000fffe03f */
[----:B------:R-:W-:Y:S01]  /*54ba0*/  STL.64 [R1+0x90], R24 ;  /* 0x0000901801007387 */ /* 0x000fe20000100a00 */
[----:B------:R-:W-:Y:S02]  /*54bb0*/  STL.64 [R1+0x98], R26 ;  /* 0x0000981a01007387 */ /* 0x000fe40000100a00 */
[----:B------:R-:W0:Y:S02]  /*54bc0*/  LDSM.16.M88.4 R24, [R2+0x41100] ;  /* 0x041100000218783b */ /* 0x000e240000000200 */
[----:B0-----:R-:W-:Y:S02]  /*54bd0*/  STL.64 [R1+0x30], R24 ;  /* 0x0000301801007387 */ /* 0x001fe40000100a00 */
[----:B------:R-:W-:Y:S02]  /*54be0*/  STL.64 [R1+0x38], R26 ;  /* 0x0000381a01007387 */ /* 0x000fe40000100a00 */
[----:B------:R-:W0:Y:S02]  /*54bf0*/  LDSM.16.M88.4 R24, [R2+0x42100] ;  /* 0x042100000218783b */ /* 0x000e240000000200 */
[----:B0-----:R-:W-:Y:S02]  /*54c00*/  STL.64 [R1+0x20], R24 ;  /* 0x0000201801007387 */ /* 0x001fe40000100a00 */
[----:B------:R-:W-:-:S02]  /*54c10*/  IMAD.MOV.U32 R0, RZ, RZ, R24 ;  /* 0x000000ffff007224 */ /* 0x000fc400078e0018 */
[----:B------:R-:W-:Y:S02]  /*54c20*/  STL.64 [R1+0x28], R26 ;  /* 0x0000281a01007387 */ /* 0x000fe40000100a00 */
[----:B------:R-:W-:Y:S02]  /*54c30*/  IMAD.MOV.U32 R28, RZ, RZ, R25 ;  /* 0x000000ffff1c7224 */ /* 0x000fe400078e0019 */
[----:B------:R-:W0:Y:S04]  /*54c40*/  LDSM.16.M88.4 R24, [R2+0x43100] ;  /* 0x043100000218783b */ /* 0x000e280000000200 */
[----:B0-----:R-:W-:Y:S01]  /*54c50*/  STL.64 [R1+0x10], R24 ;  /* 0x0000101801007387 */ /* 0x001fe20000100a00 */
[----:B------:R0:W-:Y:S03]  /*54c60*/  STL.64 [R1+0x18], R26 ;  /* 0x0000181a01007387 */ /* 0x0001e60000100a00 */
[----:B0-----:R-:W2:Y:S01]  /*54c70*/  LDL.LU.64 R26, [R1+0x4a10] ;  /* 0x004a1000011a7983 */ /* 0x001ea20000300a00 */
[----:B------:R-:W2:Y:S02]  /*54c80*/  LDL.LU.64 R24, [R1+0x4a08] ;  /* 0x004a080001187983 */ /* 0x000ea40000300a00 */
[----:B------:R-:W-:Y:S01]  /*54c90*/  STL [R1+0x4240], R2 ;  /* 0x0042400201007387 */ /* 0x000fe20000100800 */
[C---:B--2---:R-:W-:Y:S11]  /*54ca0*/  HMMA.16816.F32 R20, R24.reuse, R18, R20 ;  /* 0x000000121814723c */ /* 0x044ff60000001814 */
[----:B------:R-:W-:Y:S11]  /*54cb0*/  @!UPT UIADD3 URZ, URZ, URZ, URZ ;  /* 0x0000003f3f3ff290 */ /* 0x000ff6000fffe03f */
[----:B------:R-:W-:Y:S01]  /*54cc0*/  @!UPT UIADD3 URZ, URZ, URZ, URZ ;  /* 0x0000003f3f3ff290 */ /* 0x000fe2000fffe03f */
[----:B------:R-:W-:Y:S01]  /*54cd0*/  STL.64 [R1+0x200], R20 ;  /* 0x0002001401007387 */ /* 0x000fe20000100a00 */
[----:B------:R-:W-:Y:S02]  /*54ce0*/  STL.64 [R1+0x208], R22 ;  /* 0x0002081601007387 */ /* 0x000fe40000100a00 */
[----:B------:R-:W0:Y:S02]  /*54cf0*/  LDSM.16.MT88.4 R20, [R29+0x20080] ;  /* 0x020080001d14783b */ /* 0x000e240000004200 */
[----:B0-----:R-:W-:Y:S02]  /*54d00*/  STL.64 [R1], R20 ;  /* 0x0000001401007387 */ /* 0x001fe40000100a00 */
[----:B------:R0:W-:Y:S02]  /*54d10*/  STL.64 [R1+0x8], R22 ;  /* 0x0000081601007387 */ /* 0x0001e40000100a00 */
        /* <DEDUP_REMOVED lines=16> */
[----:B------:R-:W-:Y:S02]  /*54e20*/  STL.64 [R1+0x49b0], R10 ;  /* 0x0049b00a01007387 */ /* 0x000fe40000100a00 */
[----:B------:R0:W-:Y:S02]  /*54e30*/  STL.64 [R1+0x49a8], R8 ;  /* 0x0049a80801007387 */ /* 0x0001e40000100a00 */
[----:B0-----:R-:W3:Y:S01]  /*54e40*/  LDL.LU R8, [R1+0x1c0] ;  /* 0x0001c00001087983 */ /* 0x001ee20000300800 */
[----:B------:R-:W3:Y:S02]  /*54e50*/  LDL.LU R9, [R1+0x1c4] ;  /* 0x0001c40001097983 */ /* 0x000ee40000300800 */
[----:B------:R-:W3:Y:S02]  /*54e60*/  LDL.LU R10, [R1+0x1c8] ;  /* 0x0001c800010a7983 */ /* 0x000ee40000300800 */
[----:B------:R-:W3:Y:S01]  /*54e70*/  LDL.LU R11, [R1+0x1cc] ;  /* 0x0001cc00010b7983 */ /* 0x000ee20000300800 */
[----:B--2---:R-:W-:Y:S01]  /*54e80*/  HMMA.16816.F32 R24, R24, R6, R20 ;  /* 0x000000061818723c */ /* 0x004fe20000001814 */
[----:B------:R-:W2:Y:S01]  /*54e90*/  LDL.LU.64 R22, [R1+0x49d0] ;  /* 0x0049d00001167983 */ /* 0x000ea20000300a00 */
[----:B------:R-:W2:Y:S11]  /*54ea0*/  LDL.LU.64 R20, [R1+0x49c8] ;  /* 0x0049c80001147983 */ /* 0x000eb60000300a00 */
[----:B------:R-:W-:Y:S10]  /*54eb0*/  @!UPT UIADD3 URZ, URZ, URZ, URZ ;  /* 0x0000003f3f3ff290 */ /* 0x000ff4000fffe03f */
[----:B------:R0:W-:Y:S01]  /*54ec0*/  STL.64 [R1+0x210], R24 ;  /* 0x0002101801007387 */ /* 0x0001e20000100a00 */
[----:B------:R1:W-:Y:S03]  /*54ed0*/  STL.64 [R1+0x218], R26 ;  /* 0x0002181a01007387 */ /* 0x0003e60000100a00 */
[----:B0-----:R-:W2:Y:S01]  /*54ee0*/  LDL.LU R24, [R1+0x1d0] ;  /* 0x0001d00001187983 */ /* 0x001ea20000300800 */
[----:B------:R-:W2:Y:S02]  /*54ef0*/  LDL.LU R25, [R1+0x1d4] ;  /* 0x0001d40001197983 */ /* 0x000ea40000300800 */
[----:B-1----:R-:W2:Y:S02]  /*54f00*/  LDL.LU R26, [R1+0x1d8] ;  /* 0x0001d800011a7983 */ /* 0x002ea40000300800 */
[----:B------:R-:W2:Y:S01]  /*54f10*/  LDL.LU R27, [R1+0x1dc] ;  /* 0x0001dc00011b7983 */ /* 0x000ea20000300800 */
[----:B------:R-:W-:Y:S01]  /*54f20*/  STL.64 [R1+0x49a0], R6 ;  /* 0x0049a00601007387 */ /* 0x000fe20000100a00 */
[----:B------:R0:W-:Y:S03]  /*54f30*/  STL.64 [R1+0x4998], R4 ;  /* 0x0049980401007387 */ /* 0x0001e60000100a00 */
[----:B0-----:R-:W4:Y:S01]  /*54f40*/  LDL.LU R4, [R1+0x100] ;  /* 0x0001000001047983 */ /* 0x001f220000300800 */
[----:B------:R-:W4:Y:S02]  /*54f50*/  LDL.LU R5, [R1+0x104] ;  /* 0x0001040001057983 */ /* 0x000f240000300800 */
[----:B------:R-:W4:Y:S02]  /*54f60*/  LDL.LU R6, [R1+0x108] ;  /* 0x0001080001067983 */ /* 0x000f240000300800 */
[----:B------:R-:W4:Y:S01]  /*54f70*/  LDL.LU R7, [R1+0x10c] ;  /* 0x00010c0001077983 */ /* 0x000f220000300800 */
[C---:B--2---:R-:W-:Y:S11]  /*54f80*/  HMMA.16816.F32 R24, R20.reuse, R18, R24 ;  /* 0x000000121418723c */ /* 0x044ff60000001818 */
[----:B------:R-:W-:Y:S11]  /*54f90*/  @!UPT UIADD3 URZ, URZ, URZ, URZ ;  /* 0x0000003f3f3ff290 */ /* 0x000ff6000fffe03f */
[----:B------:R-:W-:Y:S01]  /*54fa0*/  @!UPT UIADD3 URZ, URZ, URZ, URZ ;  /* 0x0000003f3f3ff290 */ /* 0x000fe2000fffe03f */
[----:B------:R-:W-:Y:S01]  /*54fb0*/  STL.64 [R1+0x1f0], R24 ;  /* 0x0001f01801007387 */ /* 0x000fe20000100a00 */
[----:B------:R-:W-:Y:S02]  /*54fc0*/  STL.64 [R1+0x1f8], R26 ;  /* 0x0001f81a01007387 */ /* 0x000fe40000100a00 */
[----:B------:R-:W0:Y:S01]  /*54fd0*/  LDSM.16.MT88.4 R24, [R29+0x20100] ;  /* 0x020100001d18783b */ /* 0x000e220000004200 */
[----:B---3--:R-:W-:Y:S01]  /*54fe0*/  HMMA.16816.F32 R8, R20, R14, R8 ;  /* 0x0000000e1408723c */ /* 0x008fe20000001808 */
[----:B0-----:R-:W-:Y:S02]  /*54ff0*/  STL.64 [R1+0x4920], R26 ;  /* 0x0049201a01007387 */ /* 0x001fe40000100a00 */
[----:B------:R0:W-:Y:S02]  /*55000*/  STL.64 [R1+0x4918], R24 ;  /* 0x0049181801007387 */ /* 0x0001e40000100a00 */
[----:B0-----:R-:W-:Y:S02]  /*55010*/  IMAD.MOV.U32 R24, RZ, RZ, R12 ;  /* 0x000000ffff187224 */ /* 0x001fe400078e000c */
[----:B------:R-:W-:Y:S01]  /*55020*/  IMAD.MOV.U32 R25, RZ, RZ, R3 ;  /* 0x000000ffff197224 */ /* 0x000fe200078e0003 */
[----:B------:R-:W2:Y:S01]  /*55030*/  LDL.LU R12, [R1+0x49c4] ;  /* 0x0049c400010c7983 */ /* 0x000ea20000300800 */
[----:B------:R-:W3:Y:S02]  /*55040*/  LDL.LU R3, [R1+0x49c0] ;  /* 0x0049c00001037983 */ /* 0x000ee40000300800 */
[----:B------:R-:W-:-:S02]  /*55050*/  IMAD.MOV.U32 R26, RZ, RZ, R17 ;  /* 0x000000ffff1a7224 */ /* 0x000fc400078e0011 */
[----:B------:R-:W-:Y:S01]  /*55060*/  IMAD.MOV.U32 R27, RZ, RZ, R16 ;  /* 0x000000ffff1b7224 */ /* 0x000fe200078e0010 */
[----:B------:R-:W3:Y:S01]  /*55070*/  LDL.LU R17, [R1+0x49bc] ;  /* 0x0049bc0001117983 */ /* 0x000ee20000300800 */
[----:B------:R-:W3:Y:S08]  /*55080*/  LDL.LU R16, [R1+0x49b8] ;  /* 0x0049b80001107983 */ /* 0x000ef00000300800 */
[----:B------:R-:W-:Y:S02]  /*55090*/  STL.64 [R1+0x1e0], R8 ;  /* 0x0001e00801007387 */ /* 0x000fe40000100a00 */
[----:B------:R0:W-:Y:S02]  /*550a0*/  STL.64 [R1+0x1e8], R10 ;  /* 0x0001e80a01007387 */ /* 0x0001e40000100a00 */
[----:B0-----:R-:W4:Y:S01]  /*550b0*/  LDL.LU.64 R10, [R1+0x49b0] ;  /* 0x0049b000010a7983 */ /* 0x001f220000300a00 */
[----:B------:R-:W3:Y:S03]  /*550c0*/  LDL.LU.64 R8, [R1+0x49a8] ;  /* 0x0049a80001087983 */ /* 0x000ee60000300a00 */
[----:B--2---:R0:W-:Y:S04]  /*550d0*/  STL.64 [R1+0x4948], R12 ;  /* 0x0049480c01007387 */ /* 0x0041e80000100a00 */
[----:B0-----:R-:W2:Y:S01]  /*550e0*/  LDL.LU R12, [R1+0x80] ;  /* 0x00008000010c7983 */ /* 0x001ea20000300800 */
[----:B------:R-:W2:Y:S02]  /*550f0*/  LDL.LU R13, [R1+0x84] ;  /* 0x00008400010d7983 */ /* 0x000ea40000300800 */
[----:B------:R-:W2:Y:S02]  /*55100*/  LDL.LU R14, [R1+0x88] ;  /* 0x00008800010e7983 */ /* 0x000ea40000300800 */
[----:B------:R-:W2:Y:S01]  /*55110*/  LDL.LU R15, [R1+0x8c] ;  /* 0x00008c00010f7983 */ /* 0x000ea20000300800 */
[C---:B----4-:R-:W-:Y:S11]  /*55120*/  HMMA.16816.F32 R4, R20.reuse, R10, R4 ;  /* 0x0000000a1404723c */ /* 0x050ff60000001804 */
[----:B------:R-:W-:Y:S11]  /*55130*/  @!UPT UIADD3 URZ, URZ, URZ, URZ ;  /* 0x0000003f3f3ff290 */ /* 0x000ff6000fffe03f */
[----:B------:R-:W-:Y:S01]  /*55140*/  @!UPT UIADD3 URZ, URZ, URZ, URZ ;  /* 0x0000003f3f3ff290 */ /* 0x000fe2000fffe03f */
[----:B------:R-:W-:Y:S01]  /*55150*/  STL.64 [R1+0x1d0], R4 ;  /* 0x0001d00401007387 */ /* 0x000fe20000100a00 */
[----:B------:R0:W-:Y:S03]  /*55160*/  STL.64 [R1+0x1d8], R6 ;  /* 0x0001d80601007387 */ /* 0x0001e60000100a00 */
[----:B0-----:R-:W2:Y:S01]  /*55170*/  LDL.LU.64 R6, [R1+0x49a0] ;  /* 0x0049a00001067983 */ /* 0x001ea20000300a00 */
[----:B------:R-:W4:Y:S01]  /*55180*/  LDL.LU.64 R4, [R1+0x4998] ;  /* 0x0049980001047983 */ /* 0x000f220000300a00 */
[----:B--2---:R-:W-:Y:S02]  /*55190*/  HMMA.16816.F32 R20, R20, R6, R12 ;  /* 0x000000061414723c */ /* 0x004fe4000000180c */
[----:B------:R-:W2:Y:S11]  /*551a0*/  LDL.LU R12, [R1+0x1b0] ;  /* 0x0001b000010c7983 */ /* 0x000eb60000300800 */
[----:B------:R-:W-:Y:S10]  /*551b0*/  @!UPT UIADD3 URZ, URZ, URZ, URZ ;  /* 0x0000003f3f3ff290 */ /* 0x000ff4000fffe03f */
[----:B------:R-:W-:Y:S01]  /*551c0*/  STL.64 [R1+0x80], R20 ;  /* 0x0000801401007387 */ /* 0x000fe20000100a00 */
[----:B------:R-:W-:Y:S02]  /*551d0*/  STL.64 [R1+0x88], R22 ;  /* 0x0000881601007387 */ /* 0x000fe40000100a00 */
[----:B------:R-:W2:Y:S02]  /*551e0*/  LDL.LU R13, [R1+0x1b4] ;  /* 0x0001b400010d7983 */ /* 0x000ea40000300800 */
[----:B------:R-:W2:Y:S01]  /*551f0*/  LDL.LU R14, [R1+0x1b8] ;  /* 0x0001b800010e7983 */ /* 0x000ea20000300800 */
[----:B------:R-:W2:Y:S01]  /*55200*/  LDL.LU R15, [R1+0x1bc] ;  /* 0x0001bc00010f7983 */ /* 0x000ea20000300800 */
[----:B------:R-:W2:Y:S02]  /*55210*/  LDL.LU R10, [R1+0x2b8] ;  /* 0x0002b800010a7983 */ /* 0x000ea40000300800 */
[----:B------:R-:W2:Y:S01]  /*55220*/  LDL.LU R11, [R1+0x2bc] ;  /* 0x0002bc00010b7983 */ /* 0x000ea20000300800 */
[----:B------:R-:W-:Y:S04]  /*55230*/  LDSM.16.MT88.4 R20, [R29+0x20200] ;  /* 0x020200001d14783b */ /* 0x000fe80000004200 */
[----:B--2---:R0:W-:Y:S01]  /*55240*/  STL.64 [R1+0x4958], R10 ;  /* 0x0049580a01007387 */ /* 0x0041e20000100a00 */
[----:B---3--:R1:W-:Y:S02]  /*55250*/  STL.64 [R1+0x4950], R8 ;  /* 0x0049500801007387 */ /* 0x0083e40000100a00 */
[----:B0-----:R-:W-:Y:S01]  /*55260*/  IMAD.MOV.U32 R10, RZ, RZ, R16 ;  /* 0x000000ffff0a7224 */ /* 0x001fe200078e0010 */
[----:B-1----:R-:W2:Y:S01]  /*55270*/  LDL.LU R8, [R1+0x2c0] ;  /* 0x0002c00001087983 */ /* 0x002ea20000300800 */
[----:B------:R-:W2:Y:S02]  /*55280*/  LDL.LU R9, [R1+0x2c4] ;  /* 0x0002c40001097983 */ /* 0x000ea40000300800 */
[----:B------:R-:W3:Y:S02]  /*55290*/  LDL.LU R16, [R1+0x4994] ;  /* 0x0049940001107983 */ /* 0x000ee40000300800 */
[----:B------:R-:W-:-:S02]  /*552a0*/  IMAD.MOV.U32 R11, RZ, RZ, R17 ;  /* 0x000000ffff0b7224 */ /* 0x000fc400078e0011 */
[----:B------:R-:W2:Y:S03]  /*552b0*/  LDL.LU R17, [R1+0x4990] ;  /* 0x0049900001117983 */ /* 0x000ea60000300800 */
[----:B------:R3:W-:Y:S02]  /*552c0*/  STL.64 [R1+0x4968], R10 ;  /* 0x0049680a01007387 */ /* 0x0007e40000100a00 */
[----:B---3--:R-:W-:Y:S02]  /*552d0*/  IMAD.MOV.U32 R11, RZ, RZ, R16 ;  /* 0x000000ffff0b7224 */ /* 0x008fe400078e0010 */
[----:B--2---:R-:W-:Y:S02]  /*552e0*/  IMAD.MOV.U32 R10, RZ, RZ, R17 ;  /* 0x000000ffff0a7224 */ /* 0x004fe400078e0011 */
[----:B------:R-:W0:Y:S04]  /*552f0*/  LDSM.16.MT88.4 R16, [R29+0x20180] ;  /* 0x020180001d10783b */ /* 0x000e280000004200 */
[----:B------:R1:W-:Y:S02]  /*55300*/  STL.64 [R1+0x4960], R8 ;  /* 0x0049600801007387 */ /* 0x0003e40000100a00 */
[----:B-1----:R-:W-:-:S02]  /*55310*/  IMAD.MOV.U32 R8, RZ, RZ, R0 ;  /* 0x000000ffff087224 */ /* 0x002fc400078e0000 */
[----:B------:R-:W-:Y:S01]  /*55320*/  IMAD.MOV.U32 R9, RZ, RZ, R28 ;  /* 0x000000ffff097224 */ /* 0x000fe200078e001c */
[----:B------:R-:W2:Y:S01]  /*55330*/  LDL.LU R0, [R1+0x498c] ;  /* 0x00498c0001007983 */ /* 0x000ea20000300800 */
[----:B------:R-:W3:Y:S03]  /*55340*/  LDL.LU R28, [R1+0x4988] ;  /* 0x00498800011c7983 */ /* 0x000ee60000300800 */
[----:B------:R1:W-:Y:S04]  /*55350*/  STL.64 [R1+0x4978], R8 ;  /* 0x0049780801007387 */ /* 0x0003e80000100a00 */
[----:B-1----:R-:W2:Y:S01]  /*55360*/  LDL.LU R8, [R1+0x320] ;  /* 0x0003200001087983 */ /* 0x002ea20000300800 */
[----:B------:R-:W2:Y:S03]  /*55370*/  LDL.LU R9, [R1+0x324] ;  /* 0x0003240001097983 */ /* 0x000ea60000300800 */
[----:B0-----:R-:W-:Y:S01]  /*55380*/  STL.64 [R1+0x48f8], R18 ;  /* 0x0048f81201007387 */ /* 0x001fe20000100a00 */
[----:B------:R4:W-:Y:S02]  /*55390*/  STL.64 [R1+0x48f0], R16 ;  /* 0x0048f01001007387 */ /* 0x0009e40000100a00 */
[----:B----4-:R-:W-:-:S02]  /*553a0*/  IMAD.MOV.U32 R16, RZ, RZ, R4 ;  /* 0x000000ffff107224 */ /* 0x010fc400078e0004 */
[----:B------:R-:W-:Y:S01]  /*553b0*/  IMAD.MOV.U32 R17, RZ, RZ, R5 ;  /* 0x000000ffff117224 */ /* 0x000fe200078e0005 */
[----:B------:R-:W4:Y:S01]  /*553c0*/  LDL.LU R4, [R1+0x4984] ;  /* 0x0049840001047983 */ /* 0x000f220000300800 */
[----:B------:R-:W2:Y:S02]  /*553d0*/  LDL.LU R5, [R1+0x4980] ;  /* 0x0049800001057983 */ /* 0x000ea40000300800 */
[----:B------:R-:W-:Y:S02]  /*553e0*/  STL.64 [R1+0x48a8], R22 ;  /* 0x0048a81601007387 */ /* 0x000fe40000100a00 */
[----:B------:R0:W-:Y:S02]  /*553f0*/  STL.64 [R1+0x48a0], R20 ;  /* 0x0048a01401007387 */ /* 0x0001e40000100a00 */
[----:B0-----:R-:W2:Y:S01]  /*55400*/  LDL.LU.64 R20, [R1+0x10] ;  /* 0x0000100001147983 */ /* 0x001ea20000300a00 */
[----:B------:R-:W-:Y:S03]  /*55410*/  HMMA.16816.F32 R12, R24, R16, R12 ;  /* 0x00000010180c723c */ /* 0x000fe6000000180c */
[----:B--2---:R0:W-:Y:S04]  /*55420*/  STL.64 [R1+0x4970], R20 ;  /* 0x0049701401007387 */ /* 0x0041e80000100a00 */
[----:B0-----:R-:W2:Y:S01]  /*55430*/  LDL.LU R20, [R1+0x310] ;  /* 0x0003100001147983 */ /* 0x001ea20000300800 */
[----:B------:R-:W2:Y:S02]  /*55440*/  LDL.LU R21, [R1+0x314] ;  /* 0x0003140001157983 */ /* 0x000ea40000300800 */
[----:B------:R-:W2:Y:S02]  /*55450*/  LDL.LU R22, [R1+0x318] ;  /* 0x0003180001167983 */ /* 0x000ea40000300800 */
[----:B------:R-:W2:Y:S11]  /*55460*/  LDL.LU R23, [R1+0x31c] ;  /* 0x00031c0001177983 */ /* 0x000eb60000300800 */
[----:B------:R0:W-:Y:S01]  /*55470*/  STL.64 [R1+0x1a0], R12 ;  /* 0x0001a00c01007387 */ /* 0x0001e20000100a00 */
[----:B------:R1:W-:Y:S03]  /*55480*/  STL.64 [R1+0x1a8], R14 ;  /* 0x0001a80e01007387 */ /* 0x0003e60000100a00 */
[----:B0-----:R-:W2:Y:S01]  /*55490*/  LDL.LU R12, [R1+0x300] ;  /* 0x00030000010c7983 */ /* 0x001ea20000300800 */
[----:B-1----:R-:W-:-:S02]  /*554a0*/  IMAD.MOV.U32 R14, RZ, RZ, R5 ;  /* 0x000000ffff0e7224 */ /* 0x002fc400078e0005 */
[----:B----4-:R-:W-:Y:S02]  /*554b0*/  IMAD.MOV.U32 R15, RZ, RZ, R4 ;  /* 0x000000ffff0f7224 */ /* 0x010fe400078e0004 */
[----:B------:R-:W4:Y:S01]  /*554c0*/  LDL.LU R13, [R1+0x304] ;  /* 0x00030400010d7983 */ /* 0x000f220000300800 */
[----:B------:R-:W0:Y:S04]  /*554d0*/  LDSM.16.MT88.4 R4, [R29+0x20280] ;  /* 0x020280001d04783b */ /* 0x000e280000004200 */
[----:B0-----:R-:W-:Y:S01]  /*554e0*/  STL.64 [R1+0x4858], R6 ;  /* 0x0048580601007387 */ /* 0x001fe20000100a00 */
[----:B------:R0:W-:Y:S03]  /*554f0*/  STL.64 [R1+0x4850], R4 ;  /* 0x0048500401007387 */ /* 0x0001e60000100a00 */
[----:B0-----:R-:W2:Y:S02]  /*55500*/  LDL.64 R4, [R1+0x30] ;  /* 0x0000300001047983 */ /* 0x001ea40000100a00 */
[C---:B--2---:R-:W-:Y:S11]  /*55510*/  HMMA.16816.F32 R8, R24.reuse, R4, R8 ;  /* 0x000000041808723c */ /* 0x044ff60000001808 */
[----:B------:R-:W-:Y:S11]  /*55520*/  @!UPT UIADD3 URZ, URZ, URZ, URZ ;  /* 0x0000003f3f3ff290 */ /* 0x000ff6000fffe03f */
[----:B------:R-:W-:Y:S01]  /*55530*/  @!UPT UIADD3 URZ, URZ, URZ, URZ ;  /* 0x0000003f3f3ff290 */ /* 0x000fe2000fffe03f */
[----:B------:R0:W-:Y:S01]  /*55540*/  STL.64 [R1+0x1c0], R8 ;  /* 0x0001c00801007387 */ /* 0x0001e20000100a00 */
[----:B------:R1:W-:Y:S03]  /*55550*/  STL.64 [R1+0x1c8], R10 ;  /* 0x0001c80a01007387 */ /* 0x0003e60000100a00 */
[----:B0-----:R-:W1:Y:S02]  /*55560*/  LDL.LU.64 R8, [R1+0x4978] ;  /* 0x0049780001087983 */ /* 0x001e640000300a00 */
[C---:B-1----:R-:W-:Y:S02]  /*55570*/  HMMA.16816.F32 R8, R24.reuse, R8, R20 ;  /* 0x000000081808723c */ /* 0x042fe40000001814 */
[----:B------:R-:W2:Y:S11]  /*55580*/  LDL.LU.64 R20, [R1+0x4970] ;  /* 0x0049700001147983 */ /* 0x000eb60000300a00 */
[----:B------:R-:W-:Y:S10]  /*55590*/  @!UPT UIADD3 URZ, URZ, URZ, URZ ;  /* 0x0000003f3f3ff290 */ /* 0x000ff4000fffe03f */
[----:B------:R-:W-:Y:S01]  /*555a0*/  STL.64 [R1+0x1b0], R8 ;  /* 0x0001b00801007387 */ /* 0x000fe20000100a00 */
[----:B------:R0:W-:Y:S03]  /*555b0*/  STL.64 [R1+0x1b8], R10 ;  /* 0x0001b80a01007387 */ /* 0x0001e60000100a00 */
[----:B0-----:R-:W2:Y:S01]  /*555c0*/  LDL.LU.64 R10, [R1+0x4968] ;  /* 0x00496800010a7983 */ /* 0x001ea20000300a00 */
[----:B------:R-:W2:Y:S02]  /*555d0*/  LDL.LU.64 R8, [R1+0x4960] ;  /* 0x0049600001087983 */ /* 0x000ea40000300a00 */
[----:B--2---:R-:W-:Y:S01]  /*555e0*/  HMMA.16816.F32 R24, R24, R20, R8 ;  /* 0x000000141818723c */ /* 0x004fe20000001808 */
[----:B------:R-:W2:Y:S01]  /*555f0*/  LDL.LU.64 R10, [R1+0x4958] ;  /* 0x00495800010a7983 */ /* 0x000ea20000300a00 */
[----:B------:R-:W2:Y:S02]  /*55600*/  LDL.LU.64 R8, [R1+0x4950] ;  /* 0x0049500001087983 */ /* 0x000ea40000300a00 */
[----:B------:R0:W-:Y:S02]  /*55610*/  STL.64 [R1+0x4928], R20 ;  /* 0x0049281401007387 */ /* 0x0001e40000100a00 */
[----:B0-----:R-:W2:Y:S11]  /*55620*/  LDL.LU R20, [R1+0x2f0] ;  /* 0x0002f00001147983 */ /* 0x001eb60000300800 */
[----:B------:R-:W-:Y:S06]  /*55630*/  @!UPT UIADD3 URZ, URZ, URZ, URZ ;  /* 0x0000003f3f3ff290 */ /* 0x000fec000fffe03f */
[----:B------:R0:W-:Y:S01]  /*55640*/  STL.64 [R1+0x190], R24 ;  /* 0x0001901801007387 */ /* 0x0001e20000100a00 */
[----:B------:R3:W-:Y:S02]  /*55650*/  STL.64 [R1+0x198], R26 ;  /* 0x0001981a01007387 */ /* 0x0007e40000100a00 */
[----:B------:R-:W2:Y:S02]  /*55660*/  LDL.LU R21, [R1+0x2f4] ;  /* 0x0002f40001157983 */ /* 0x000ea40000300800 */
[----:B------:R-:W2:Y:S01]  /*55670*/  LDL.LU R22, [R1+0x2f8] ;  /* 0x0002f80001167983 */ /* 0x000ea20000300800 */
[----:B------:R-:W2:Y:S04]  /*55680*/  LDL.LU R23, [R1+0x2fc] ;  /* 0x0002fc0001177983 */ /* 0x000ea80000300800 */
[----:B0-----:R-:W2:Y:S01]  /*55690*/  LDL.LU R24, [R1+0xf0] ;  /* 0x0000f00001187983 */ /* 0x001ea20000300800 */
[----:B------:R-:W2:Y:S02]  /*556a0*/  LDL.LU R25, [R1+0xf4] ;  /* 0x0000f40001197983 */ /* 0x000ea40000300800 */
[----:B---3--:R-:W-:-:S02]  /*556b0*/  IMAD.MOV.U32 R26, RZ, RZ, R28 ;  /* 0x000000ffff1a7224 */ /* 0x008fc400078e001c */
[----:B------:R-:W-:-:S05]  /*556c0*/  IMAD.MOV.U32 R27, RZ, RZ, R0 ;  /* 0x000000ffff1b7224 */ /* 0x000fca00078e0000 */
[----:B------:R-:W-:Y:S04]  /*556d0*/  STL.64 [R1+0x4938], R26 ;  /* 0x0049381a01007387 */ /* 0x000fe80000100a00 */
[----:B--2---:R0:W-:Y:S04]  /*556e0*/  STL.64 [R1+0x4930], R24 ;  /* 0x0049301801007387 */ /* 0x0041e80000100a00 */
[----:B0-----:R-:W2:Y:S01]  /*556f0*/  LDL.LU.64 R24, [R1] ;  /* 0x0000000001187983 */ /* 0x001ea20000300a00 */
[----:B------:R-:W2:Y:S02]  /*55700*/  LDL.LU.64 R26, [R1+0x8] ;  /* 0x00000800011a7983 */ /* 0x000ea40000300a00 */
[----:B------:R-:W-:Y:S01]  /*55710*/  IMAD.MOV.U32 R2, RZ, RZ, R5 ;  /* 0x000000ffff027224 */ /* 0x000fe200078e0005 */
[C---:B--2---:R-:W-:Y:S11]  /*55720*/  HMMA.16816.F32 R8, R24.reuse, R16, R8 ;  /* 0x000000101808723c */ /* 0x044ff60000001808 */
[----:B------:R-:W-:Y:S11]  /*55730*/  @!UPT UIADD3 URZ, URZ, URZ, URZ ;  /* 0x0000003f3f3ff290 */ /* 0x000ff6000fffe03f */
[----:B------:R-:W-:Y:S01]  /*55740*/  @!UPT UIADD3 URZ, URZ, URZ, URZ ;  /* 0x0000003f3f3ff290 */ /* 0x000fe2000fffe03f */
[----:B------:R-:W-:Y:S01]  /*55750*/  STL.64 [R1+0x180], R8 ;  /* 0x0001800801007387 */ /* 0x000fe20000100a00 */
[----:B------:R-:W-:Y:S02]  /*55760*/  IMAD.MOV.U32 R28, RZ, RZ, R10 ;  /* 0x000000ffff1c7224 */ /* 0x000fe400078e000a */
[----:B------:R-:W-:Y:S02]  /*55770*/  IMAD.MOV.U32 R0, RZ, RZ, R11 ;  /* 0x000000ffff007224 */ /* 0x000fe400078e000b */
[----:B------:R-:W0:Y:S01]  /*55780*/  LDSM.16.MT88.4 R8, [R29+0x20300] ;  /* 0x020300001d08783b */ /* 0x000e220000004200 */
[----:B----4-:R-:W-:Y:S03]  /*55790*/  HMMA.16816.F32 R12, R24, R4, R12 ;  /* 0x00000004180c723c */ /* 0x010fe6000000180c */
[----:B------:R-:W-:Y:S01]  /*557a0*/  STL [R1+0x47c4], R0 ;  /* 0x0047c40001007387 */ /* 0x000fe20000100800 */
[----:B------:R-:W-:Y:S03]  /*557b0*/  STL [R1+0x47c0], R28 ;  /* 0x0047c01c01007387 */ /* 0x000fe60000100800 */
[----:B0-----:R-:W-:Y:S01]  /*557c0*/  STL.64 [R1+0x4830], R10 ;  /* 0x0048300a01007387 */ /* 0x001fe20000100a00 */
[----:B------:R0:W-:Y:S03]  /*557d0*/  STL.64 [R1+0x4828], R8 ;  /* 0x0048280801007387 */ /* 0x0001e60000100a00 */
[----:B0-----:R-:W2:Y:S01]  /*557e0*/  LDL.LU R8, [R1+0x2a0] ;  /* 0x0002a00001087983 */ /* 0x001ea20000300800 */
[----:B------:R-:W2:Y:S02]  /*557f0*/  LDL.LU R9, [R1+0x2a4] ;  /* 0x0002a40001097983 */ /* 0x000ea40000300800 */
[----:B------:R-:W2:Y:S02]  /*55800*/  LDL.LU R10, [R1+0x2a8] ;  /* 0x0002a800010a7983 */ /* 0x000ea40000300800 */
[----:B------:R-:W2:Y:S07]  /*55810*/  LDL.LU R11, [R1+0x2ac] ;  /* 0x0002ac00010b7983 */ /* 0x000eae0000300800 */
[----:B------:R0:W-:Y:S01]  /*55820*/  STL.64 [R1+0x170], R12 ;  /* 0x0001700c01007387 */ /* 0x0001e20000100a00 */
[----:B------:R1:W-:Y:S03]  /*55830*/  STL.64 [R1+0x178], R14 ;  /* 0x0001780e01007387 */ /* 0x0003e60000100a00 */
[----:B0-----:R-:W3:Y:S01]  /*55840*/  LDL.LU.64 R12, [R1+0x4948] ;  /* 0x00494800010c7983 */ /* 0x001ee20000300a00 */
[----:B-1----:R-:W-:-:S02]  /*55850*/  IMAD.MOV.U32 R14, RZ, RZ, R4 ;  /* 0x000000ffff0e7224 */ /* 0x002fc400078e0004 */
[----:B------:R-:W4:Y:S02]  /*55860*/  LDL.LU R4, [R1+0x70] ;  /* 0x0000700001047983 */ /* 0x000f240000300800 */
[----:B------:R-:W4:Y:S02]  /*55870*/  LDL.LU R5, [R1+0x74] ;  /* 0x0000740001057983 */ /* 0x000f240000300800 */
[----:B---3--:R-:W-:Y:S02]  /*55880*/  IMAD.MOV.U32 R6, RZ, RZ, R12 ;  /* 0x000000ffff067224 */ /* 0x008fe400078e000c */
[----:B------:R-:W-:Y:S01]  /*55890*/  IMAD.MOV.U32 R7, RZ, RZ, R13 ;  /* 0x000000ffff077224 */ /* 0x000fe200078e000d */
[----:B------:R-:W3:Y:S01]  /*558a0*/  LDL.LU R12, [R1+0x4944] ;  /* 0x00494400010c7983 */ /* 0x000ee20000300800 */
[----:B------:R-:W2:Y:S03]  /*558b0*/  LDL.LU R13, [R1+0x4940] ;  /* 0x00494000010d7983 */ /* 0x000ea60000300800 */
[----:B------:R-:W-:Y:S01]  /*558c0*/  STL.64 [R1+0x4868], R6 ;  /* 0x0048680601007387 */ /* 0x000fe20000100a00 */
[----:B----4-:R0:W-:Y:S03]  /*558d0*/  STL.64 [R1+0x4860], R4 ;  /* 0x0048600401007387 */ /* 0x0101e60000100a00 */
[----:B0-----:R-:W4:Y:S01]  /*558e0*/  LDL.64 R4, [R1+0x20] ;  /* 0x0000200001047983 */ /* 0x001f220000100a00 */
[----:B------:R-:W-:-:S02]  /*558f0*/  IMAD.MOV.U32 R6, RZ, RZ, R26 ;  /* 0x000000ffff067224 */ /* 0x000fc400078e001a */
[----:B------:R-:W-:Y:S02]  /*55900*/  IMAD.MOV.U32 R7, RZ, RZ, R27 ;  /* 0x000000ffff077224 */ /* 0x000fe400078e001b */
[----:B------:R-:W-:Y:S02]  /*55910*/  IMAD.MOV.U32 R18, RZ, RZ, R24 ;  /* 0x000000ffff127224 */ /* 0x000fe400078e0018 */
[----:B------:R-:W-:Y:S01]  /*55920*/  IMAD.MOV.U32 R15, RZ, RZ, R25 ;  /* 0x000000ffff0f7224 */ /* 0x000fe200078e0019 */
[----:B----4-:R-:W-:Y:S01]  /*55930*/  HMMA.16816.F32 R20, R24, R4, R20 ;  /* 0x000000041814723c */ /* 0x010fe20000001814 */
[----:B------:R-:W4:Y:S01]  /*55940*/  LDL.LU.64 R26, [R1+0x4938] ;  /* 0x00493800011a7983 */ /* 0x000f220000300a00 */
[----:B------:R-:W4:Y:S11]  /*55950*/  LDL.LU.64 R24, [R1+0x4930] ;  /* 0x0049300001187983 */ /* 0x000f360000300a00 */
[----:B------:R-:W-:Y:S10]  /*55960*/  @!UPT UIADD3 URZ, URZ, URZ, URZ ;  /* 0x0000003f3f3ff290 */ /* 0x000ff4000fffe03f */
[----:B------:R0:W-:Y:S04]  /*55970*/  STL.64 [R1+0x160], R20 ;  /* 0x0001601401007387 */ /* 0x0001e80000100a00 */
[----:B0-----:R-:W4:Y:S01]  /*55980*/  LDL.LU.64 R20, [R1+0x4928] ;  /* 0x0049280001147983 */ /* 0x001f220000300a00 */
[----:B------:R0:W-:Y:S02]  /*55990*/  STL.64 [R1+0x4908], R4 ;  /* 0x0049080401007387 */ /* 0x0001e40000100a00 */
[----:B0-----:R-:W-:Y:S02]  /*559a0*/  IMAD.MOV.U32 R4, RZ, RZ, R18 ;  /* 0x000000ffff047224 */ /* 0x001fe400078e0012 */
[----:B------:R-:W-:-:S07]  /*559b0*/  IMAD.MOV.U32 R5, RZ, RZ, R15 ;  /* 0x000000ffff057224 */ /* 0x000fce00078e000f */
[----:B----4-:R-:W-:Y:S01]  /*559c0*/  HMMA.16816.F32 R4, R4, R20, R24 ;  /* 0x000000140404723c */ /* 0x010fe20000001818 */
[----:B------:R-:W4:Y:S01]  /*559d0*/  LDL.LU.64 R26, [R1+0x4920] ;  /* 0x00492000011a7983 */ /* 0x000f220000300a00 */
[----:B------:R-:W4:Y:S02]  /*559e0*/  LDL.LU.64 R24, [R1+0x4918] ;  /* 0x0049180001187983 */ /* 0x000f240000300a00 */
[----:B------:R-:W-:Y:S11]  /*559f0*/  STL.64 [R1+0x4910], R20 ;  /* 0x0049101401007387 */ /* 0x000ff60000100a00 */
[----:B------:R-:W-:Y:S08]  /*55a00*/  @!UPT UIADD3 URZ, URZ, URZ, URZ ;  /* 0x0000003f3f3ff290 */ /* 0x000ff0000fffe03f */
[----:B------:R-:W-:Y:S01]  /*55a10*/  STL.64 [R1+0xf0], R4 ;  /* 0x0000f00401007387 */ /* 0x000fe20000100a00 */
[----:B------:R4:W-:Y:S02]  /*55a20*/  STL.64 [R1+0xf8], R6 ;  /* 0x0000f80601007387 */ /* 0x0009e40000100a00 */
[----:B------:R-:W-:Y:S02]  /*55a30*/  IMAD.MOV.U32 R0, RZ, RZ, R22 ;  /* 0x000000ffff007224 */ /* 0x000fe400078e0016 */
[----:B------:R-:W-:Y:S02]  /*55a40*/  IMAD.MOV.U32 R28, RZ, RZ, R23 ;  /* 0x000000ffff1c7224 */ /* 0x000fe400078e0017 */
[----:B--2---:R-:W-:Y:S02]  /*55a50*/  IMAD.MOV.U32 R22, RZ, RZ, R13 ;  /* 0x000000ffff167224 */ /* 0x004fe400078e000d */
[----:B---3--:R-:W-:Y:S01]  /*55a60*/  IMAD.MOV.U32 R23, RZ, RZ, R12 ;  /* 0x000000ffff177224 */ /* 0x008fe200078e000c */
[----:B----4-:R-:W-:Y:S01]  /*55a70*/  HMMA.16816.F32 R4, R24, R16, R8 ;  /* 0x000000101804723c */ /* 0x010fe20000001808 */
[----:B------:R-:W2:Y:S11]  /*55a80*/  LDL.LU R8, [R1+0x2d0] ;  /* 0x0002d00001087983 */ /* 0x000eb60000300800 */
[----:B------:R-:W-:Y:S11]  /*55a90*/  @!UPT UIADD3 URZ, URZ, URZ, URZ ;  /* 0x0000003f3f3ff290 */ /* 0x000ff6000fffe03f */
[----:B------:R0:W-:Y:S02]  /*55aa0*/  STL.64 [R1+0x150], R4 ;  /* 0x0001500401007387 */ /* 0x0001e40000100a00 */
[----:B0-----:R-:W-:Y:S02]  /*55ab0*/  IMAD.MOV.U32 R4, RZ, RZ, R14 ;  /* 0x000000ffff047224 */ /* 0x001fe400078e000e */
[----:B------:R-:W0:Y:S04]  /*55ac0*/  LDSM.16.MT88.4 R12, [R29+0x20380] ;  /* 0x020380001d0c783b */ /* 0x000e280000004200 */
[----:B------:R-:W-:Y:S01]  /*55ad0*/  STL.64 [R1+0x158], R6 ;  /* 0x0001580601007387 */ /* 0x000fe20000100a00 */
[----:B------:R-:W2:Y:S02]  /*55ae0*/  LDL.LU R9, [R1+0x2d4] ;  /* 0x0002d40001097983 */ /* 0x000ea40000300800 */
[----:B------:R-:W2:Y:S02]  /*55af0*/  LDL.LU R10, [R1+0x2d8] ;  /* 0x0002d800010a7983 */ /* 0x000ea40000300800 */
[----:B------:R-:W2:Y:S01]  /*55b00*/  LDL.LU R11, [R1+0x2dc] ;  /* 0x0002dc00010b7983 */ /* 0x000ea20000300800 */
[----:B------:R-:W3:Y:S01]  /*55b10*/  LDL.LU R20, [R1+0x2e0] ;  /* 0x0002e00001147983 */ /* 0x000ee20000300800 */
[----:B------:R-:W3:Y:S03]  /*55b20*/  LDL.LU R21, [R1+0x2e4] ;  /* 0x0002e40001157983 */ /* 0x000ee60000300800 */
[----:B0-----:R-:W-:Y:S01]  /*55b30*/  STL.64 [R1+0x4800], R14 ;  /* 0x0048000e01007387 */ /* 0x001fe20000100a00 */
[----:B------:R0:W-:Y:S03]  /*55b40*/  STL.64 [R1+0x47f8], R12 ;  /* 0x0047f80c01007387 */ /* 0x0001e60000100a00 */
[----:B0-----:R-:W4:Y:S01]  /*55b50*/  LDL.LU R12, [R1+0xc0] ;  /* 0x0000c000010c7983 */ /* 0x001f220000300800 */
[----:B------:R-:W4:Y:S02]  /*55b60*/  LDL.LU R13, [R1+0xc4] ;  /* 0x0000c400010d7983 */ /* 0x000f240000300800 */
[----:B------:R-:W2:Y:S02]  /*55b70*/  LDL.LU R14, [R1+0xc8] ;  /* 0x0000c800010e7983 */ /* 0x000ea40000300800 */
[----:B------:R-:W2:Y:S01]  /*55b80*/  LDL.LU R15, [R1+0xcc] ;  /* 0x0000cc00010f7983 */ /* 0x000ea20000300800 */
[----:B------:R-:W3:Y:S01]  /*55b90*/  LDL.LU R16, [R1+0xe0] ;  /* 0x0000e00001107983 */ /* 0x000ee20000300800 */
[----:B------:R-:W3:Y:S02]  /*55ba0*/  LDL.LU R17, [R1+0xe4] ;  /* 0x0000e40001117983 */ /* 0x000ee40000300800 */
[----:B------:R-:W3:Y:S02]  /*55bb0*/  LDL.LU R18, [R1+0xe8] ;  /* 0x0000e80001127983 */ /* 0x000ee40000300800 */
[----:B------:R-:W3:Y:S01]  /*55bc0*/  LDL.LU R19, [R1+0xec] ;  /* 0x0000ec0001137983 */ /* 0x000ee20000300800 */
[----:B--2---:R-:W-:Y:S01]  /*55bd0*/  STL.64 [R1+0x48b8], R14 ;  /* 0x0048b80e01007387 */ /* 0x004fe20000100a00 */
[----:B----4-:R0:W-:Y:S03]  /*55be0*/  STL.64 [R1+0x48b0], R12 ;  /* 0x0048b00c01007387 */ /* 0x0101e60000100a00 */
        /* <DEDUP_REMOVED lines=9> */
[----:B------:R-:W4:Y:S02]  /*55c80*/  LDL.LU R15, [R1+0x27c] ;  /* 0x00027c00010f7983 */ /* 0x000f240000300800 */
[----:B------:R-:W-:-:S07]  /*55c90*/  IMAD.MOV.U32 R5, RZ, RZ, R2 ;  /* 0x000000ffff057224 */ /* 0x000fce00078e0002 */
[C---:B---3--:R-:W-:Y:S01]  /*55ca0*/  HMMA.16816.F32 R4, R24.reuse, R4, R20 ;  /* 0x000000041804723c */ /* 0x048fe20000001814 */
[----:B----4-:R-:W-:Y:S01]  /*55cb0*/  STL.64 [R1+0x48d8], R14 ;  /* 0x0048d80e01007387 */ /* 0x010fe20000100a00 */
[----:B--2---:R0:W-:Y:S03]  /*55cc0*/  STL.64 [R1+0x48d0], R12 ;  /* 0x0048d00c01007387 */ /* 0x0041e60000100a00 */
[----:B0-----:R-:W2:Y:S01]  /*55cd0*/  LDL.LU R12, [R1+0x280] ;  /* 0x00028000010c7983 */ /* 0x001ea20000300800 */
[----:B------:R-:W2:Y:S02]  /*55ce0*/  LDL.LU R13, [R1+0x284] ;  /* 0x00028400010d7983 */ /* 0x000ea40000300800 */
[----:B------:R-:W3:Y:S02]  /*55cf0*/  LDL.LU R14, [R1+0x288] ;  /* 0x00028800010e7983 */ /* 0x000ee40000300800 */
[----:B------:R-:W3:Y:S02]  /*55d00*/  LDL.LU R15, [R1+0x28c] ;  /* 0x00028c00010f7983 */ /* 0x000ee40000300800 */
[----:B---3--:R-:W-:Y:S01]  /*55d10*/  STL.64 [R1+0x48e8], R14 ;  /* 0x0048e80e01007387 */ /* 0x008fe20000100a00 */
[----:B--2---:R0:W-:Y:S03]  /*55d20*/  STL.64 [R1+0x48e0], R12 ;  /* 0x0048e00c01007387 */ /* 0x0041e60000100a00 */
[----:B0-----:R-:W2:Y:S01]  /*55d30*/  LDL.LU R12, [R1+0x290] ;  /* 0x00029000010c7983 */ /* 0x001ea20000300800 */
[----:B------:R-:W2:Y:S02]  /*55d40*/  LDL.LU R13, [R1+0x294] ;  /* 0x00029400010d7983 */ /* 0x000ea40000300800 */
[----:B------:R-:W2:Y:S02]  /*55d50*/  LDL.LU R14, [R1+0x298] ;  /* 0x00029800010e7983 */ /* 0x000ea40000300800 */
[----:B------:R-:W2:Y:S01]  /*55d60*/  LDL.LU R15, [R1+0x29c] ;  /* 0x00029c00010f7983 */ /* 0x000ea20000300800 */
[----:B------:R-:W3:Y:S01]  /*55d70*/  LDL.LU.64 R20, [R1+0x4910] ;  /* 0x0049100001147983 */ /* 0x000ee20000300a00 */
[----:B------:R0:W-:Y:S02]  /*55d80*/  STL.64 [R1+0x140], R4 ;  /* 0x0001400401007387 */ /* 0x0001e40000100a00 */
[----:B------:R-:W-:Y:S01]  /*55d90*/  STL.64 [R1+0x148], R6 ;  /* 0x0001480601007387 */ /* 0x000fe20000100a00 */
[----:B0-----:R-:W4:Y:S02]  /*55da0*/  LDL.LU.64 R4, [R1+0x4908] ;  /* 0x0049080001047983 */ /* 0x001f240000300a00 */
[C---:B----4-:R-:W-:Y:S11]  /*55db0*/  HMMA.16816.F32 R8, R24.reuse, R4, R8 ;  /* 0x000000041808723c */ /* 0x050ff60000001808 */
[----:B------:R-:W-:Y:S11]  /*55dc0*/  @!UPT UIADD3 URZ, URZ, URZ, URZ ;  /* 0x0000003f3f3ff290 */ /* 0x000ff6000fffe03f */
[----:B------:R-:W-:Y:S01]  /*55dd0*/  @!UPT UIADD3 URZ, URZ, URZ, URZ ;  /* 0x0000003f3f3ff290 */ /* 0x000fe2000fffe03f */
[----:B------:R0:W-:Y:S01]  /*55de0*/  STL.64 [R1+0x130], R8 ;  /* 0x0001300801007387 */ /* 0x0001e20000100a00 */
[----:B------:R1:W-:Y:S03]  /*55df0*/  STL.64 [R1+0x138], R10 ;  /* 0x0001380a01007387 */ /* 0x0003e60000100a00 */
[----:B0-----:R-:W4:Y:S01]  /*55e00*/  LDL.LU R8, [R1+0x60] ;  /* 0x0000600001087983 */ /* 0x001f220000300800 */
[----:B------:R-:W4:Y:S02]  /*55e10*/  LDL.LU R9, [R1+0x64] ;  /* 0x0000640001097983 */ /* 0x000f240000300800 */
[----:B-1----:R-:W2:Y:S01]  /*55e20*/  LDL.LU R10, [R1+0x68] ;  /* 0x00006800010a7983 */ /* 0x002ea20000300800 */
[----:B---3--:R-:W-:Y:S01]  /*55e30*/  HMMA.16816.F32 R24, R24, R20, R16 ;  /* 0x000000141818723c */ /* 0x008fe20000001810 */
[----:B------:R-:W-:Y:S02]  /*55e40*/  IMAD.MOV.U32 R11, RZ, RZ, R3 ;  /* 0x000000ffff0b7224 */ /* 0x000fe400078e0003 */
[----:B------:R-:W3:Y:S04]  /*55e50*/  LDL.LU R3, [R1+0x4900] ;  /* 0x0049000001037983 */ /* 0x000ee80000300800 */
[----:B--2---:R-:W-:Y:S01]  /*55e60*/  STL.64 [R1+0x4878], R10 ;  /* 0x0048780a01007387 */ /* 0x004fe20000100a00 */
[----:B----4-:R0:W-:Y:S03]  /*55e70*/  STL.64 [R1+0x4870], R8 ;  /* 0x0048700801007387 */ /* 0x0101e60000100a00 */
[----:B0-----:R-:W2:Y:S01]  /*55e80*/  LDL.LU.64 R8, [R1+0x30] ;  /* 0x0000300001087983 */ /* 0x001ea20000300a00 */
[----:B------:R-:W4:Y:S02]  /*55e90*/  LDL.LU.64 R18, [R1+0x48f8] ;  /* 0x0048f80001127983 */ /* 0x000f240000300a00 */
[----:B------:R-:W4:Y:S09]  /*55ea0*/  LDL.LU.64 R16, [R1+0x48f0] ;  /* 0x0048f00001107983 */ /* 0x000f320000300a00 */
[----:B------:R0:W-:Y:S01]  /*55eb0*/  STL.64 [R1+0xe0], R24 ;  /* 0x0000e01801007387 */ /* 0x0001e20000100a00 */
[----:B------:R1:W-:Y:S04]  /*55ec0*/  STL.64 [R1+0xe8], R26 ;  /* 0x0000e81a01007387 */ /* 0x0003e80000100a00 */
[----:B0-----:R-:W2:Y:S01]  /*55ed0*/  LDL.LU R24, [R1+0xa0] ;  /* 0x0000a00001187983 */ /* 0x001ea20000300800 */
[----:B------:R-:W2:Y:S02]  /*55ee0*/  LDL.LU R25, [R1+0xa4] ;  /* 0x0000a40001197983 */ /* 0x000ea40000300800 */
[----:B-1----:R-:W2:Y:S02]  /*55ef0*/  LDL.LU R26, [R1+0xa8] ;  /* 0x0000a800011a7983 */ /* 0x002ea40000300800 */
[----:B------:R-:W2:Y:S02]  /*55f00*/  LDL.LU R27, [R1+0xac] ;  /* 0x0000ac00011b7983 */ /* 0x000ea40000300800 */
[----:B--2---:R-:W-:Y:S01]  /*55f10*/  STL.64 [R1+0x4888], R26 ;  /* 0x0048881a01007387 */ /* 0x004fe20000100a00 */
[----:B------:R0:W-:Y:S03]  /*55f20*/  STL.64 [R1+0x4880], R24 ;  /* 0x0048801801007387 */ /* 0x0001e60000100a00 */
[----:B0-----:R-:W2:Y:S01]  /*55f30*/  LDL.LU R24, [R1+0xb0] ;  /* 0x0000b00001187983 */ /* 0x001ea20000300800 */
[----:B------:R-:W2:Y:S02]  /*55f40*/  LDL.LU R25, [R1+0xb4] ;  /* 0x0000b40001197983 */ /* 0x000ea40000300800 */
[----:B------:R-:W2:Y:S02]  /*55f50*/  LDL.LU R26, [R1+0xb8] ;  /* 0x0000b800011a7983 */ /* 0x000ea40000300800 */
[----:B---3--:R-:W-:-:S05]  /*55f60*/  IMAD.MOV.U32 R27, RZ, RZ, R3 ;  /* 0x000000ffff1b7224 */ /* 0x008fca00078e0003 */
[----:B--2---:R-:W-:Y:S01]  /*55f70*/  STL.64 [R1+0x4898], R26 ;  /* 0x0048981a01007387 */ /* 0x004fe20000100a00 */
[----:B------:R0:W-:Y:S03]  /*55f80*/  STL.64 [R1+0x4890], R24 ;  /* 0x0048901801007387 */ /* 0x0001e60000100a00 */
[----:B0-----:R-:W4:Y:S02]  /*55f90*/  LDL.LU.64 R24, [R1+0x40] ;  /* 0x0000400001187983 */ /* 0x001f240000300a00 */
[C---:B----4-:R-:W-:Y:S11]  /*55fa0*/  HMMA.16816.F32 R12, R16.reuse, R24, R12 ;  /* 0x00000018100c723c */ /* 0x050ff6000000180c */
        /* <DEDUP_REMOVED lines=20> */
[----:B------:R-:W-:Y:S02]  /*560f0*/  IMAD.MOV.U32 R3, RZ, RZ, R20 ;  /* 0x000000ffff037224 */ /* 0x000fe400078e0014 */
[----:B------:R-:W-:Y:S01]  /*56100*/  IMAD.MOV.U32 R2, RZ, RZ, R21 ;  /* 0x000000ffff027224 */ /* 0x000fe200078e0015 */
[----:B--2---:R-:W-:Y:S01]  /*56110*/  HMMA.16816.F32 R16, R16, R20, R12 ;  /* 0x000000141010723c */ /* 0x004fe2000000180c */
[----:B------:R-:W2:Y:S01]  /*56120*/  LDL.LU.64 R14, [R1+0x48b8] ;  /* 0x0048b800010e7983 */ /* 0x000ea20000300a00 */
[----:B------:R-:W2:Y:S11]  /*56130*/  LDL.LU.64 R12, [R1+0x48b0] ;  /* 0x0048b000010c7983 */ /* 0x000eb60000300a00 */
[----:B------:R-:W-:Y:S10]  /*56140*/  @!UPT UIADD3 URZ, URZ, URZ, URZ ;  /* 0x0000003f3f3ff290 */ /* 0x000ff4000fffe03f */
[----:B------:R-:W-:Y:S01]  /*56150*/  STL.64 [R1+0xd0], R16 ;  /* 0x0000d01001007387 */ /* 0x000fe20000100a00 */
[----:B------:R-:W-:Y:S02]  /*56160*/  STL.64 [R1+0xd8], R18 ;  /* 0x0000d81201007387 */ /* 0x000fe40000100a00 */
[----:B------:R-:W2:Y:S02]  /*56170*/  LDL.LU.64 R22, [R1+0x48a8] ;  /* 0x0048a80001167983 */ /* 0x000ea40000300a00 */
[----:B------:R-:W2:Y:S02]  /*56180*/  LDL.LU.64 R20, [R1+0x48a0] ;  /* 0x0048a00001147983 */ /* 0x000ea40000300a00 */
[C---:B--2---:R-:W-:Y:S11]  /*56190*/  HMMA.16816.F32 R12, R20.reuse, R24, R12 ;  /* 0x00000018140c723c */ /* 0x044ff6000000180c */
[----:B------:R-:W-:Y:S11]  /*561a0*/  @!UPT UIADD3 URZ, URZ, URZ, URZ ;  /* 0x0000003f3f3ff290 */ /* 0x000ff6000fffe03f */
[----:B------:R-:W-:Y:S01]  /*561b0*/  @!UPT UIADD3 URZ, URZ, URZ, URZ ;  /* 0x0000003f3f3ff290 */ /* 0x000fe2000fffe03f */
[----:B------:R0:W-:Y:S01]  /*561c0*/  STL.64 [R1+0xc0], R12 ;  /* 0x0000c00c01007387 */ /* 0x0001e20000100a00 */
[----:B------:R-:W-:Y:S02]  /*561d0*/  STL.64 [R1+0xc8], R14 ;  /* 0x0000c80e01007387 */ /* 0x000fe40000100a00 */
[----:B------:R-:W2:Y:S02]  /*561e0*/  LDL.LU.64 R26, [R1+0x4898] ;  /* 0x00489800011a7983 */ /* 0x000ea40000300a00 */
[----:B0-----:R-:W-:Y:S02]  /*561f0*/  IMAD.MOV.U32 R13, RZ, RZ, R24 ;  /* 0x000000ffff0d7224 */ /* 0x001fe400078e0018 */
[----:B------:R-:W-:Y:S02]  /*56200*/  IMAD.MOV.U32 R12, RZ, RZ, R25 ;  /* 0x000000ffff0c7224 */ /* 0x000fe400078e0019 */
[----:B------:R-:W2:Y:S02]  /*56210*/  LDL.LU.64 R24, [R1+0x4890] ;  /* 0x0048900001187983 */ /* 0x000ea40000300a00 */
[----:B--2---:R-:W-:Y:S11]  /*56220*/  HMMA.16816.F32 R24, R20, R8, R24 ;  /* 0x000000081418723c */ /* 0x004ff60000001818 */
[----:B------:R-:W-:Y:S11]  /*56230*/  @!UPT UIADD3 URZ, URZ, URZ, URZ ;  /* 0x0000003f3f3ff290 */ /* 0x000ff6000fffe03f */
[----:B------:R-:W-:Y:S01]  /*56240*/  @!UPT UIADD3 URZ, URZ, URZ, URZ ;  /* 0x0000003f3f3ff290 */ /* 0x000fe2000fffe03f */
[----:B------:R-:W-:Y:S01]  /*56250*/  STL.64 [R1+0xb0], R24 ;  /* 0x0000b01801007387 */ /* 0x000fe20000100a00 */
[----:B------:R0:W-:Y:S03]  /*56260*/  STL.64 [R1+0xb8], R26 ;  /* 0x0000b81a01007387 */ /* 0x0001e60000100a00 */
[----:B0-----:R-:W2:Y:S01]  /*56270*/  LDL.LU.64 R26, [R1+0x4888] ;  /* 0x00488800011a7983 */ /* 0x001ea20000300a00 */
[----:B------:R-:W2:Y:S02]  /*56280*/  LDL.LU.64 R24, [R1+0x4880] ;  /* 0x0048800001187983 */ /* 0x000ea40000300a00 */
[----:B------:R-:W-:Y:S02]  /*56290*/  IMAD.MOV.U32 R16, RZ, RZ, R3 ;  /* 0x000000ffff107224 */ /* 0x000fe400078e0003 */
[----:B------:R-:W-:Y:S02]  /*562a0*/  IMAD.MOV.U32 R17, RZ, RZ, R2 ;  /* 0x000000ffff117224 */ /* 0x000fe400078e0002 */
[----:B------:R-:W-:-:S02]  /*562b0*/  IMAD.MOV.U32 R3, RZ, RZ, R8 ;  /* 0x000000ffff037224 */ /* 0x000fc400078e0008 */
[----:B------:R-:W-:Y:S01]  /*562c0*/  IMAD.MOV.U32 R2, RZ, RZ, R9 ;  /* 0x000000ffff027224 */ /* 0x000fe200078e0009 */
[----:B------:R-:W3:Y:S01]  /*562d0*/  LDL.LU.64 R10, [R1+0x4878] ;  /* 0x00487800010a7983 */ /* 0x000ee20000300a00 */
[----:B------:R-:W3:Y:S01]  /*562e0*/  LDL.LU.64 R8, [R1+0x4870] ;  /* 0x0048700001087983 */ /* 0x000ee20000300a00 */
        /* <DEDUP_REMOVED lines=9> */
[----:B--2---:R-:W-:Y:S02]  /*56380*/  HMMA.16816.F32 R20, R20, R16, R4 ;  /* 0x000000101414723c */ /* 0x004fe40000001804 */
[----:B------:R-:W3:Y:S01]  /*56390*/  LDL.LU.64 R6, [R1+0x4858] ;  /* 0x0048580001067983 */ /* 0x000ee20000300a00 */
[----:B------:R-:W3:Y:S02]  /*563a0*/  LDL.LU.64 R4, [R1+0x4850] ;  /* 0x0048500001047983 */ /* 0x000ee40000300a00 */
[----:B------:R0:W-:Y:S02]  /*563b0*/  STL.64 [R1+0x4838], R16 ;  /* 0x0048381001007387 */ /* 0x0001e40000100a00 */
[----:B0-----:R-:W2:Y:S11]  /*563c0*/  LDL.LU R16, [R1+0x230] ;  /* 0x0002300001107983 */ /* 0x001eb60000300800 */
[----:B------:R-:W-:Y:S05]  /*563d0*/  @!UPT UIADD3 URZ, URZ, URZ, URZ ;  /* 0x0000003f3f3ff290 */ /* 0x000fea000fffe03f */
[----:B------:R0:W-:Y:S01]  /*563e0*/  STL.64 [R1+0x70], R20 ;  /* 0x0000701401007387 */ /* 0x0001e20000100a00 */
[----:B------:R-:W-:Y:S02]  /*563f0*/  STL.64 [R1+0x78], R22 ;  /* 0x0000781601007387 */ /* 0x000fe40000100a00 */
[----:B------:R-:W2:Y:S02]  /*56400*/  LDL.LU R17, [R1+0x234] ;  /* 0x0002340001117983 */ /* 0x000ea40000300800 */
[----:B------:R-:W4:Y:S01]  /*56410*/  LDL.LU R18, [R1+0x238] ;  /* 0x0002380001127983 */ /* 0x000f220000300800 */
[----:B------:R-:W4:Y:S01]  /*56420*/  LDL.LU R19, [R1+0x23c] ;  /* 0x00023c0001137983 */ /* 0x000f220000300800 */
[----:B0-----:R-:W-:Y:S02]  /*56430*/  IMAD.MOV.U32 R20, RZ, RZ, R13 ;  /* 0x000000ffff147224 */ /* 0x001fe400078e000d */
[----:B------:R-:W-:-:S07]  /*56440*/  IMAD.MOV.U32 R21, RZ, RZ, R12 ;  /* 0x000000ffff157224 */ /* 0x000fce00078e000c */
[----:B---3--:R-:W-:Y:S01]  /*56450*/  HMMA.16816.F32 R12, R4, R20, R8 ;  /* 0x00000014040c723c */ /* 0x008fe20000001808 */
[----:B----4-:R-:W-:Y:S01]  /*56460*/  STL.64 [R1+0x4848], R18 ;  /* 0x0048481201007387 */ /* 0x010fe20000100a00 */
[----:B--2---:R0:W-:Y:S03]  /*56470*/  STL.64 [R1+0x4840], R16 ;  /* 0x0048401001007387 */ /* 0x0041e60000100a00 */
[----:B0-----:R-:W2:Y:S01]  /*56480*/  LDL.LU R16, [R1+0x240] ;  /* 0x0002400001107983 */ /* 0x001ea20000300800 */
[----:B------:R-:W2:Y:S02]  /*56490*/  LDL.LU R17, [R1+0x244] ;  /* 0x0002440001117983 */ /* 0x000ea40000300800 */
[----:B------:R-:W2:Y:S02]  /*564a0*/  LDL.LU R18, [R1+0x248] ;  /* 0x0002480001127983 */ /* 0x000ea40000300800 */
[----:B------:R-:W2:Y:S01]  /*564b0*/  LDL.LU R19, [R1+0x24c] ;  /* 0x00024c0001137983 */ /* 0x000ea20000300800 */
[----:B------:R-:W3:Y:S04]  /*564c0*/  LDL R22, [R1+0x48] ;  /* 0x0000480001167983 */ /* 0x000ee80000100800 */
[----:B------:R-:W3:Y:S01]  /*564d0*/  LDL R23, [R1+0x4c] ;  /* 0x00004c0001177983 */ /* 0x000ee20000100800 */
[----:B------:R-:W4:Y:S07]  /*564e0*/  LDL.LU R8, [R1+0x90] ;  /* 0x0000900001087983 */ /* 0x000f2e0000300800 */
[----:B------:R0:W-:Y:S02]  /*564f0*/  STL.64 [R1+0x60], R12 ;  /* 0x0000600c01007387 */ /* 0x0001e40000100a00 */
[----:B------:R1:W-:Y:S01]  /*56500*/  STL.64 [R1+0x68], R14 ;  /* 0x0000680e01007387 */ /* 0x0003e20000100a00 */
[----:B------:R-:W4:Y:S01]  /*56510*/  LDL.LU R9, [R1+0x94] ;  /* 0x0000940001097983 */ /* 0x000f220000300800 */
[----:B------:R-:W4:Y:S02]  /*56520*/  LDL.LU R10, [R1+0x98] ;  /* 0x00009800010a7983 */ /* 0x000f240000300800 */
[----:B------:R-:W4:Y:S01]  /*56530*/  LDL.LU R11, [R1+0x9c] ;  /* 0x00009c00010b7983 */ /* 0x000f220000300800 */
[----:B0-----:R-:W2:Y:S01]  /*56540*/  LDL.LU R12, [R1+0x210] ;  /* 0x00021000010c7983 */ /* 0x001ea20000300800 */
[----:B------:R-:W2:Y:S02]  /*56550*/  LDL.LU R13, [R1+0x214] ;  /* 0x00021400010d7983 */ /* 0x000ea40000300800 */
[----:B-1----:R-:W2:Y:S02]  /*56560*/  LDL.LU R14, [R1+0x218] ;  /* 0x00021800010e7983 */ /* 0x002ea40000300800 */
[----:B------:R-:W2:Y:S02]  /*56570*/  LDL.LU R15, [R1+0x21c] ;  /* 0x00021c00010f7983 */ /* 0x000ea40000300800 */
[----:B--2---:R-:W-:Y:S01]  /*56580*/  STL.64 [R1+0x4810], R14 ;  /* 0x0048100e01007387 */ /* 0x004fe20000100a00 */
[----:B------:R0:W-:Y:S02]  /*56590*/  STL.64 [R1+0x4808], R12 ;  /* 0x0048080c01007387 */ /* 0x0001e40000100a00 */
[----:B0-----:R-:W-:-:S02]  /*565a0*/  IMAD.MOV.U32 R12, RZ, RZ, R25 ;  /* 0x000000ffff0c7224 */ /* 0x001fc400078e0019 */
[----:B------:R-:W-:Y:S02]  /*565b0*/  IMAD.MOV.U32 R13, RZ, RZ, R24 ;  /* 0x000000ffff0d7224 */ /* 0x000fe400078e0018 */
[----:B------:R-:W0:Y:S04]  /*565c0*/  LDSM.16.MT88.4 R24, [R29+0x24000] ;  /* 0x024000001d18783b */ /* 0x000e280000004200 */
[----:B0-----:R-:W-:Y:S01]  /*565d0*/  STL.64 [R1+0x47d0], R26 ;  /* 0x0047d01a01007387 */ /* 0x001fe20000100a00 */
[----:B------:R0:W-:Y:S03]  /*565e0*/  STL.64 [R1+0x47c8], R24 ;  /* 0x0047c81801007387 */ /* 0x0001e60000100a00 */
[----:B0-----:R-:W2:Y:S01]  /*565f0*/  LDL.LU R24, [R1+0x1d0] ;  /* 0x0001d00001187983 */ /* 0x001ea20000300800 */
[----:B------:R-:W2:Y:S02]  /*56600*/  LDL.LU R25, [R1+0x1d4] ;  /* 0x0001d40001197983 */ /* 0x000ea40000300800 */
[----:B------:R-:W2:Y:S02]  /*56610*/  LDL.LU R26, [R1+0x1d8] ;  /* 0x0001d800011a7983 */ /* 0x000ea40000300800 */
[----:B------:R-:W2:Y:S02]  /*56620*/  LDL.LU R27, [R1+0x1dc] ;  /* 0x0001dc00011b7983 */ /* 0x000ea40000300800 */
[----:B--2---:R-:W-:Y:S01]  /*56630*/  STL.64 [R1+0x47e0], R26 ;  /* 0x0047e01a01007387 */ /* 0x004fe20000100a00 */
[----:B------:R0:W-:Y:S02]  /*56640*/  STL.64 [R1+0x47d8], R24 ;  /* 0x0047d81801007387 */ /* 0x0001e40000100a00 */
[----:B0-----:R-:W-:-:S02]  /*56650*/  IMAD.MOV.U32 R24, RZ, RZ, R3 ;  /* 0x000000ffff187224 */ /* 0x001fc400078e0003 */
[----:B------:R-:W-:-:S07]  /*56660*/  IMAD.MOV.U32 R25, RZ, RZ, R2 ;  /* 0x000000ffff197224 */ /* 0x000fce00078e0002 */
[C---:B------:R-:W-:Y:S11]  /*56670*/  HMMA.16816.F32 R16, R4.reuse, R24, R16 ;  /* 0x000000180410723c */ /* 0x040ff60000001810 */
        /* <DEDUP_REMOVED lines=9> */
[----:B------:R0:W-:Y:S04]  /*56710*/  STL.64 [R1], R16 ;  /* 0x0000001001007387 */ /* 0x0001e80000100a00 */
[----:B0-----:R-:W4:Y:S01]  /*56720*/  LDL.LU.64 R16, [R1+0x4838] ;  /* 0x0048380001107983 */ /* 0x001f220000300a00 */
[----:B------:R-:W-:Y:S02]  /*56730*/  IMAD.MOV.U32 R2, RZ, RZ, R19 ;  /* 0x000000ffff027224 */ /* 0x000fe400078e0013 */
[----:B------:R0:W-:Y:S02]  /*56740*/  STL.64 [R1+0x4820], R12 ;  /* 0x0048200c01007387 */ /* 0x0001e40000100a00 */
[----:B------:R-:W-:Y:S01]  /*56750*/  IMAD.MOV.U32 R3, RZ, RZ, R18 ;  /* 0x000000ffff037224 */ /* 0x000fe200078e0012 */
[----:B0-----:R-:W2:Y:S01]  /*56760*/  LDL.LU R12, [R1+0x260] ;  /* 0x00026000010c7983 */ /* 0x001ea20000300800 */
[----:B------:R-:W2:Y:S02]  /*56770*/  LDL.LU R13, [R1+0x264] ;  /* 0x00026400010d7983 */ /* 0x000ea40000300800 */
[----:B------:R-:W2:Y:S02]  /*56780*/  LDL.LU R14, [R1+0x268] ;  /* 0x00026800010e7983 */ /* 0x000ea40000300800 */
[----:B------:R-:W2:Y:S01]  /*56790*/  LDL.LU R15, [R1+0x26c] ;  /* 0x00026c00010f7983 */ /* 0x000ea20000300800 */
[----:B------:R-:W-:Y:S01]  /*567a0*/  STL [R1+0x4744], R2 ;  /* 0x0047440201007387 */ /* 0x000fe20000100800 */
[----:B------:R-:W-:Y:S01]  /*567b0*/  STL [R1+0x4740], R3 ;  /* 0x0047400301007387 */ /* 0x000fe20000100800 */
[----:B----4-:R-:W-:Y:S02]  /*567c0*/  HMMA.16816.F32 R4, R4, R16, R8 ;  /* 0x000000100404723c */ /* 0x010fe40000001808 */
[----:B------:R-:W4:Y:S01]  /*567d0*/  LDL.LU.64 R10, [R1+0x4830] ;  /* 0x00483000010a7983 */ /* 0x000f220000300a00 */
[----:B------:R-:W4:Y:S11]  /*567e0*/  LDL.LU.64 R8, [R1+0x4828] ;  /* 0x0048280001087983 */ /* 0x000f360000300a00 */
[----:B------:R-:W-:Y:S09]  /*567f0*/  @!UPT UIADD3 URZ, URZ, URZ, URZ ;  /* 0x0000003f3f3ff290 */ /* 0x000ff2000fffe03f */
[----:B------:R0:W-:Y:S01]  /*56800*/  STL.64 [R1+0x90], R4 ;  /* 0x0000900401007387 */ /* 0x0001e20000100a00 */
[----:B------:R1:W-:Y:S03]  /*56810*/  STL.64 [R1+0x98], R6 ;  /* 0x0000980601007387 */ /* 0x0003e60000100a00 */
[----:B0-----:R-:W4:Y:S01]  /*56820*/  LDL.LU R4, [R1+0x200] ;  /* 0x0002000001047983 */ /* 0x001f220000300800 */
[----:B------:R-:W4:Y:S02]  /*56830*/  LDL.LU R5, [R1+0x204] ;  /* 0x0002040001057983 */ /* 0x000f240000300800 */
[----:B-1----:R-:W4:Y:S02]  /*56840*/  LDL.LU R6, [R1+0x208] ;  /* 0x0002080001067983 */ /* 0x002f240000300800 */
[----:B------:R-:W4:Y:S01]  /*56850*/  LDL.LU R7, [R1+0x20c] ;  /* 0x00020c0001077983 */ /* 0x000f220000300800 */
[----:B------:R0:W-:Y:S04]  /*56860*/  STL.64 [R1+0x4818], R16 ;  /* 0x0048181001007387 */ /* 0x0001e80000100a00 */
        /* <DEDUP_REMOVED lines=8> */
[----:B------:R-:W-:Y:S02]  /*568f0*/  STL.64 [R1+0x208], R6 ;  /* 0x0002080601007387 */ /* 0x000fe40000100a00 */
[----:B------:R-:W0:Y:S02]  /*56900*/  LDSM.16.MT88.4 R4, [R29+0x24080] ;  /* 0x024080001d04783b */ /* 0x000e240000004200 */
[----:B0-----:R-:W-:Y:S02]  /*56910*/  STL.64 [R1+0x4790], R6 ;  /* 0x0047900601007387 */ /* 0x001fe40000100a00 */
[----:B------:R0:W-:Y:S02]  /*56920*/  STL.64 [R1+0x4788], R4 ;  /* 0x0047880401007387 */ /* 0x0001e40000100a00 */
[----:B0-----:R-:W4:Y:S01]  /*56930*/  LDL.LU R4, [R1+0x80] ;  /* 0x0000800001047983 */ /* 0x001f220000300800 */
[----:B------:R-:W4:Y:S02]  /*56940*/  LDL.LU R5, [R1+0x84] ;  /* 0x0000840001057983 */ /* 0x000f240000300800 */
[----:B------:R-:W3:Y:S02]  /*56950*/  LDL.LU R6, [R1+0x88] ;  /* 0x0000880001067983 */ /* 0x000ee40000300800 */
[----:B------:R-:W3:Y:S01]  /*56960*/  LDL.LU R7, [R1+0x8c] ;  /* 0x00008c0001077983 */ /* 0x000ee20000300800 */
[C---:B--2---:R-:W-:Y:S01]  /*56970*/  HMMA.16816.F32 R12, R8.reuse, R24, R12 ;  /* 0x00000018080c723c */ /* 0x044fe2000000180c */
[----:B---3--:R-:W-:Y:S01]  /*56980*/  STL.64 [R1+0x47f0], R6 ;  /* 0x0047f00601007387 */ /* 0x008fe20000100a00 */
[----:B----4-:R0:W-:Y:S03]  /*56990*/  STL.64 [R1+0x47e8], R4 ;  /* 0x0047e80401007387 */ /* 0x0101e60000100a00 */
[----:B0-----:R-:W2:Y:S01]  /*569a0*/  LDL.LU R4, [R1+0x1e0] ;  /* 0x0001e00001047983 */ /* 0x001ea20000300800 */
[----:B------:R-:W2:Y:S02]  /*569b0*/  LDL.LU R5, [R1+0x1e4] ;  /* 0x0001e40001057983 */ /* 0x000ea40000300800 */
[----:B------:R-:W2:Y:S02]  /*569c0*/  LDL.LU R6, [R1+0x1e8] ;  /* 0x0001e80001067983 */ /* 0x000ea40000300800 */
[----:B------:R-:W2:Y:S11]  /*569d0*/  LDL.LU R7, [R1+0x1ec] ;  /* 0x0001ec0001077983 */ /* 0x000eb60000300800 */
[----:B------:R-:W-:Y:S02]  /*569e0*/  @!UPT UIADD3 URZ, URZ, URZ, URZ ;  /* 0x0000003f3f3ff290 */ /* 0x000fe4000fffe03f */
[----:B------:R0:W-:Y:S01]  /*569f0*/  STL.64 [R1+0x2a0], R12 ;  /* 0x0002a00c01007387 */ /* 0x0001e20000100a00 */
[----:B------:R1:W-:Y:S03]  /*56a00*/  STL.64 [R1+0x2a8], R14 ;  /* 0x0002a80e01007387 */ /* 0x0003e60000100a00 */
[----:B0-----:R-:W1:Y:S02]  /*56a10*/  LDL.LU.64 R12, [R1+0x4820] ;  /* 0x00482000010c7983 */ /* 0x001e640000300a00 */
[C---:B-1----:R-:W-:Y:S02]  /*56a20*/  HMMA.16816.F32 R12, R8.reuse, R12, R16 ;  /* 0x0000000c080c723c */ /* 0x042fe40000001810 */
[----:B------:R-:W3:Y:S11]  /*56a30*/  LDL.LU.64 R16, [R1+0x4818] ;  /* 0x0048180001107983 */ /* 0x000ef60000300a00 */
[----:B------:R-:W-:Y:S10]  /*56a40*/  @!UPT UIADD3 URZ, URZ, URZ, URZ ;  /* 0x0000003f3f3ff290 */ /* 0x000ff4000fffe03f */
[----:B------:R-:W-:Y:S01]  /*56a50*/  STL.64 [R1+0x290], R12 ;  /* 0x0002900c01007387 */ /* 0x000fe20000100a00 */
[----:B------:R0:W-:Y:S03]  /*56a60*/  STL.64 [R1+0x298], R14 ;  /* 0x0002980e01007387 */ /* 0x0001e60000100a00 */
[----:B0-----:R-:W3:Y:S01]  /*56a70*/  LDL.LU.64 R14, [R1+0x4810] ;  /* 0x00481000010e7983 */ /* 0x001ee20000300a00 */
[----:B------:R-:W3:Y:S02]  /*56a80*/  LDL.LU.64 R12, [R1+0x4808] ;  /* 0x00480800010c7983 */ /* 0x000ee40000300a00 */
[----:B---3--:R-:W-:Y:S01]  /*56a90*/  HMMA.16816.F32 R8, R8, R16, R12 ;  /* 0x000000100808723c */ /* 0x008fe2000000180c */
[----:B------:R-:W3:Y:S01]  /*56aa0*/  LDL.LU.64 R14, [R1+0x4800] ;  /* 0x00480000010e7983 */ /* 0x000ee20000300a00 */
[----:B------:R-:W3:Y:S11]  /*56ab0*/  LDL.LU.64 R12, [R1+0x47f8] ;  /* 0x0047f800010c7983 */ /* 0x000ef60000300a00 */
[----:B------:R-:W-:Y:S10]  /*56ac0*/  @!UPT UIADD3 URZ, URZ, URZ, URZ ;  /* 0x0000003f3f3ff290 */ /* 0x000ff4000fffe03f */
[----:B------:R0:W-:Y:S01]  /*56ad0*/  STL.64 [R1+0x210], R8 ;  /* 0x0002100801007387 */ /* 0x0001e20000100a00 */
[----:B------:R1:W-:Y:S03]  /*56ae0*/  STL.64 [R1+0x218], R10 ;  /* 0x0002180a01007387 */ /* 0x0003e60000100a00 */
[----:B0-----:R-:W3:Y:S01]  /*56af0*/  LDL.LU R8, [R1+0x1f0] ;  /* 0x0001f00001087983 */ /* 0x001ee20000300800 */
[----:B------:R-:W3:Y:S02]  /*56b00*/  LDL.LU R9, [R1+0x1f4] ;  /* 0x0001f40001097983 */ /* 0x000ee40000300800 */
[----:B-1----:R-:W3:Y:S02]  /*56b10*/  LDL.LU R10, [R1+0x1f8] ;  /* 0x0001f800010a7983 */ /* 0x002ee40000300800 */
[----:B------:R-:W3:Y:S02]  /*56b20*/  LDL.LU R11, [R1+0x1fc] ;  /* 0x0001fc00010b7983 */ /* 0x000ee40000300800 */
[C---:B---3--:R-:W-:Y:S11]  /*56b30*/  HMMA.16816.F32 R8, R12.reuse, R20, R8 ;  /* 0x000000140c08723c */ /* 0x048ff60000001808 */
[----:B------:R-:W-:Y:S11]  /*56b40*/  @!UPT UIADD3 URZ, URZ, URZ, URZ ;  /* 0x0000003f3f3ff290 */ /* 0x000ff6000fffe03f */
[----:B------:R-:W-:Y:S01]  /*56b50*/  @!UPT UIADD3 URZ, URZ, URZ, URZ ;  /* 0x0000003f3f3ff290 */ /* 0x000fe2000fffe03f */
[----:B------:R-:W-:Y:S01]  /*56b60*/  STL.64 [R1+0x1f0], R8 ;  /* 0x0001f00801007387 */ /* 0x000fe20000100a00 */
[----:B------:R-:W-:Y:S02]  /*56b70*/  STL.64 [R1+0x1f8], R10 ;  /* 0x0001f80a01007387 */ /* 0x000fe40000100a00 */
[----:B------:R-:W0:Y:S01]  /*56b80*/  LDSM.16.MT88.4 R8, [R29+0x24100] ;  /* 0x024100001d08783b */ /* 0x000e220000004200 */
[C---:B--2---:R-:W-:Y:S01]  /*56b90*/  HMMA.16816.F32 R24, R12.reuse, R24, R4 ;  /* 0x000000180c18723c */ /* 0x044fe20000001804 */
[----:B0-----:R-:W-:Y:S02]  /*56ba0*/  STL.64 [R1+0x4750], R10 ;  /* 0x0047500a01007387 */ /* 0x001fe40000100a00 */
[----:B------:R0:W-:Y:S02]  /*56bb0*/  STL.64 [R1+0x4748], R8 ;  /* 0x0047480801007387 */ /* 0x0001e40000100a00 */
[----:B0-----:R-:W2:Y:S01]  /*56bc0*/  LDL.LU.64 R8, [R1+0x20] ;  /* 0x0000200001087983 */ /* 0x001ea20000300a00 */
[----:B------:R-:W3:Y:S02]  /*56bd0*/  LDL.64 R10, [R1+0x28] ;  /* 0x00002800010a7983 */ /* 0x000ee40000100a00 */
[----:B------:R-:W4:Y:S02]  /*56be0*/  LDL.LU.64 R6, [R1+0x47f0] ;  /* 0x0047f00001067983 */ /* 0x000f240000300a00 */
[----:B------:R-:W4:Y:S11]  /*56bf0*/  LDL.LU.64 R4, [R1+0x47e8] ;  /* 0x0047e80001047983 */ /* 0x000f360000300a00 */
[----:B------:R-:W-:Y:S02]  /*56c00*/  @!UPT UIADD3 URZ, URZ, URZ, URZ ;  /* 0x0000003f3f3ff290 */ /* 0x000fe4000fffe03f */
        /* <DEDUP_REMOVED lines=11> */
[----:B---3--:R4:W-:Y:S02]  /*56cc0*/  STL.64 [R1+0x47a8], R10 ;  /* 0x0047a80a01007387 */ /* 0x0089e40000100a00 */
[----:B----4-:R-:W-:Y:S01]  /*56cd0*/  HMMA.16816.F32 R8, R12, R16, R4 ;  /* 0x000000100c08723c */ /* 0x010fe20000001804 */
[----:B------:R-:W3:Y:S04]  /*56ce0*/  LDL.LU R4, [R1+0x190] ;  /* 0x0001900001047983 */ /* 0x000ee80000300800 */
[----:B------:R-:W0:Y:S04]  /*56cf0*/  LDSM.16.MT88.4 R12, [R29+0x24180] ;  /* 0x024180001d0c783b */ /* 0x000e280000004200 */
[----:B------:R-:W1:Y:S11]  /*56d00*/  LDSM.16.MT88.4 R16, [R29+0x24200] ;  /* 0x024200001d10783b */ /* 0x000e760000004200 */
[----:B------:R-:W-:Y:S03]  /*56d10*/  @!UPT UIADD3 URZ, URZ, URZ, URZ ;  /* 0x0000003f3f3ff290 */ /* 0x000fe6000fffe03f */
[----:B------:R-:W-:Y:S01]  /*56d20*/  STL.64 [R1+0x80], R8 ;  /* 0x0000800801007387 */ /* 0x000fe20000100a00 */
[----:B------:R-:W-:Y:S02]  /*56d30*/  STL.64 [R1+0x88], R10 ;  /* 0x0000880a01007387 */ /* 0x000fe40000100a00 */
[----:B------:R-:W3:Y:S02]  /*56d40*/  LDL.LU R5, [R1+0x194] ;  /* 0x0001940001057983 */ /* 0x000ee40000300800 */
[----:B------:R-:W4:Y:S01]  /*56d50*/  LDL.LU R6, [R1+0x198] ;  /* 0x0001980001067983 */ /* 0x000f220000300800 */
[----:B------:R-:W4:Y:S04]  /*56d60*/  LDL.LU R7, [R1+0x19c] ;  /* 0x00019c0001077983 */ /* 0x000f280000300800 */
[----:B----4-:R-:W-:Y:S01]  /*56d70*/  STL.64 [R1+0x47a0], R6 ;  /* 0x0047a00601007387 */ /* 0x010fe20000100a00 */
[----:B---3--:R3:W-:Y:S03]  /*56d80*/  STL.64 [R1+0x4798], R4 ;  /* 0x0047980401007387 */ /* 0x0087e60000100a00 */
[----:B---3--:R-:W3:Y:S01]  /*56d90*/  LDL.LU R4, [R1+0x1b0] ;  /* 0x0001b00001047983 */ /* 0x008ee20000300800 */
[----:B------:R-:W3:Y:S02]  /*56da0*/  LDL.LU R5, [R1+0x1b4] ;  /* 0x0001b40001057983 */ /* 0x000ee40000300800 */
[----:B------:R-:W4:Y:S02]  /*56db0*/  LDL.LU R6, [R1+0x1b8] ;  /* 0x0001b80001067983 */ /* 0x000f240000300800 */
[----:B------:R-:W4:Y:S02]  /*56dc0*/  LDL.LU R7, [R1+0x1bc] ;  /* 0x0001bc0001077983 */ /* 0x000f240000300800 */
[----:B----4-:R-:W-:Y:S01]  /*56dd0*/  STL.64 [R1+0x47b8], R6 ;  /* 0x0047b80601007387 */ /* 0x010fe20000100a00 */
[----:B---3--:R3:W-:Y:S03]  /*56de0*/  STL.64 [R1+0x47b0], R4 ;  /* 0x0047b00401007387 */ /* 0x0087e60000100a00 */
[----:B---3--:R-:W2:Y:S01]  /*56df0*/  LDL.LU R4, [R1+0x1a0] ;  /* 0x0001a00001047983 */ /* 0x008ea20000300800 */
[----:B------:R-:W2:Y:S02]  /*56e00*/  LDL.LU R5, [R1+0x1a4] ;  /* 0x0001a40001057983 */ /* 0x000ea40000300800 */
[----:B------:R-:W2:Y:S02]  /*56e10*/  LDL.LU R6, [R1+0x1a8] ;  /* 0x0001a80001067983 */ /* 0x000ea40000300800 */
[----:B------:R-:W2:Y:S01]  /*56e20*/  LDL.LU R7, [R1+0x1ac] ;  /* 0x0001ac0001077983 */ /* 0x000ea20000300800 */
[----:B------:R-:W3:Y:S01]  /*56e30*/  LDL.LU R8, [R1+0x1c0] ;  /* 0x0001c00001087983 */ /* 0x000ee20000300800 */
[----:B------:R-:W3:Y:S02]  /*56e40*/  LDL.LU R9, [R1+0x1c4] ;  /* 0x0001c40001097983 */ /* 0x000ee40000300800 */
[----:B------:R-:W3:Y:S02]  /*56e50*/  LDL.LU R10, [R1+0x1c8] ;  /* 0x0001c800010a7983 */ /* 0x000ee40000300800 */
[----:B------:R-:W3:Y:S01]  /*56e60*/  LDL.LU R11, [R1+0x1cc] ;  /* 0x0001cc00010b7983 */ /* 0x000ee20000300800 */
[----:B0-----:R-:W-:Y:S01]  /*56e70*/  STL.64 [R1+0x4720], R14 ;  /* 0x0047200e01007387 */ /* 0x001fe20000100a00 */
[----:B------:R0:W-:Y:S03]  /*56e80*/  STL.64 [R1+0x4718], R12 ;  /* 0x0047180c01007387 */ /* 0x0001e60000100a00 */
[----:B0-----:R-:W4:Y:S01]  /*56e90*/  LDL.LU R12, [R1+0xf0] ;  /* 0x0000f000010c7983 */ /* 0x001f220000300800 */
[----:B------:R-:W4:Y:S02]  /*56ea0*/  LDL.LU R13, [R1+0xf4] ;  /* 0x0000f400010d7983 */ /* 0x000f240000300800 */
[----:B------:R-:W2:Y:S02]  /*56eb0*/  LDL.LU R14, [R1+0xf8] ;  /* 0x0000f800010e7983 */ /* 0x000ea40000300800 */
[----:B------:R-:W2:Y:S02]  /*56ec0*/  LDL.LU R15, [R1+0xfc] ;  /* 0x0000fc00010f7983 */ /* 0x000ea40000300800 */
[----:B--2---:R0:W-:Y:S01]  /*56ed0*/  STL.64 [R1+0x4760], R14 ;  /* 0x0047600e01007387 */ /* 0x0041e20000100a00 */
[----:B----4-:R-:W-:Y:S03]  /*56ee0*/  STL.64 [R1+0x4758], R12 ;  /* 0x0047580c01007387 */ /* 0x010fe60000100a00 */
[----:B0-----:R-:W3:Y:S01]  /*56ef0*/  LDL.64 R14, [R1+0x38] ;  /* 0x00003800010e7983 */ /* 0x001ee20000100a00 */
[----:B-1----:R-:W-:Y:S02]  /*56f00*/  STL.64 [R1+0x46e8], R18 ;  /* 0x0046e81201007387 */ /* 0x002fe40000100a00 */
[----:B------:R0:W-:Y:S02]  /*56f10*/  STL.64 [R1+0x46e0], R16 ;  /* 0x0046e01001007387 */ /* 0x0001e40000100a00 */
[----:B0-----:R-:W2:Y:S01]  /*56f20*/  LDL.LU R16, [R1+0x160] ;  /* 0x0001600001107983 */ /* 0x001ea20000300800 */
[----:B------:R-:W2:Y:S02]  /*56f30*/  LDL.LU R17, [R1+0x164] ;  /* 0x0001640001117983 */ /* 0x000ea40000300800 */
[----:B------:R-:W-:-:S02]  /*56f40*/  IMAD.MOV.U32 R18, RZ, RZ, R0 ;  /* 0x000000ffff127224 */ /* 0x000fc400078e0000 */
[----:B------:R-:W-:Y:S01]  /*56f50*/  IMAD.MOV.U32 R19, RZ, RZ, R28 ;  /* 0x000000ffff137224 */ /* 0x000fe200078e001c */
[----:B------:R-:W4:Y:S01]  /*56f60*/  LDL.LU R0, [R1+0x47c4] ;  /* 0x0047c40001007983 */ /* 0x000f220000300800 */
[----:B------:R-:W3:Y:S03]  /*56f70*/  LDL.LU R28, [R1+0x47c0] ;  /* 0x0047c000011c7983 */ /* 0x000ee60000300800 */
[----:B------:R-:W-:Y:S01]  /*56f80*/  STL.64 [R1+0x4770], R18 ;  /* 0x0047701201007387 */ /* 0x000fe20000100a00 */
[C---:B------:R-:W-:Y:S03]  /*56f90*/  HMMA.16816.F32 R20, R24.reuse, R22, R4 ;  /* 0x000000161814723c */ /* 0x040fe60000001804 */
[----:B--2---:R0:W-:Y:S04]  /*56fa0*/  STL.64 [R1+0x4768], R16 ;  /* 0x0047681001007387 */ /* 0x0041e80000100a00 */
        /* <DEDUP_REMOVED lines=9> */
[----:B------:R-:W3:Y:S02]  /*57040*/  LDL.LU.64 R6, [R1+0x47b8] ;  /* 0x0047b80001067983 */ /* 0x000ee40000300a00 */
[----:B------:R-:W3:Y:S01]  /*57050*/  LDL.LU.64 R4, [R1+0x47b0] ;  /* 0x0047b00001047983 */ /* 0x000ee20000300a00 */
[----:B------:R-:W-:Y:S01]  /*57060*/  STL.64 [R1+0x2f0], R20 ;  /* 0x0002f01401007387 */ /* 0x000fe20000100a00 */
[----:B------:R-:W-:Y:S02]  /*57070*/  STL.64 [R1+0x2f8], R22 ;  /* 0x0002f81601007387 */ /* 0x000fe40000100a00 */
[----:B------:R-:W0:Y:S02]  /*57080*/  LDSM.16.MT88.4 R20, [R29+0x24280] ;  /* 0x024280001d14783b */ /* 0x000e240000004200 */
[----:B0-----:R0:W-:Y:S02]  /*57090*/  STL.64 [R1+0x46a8], R22 ;  /* 0x0046a81601007387 */ /* 0x0011e40000100a00 */
[----:B------:R-:W-:Y:S02]  /*570a0*/  STL.64 [R1+0x46a0], R20 ;  /* 0x0046a01401007387 */ /* 0x000fe40000100a00 */
[----:B0-----:R-:W2:Y:S03]  /*570b0*/  LDL.LU.64 R22, [R1+0x18] ;  /* 0x0000180001167983 */ /* 0x001ea60000300a00 */
[----:B------:R-:W-:Y:S02]  /*570c0*/  STL.64 [R1+0x350], R8 ;  /* 0x0003500801007387 */ /* 0x000fe40000100a00 */
[----:B------:R0:W-:Y:S02]  /*570d0*/  STL.64 [R1+0x358], R10 ;  /* 0x0003580a01007387 */ /* 0x0001e40000100a00 */
[----:B0-----:R-:W3:Y:S02]  /*570e0*/  LDL.LU.64 R10, [R1+0x47a8] ;  /* 0x0047a800010a7983 */ /* 0x001ee40000300a00 */
[C---:B---3--:R-:W-:Y:S11]  /*570f0*/  HMMA.16816.F32 R4, R24.reuse, R10, R4 ;  /* 0x0000000a1804723c */ /* 0x048ff60000001804 */
[----:B------:R-:W-:Y:S11]  /*57100*/  @!UPT UIADD3 URZ, URZ, URZ, URZ ;  /* 0x0000003f3f3ff290 */ /* 0x000ff6000fffe03f */
[----:B------:R-:W-:Y:S01]  /*57110*/  @!UPT UIADD3 URZ, URZ, URZ, URZ ;  /* 0x0000003f3f3ff290 */ /* 0x000fe2000fffe03f */
[----:B------:R-:W-:Y:S01]  /*57120*/  STL.64 [R1+0x340], R4 ;  /* 0x0003400401007387 */ /* 0x000fe20000100a00 */
[----:B------:R0:W-:Y:S03]  /*57130*/  STL.64 [R1+0x348], R6 ;  /* 0x0003480601007387 */ /* 0x0001e60000100a00 */
[----:B0-----:R-:W2:Y:S01]  /*57140*/  LDL.LU.64 R6, [R1+0x47a0] ;  /* 0x0047a00001067983 */ /* 0x001ea20000300a00 */
[----:B------:R-:W2:Y:S02]  /*57150*/  LDL.LU.64 R4, [R1+0x4798] ;  /* 0x0047980001047983 */ /* 0x000ea40000300a00 */
[----:B------:R-:W-:Y:S02]  /*57160*/  IMAD.MOV.U32 R18, RZ, RZ, R28 ;  /* 0x000000ffff127224 */ /* 0x000fe400078e001c */
[----:B----4-:R-:W-:Y:S01]  /*57170*/  IMAD.MOV.U32 R19, RZ, RZ, R0 ;  /* 0x000000ffff137224 */ /* 0x010fe200078e0000 */
[----:B--2---:R-:W-:Y:S01]  /*57180*/  HMMA.16816.F32 R24, R24, R22, R4 ;  /* 0x000000161818723c */ /* 0x004fe20000001804 */
[----:B------:R-:W2:Y:S01]  /*57190*/  LDL.LU.64 R6, [R1+0x4790] ;  /* 0x0047900001067983 */ /* 0x000ea20000300a00 */
[----:B------:R-:W2:Y:S11]  /*571a0*/  LDL.LU.64 R4, [R1+0x4788] ;  /* 0x0047880001047983 */ /* 0x000eb60000300a00 */
[----:B------:R-:W-:Y:S10]  /*571b0*/  @!UPT UIADD3 URZ, URZ, URZ, URZ ;  /* 0x0000003f3f3ff290 */ /* 0x000ff4000fffe03f */
[----:B------:R-:W-:Y:S01]  /*571c0*/  STL.64 [R1+0x2e0], R24 ;  /* 0x0002e01801007387 */ /* 0x000fe20000100a00 */
[----:B------:R-:W-:Y:S02]  /*571d0*/  IMAD.MOV.U32 R28, RZ, RZ, R26 ;  /* 0x000000ffff1c7224 */ /* 0x000fe400078e001a */
[----:B------:R-:W-:Y:S02]  /*571e0*/  IMAD.MOV.U32 R0, RZ, RZ, R27 ;  /* 0x000000ffff007224 */ /* 0x000fe400078e001b */
[----:B------:R-:W2:Y:S03]  /*571f0*/  LDL.LU.64 R26, [R1+0x48] ;  /* 0x00004800011a7983 */ /* 0x000ea60000300a00 */
[----:B------:R-:W-:Y:S02]  /*57200*/  STL [R1+0x45ec], R0 ;  /* 0x0045ec0001007387 */ /* 0x000fe40000100800 */
[----:B------:R-:W-:Y:S01]  /*57210*/  STL [R1+0x45e8], R28 ;  /* 0x0045e81c01007387 */ /* 0x000fe20000100800 */
        /* <DEDUP_REMOVED lines=9> */
[----:B--2---:R-:W-:Y:S11]  /*572b0*/  HMMA.16816.F32 R16, R4, R14, R16 ;  /* 0x0000000e0410723c */ /* 0x004ff60000001810 */
[----:B------:R-:W-:Y:S11]  /*572c0*/  @!UPT UIADD3 URZ, URZ, URZ, URZ ;  /* 0x0000003f3f3ff290 */ /* 0x000ff6000fffe03f */
[----:B------:R-:W-:Y:S01]  /*572d0*/  @!UPT UIADD3 URZ, URZ, URZ, URZ ;  /* 0x0000003f3f3ff290 */ /* 0x000fe2000fffe03f */
[----:B------:R-:W-:Y:S01]  /*572e0*/  STL.64 [R1+0x330], R16 ;  /* 0x0003301001007387 */ /* 0x000fe20000100a00 */
[----:B------:R0:W-:Y:S03]  /*572f0*/  STL.64 [R1+0x338], R18 ;  /* 0x0003381201007387 */ /* 0x0001e60000100a00 */
[----:B0-----:R-:W2:Y:S01]  /*57300*/  LDL.LU.64 R18, [R1+0x4770] ;  /* 0x0047700001127983 */ /* 0x001ea20000300a00 */
[----:B------:R-:W2:Y:S02]  /*57310*/  LDL.LU.64 R16, [R1+0x4768] ;  /* 0x0047680001107983 */ /* 0x000ea40000300a00 */
[----:B------:R-:W3:Y:S02]  /*57320*/  LDL.LU.64 R14, [R1+0x4760] ;  /* 0x00476000010e7983 */ /* 0x000ee40000300a00 */
[----:B------:R-:W3:Y:S02]  /*57330*/  LDL.LU.64 R12, [R1+0x4758] ;  /* 0x00475800010c7983 */ /* 0x000ee40000300a00 */
[----:B------:R-:W-:-:S02]  /*57340*/  IMAD.MOV.U32 R2, RZ, RZ, R10 ;  /* 0x000000ffff027224 */ /* 0x000fc400078e000a */
[----:B------:R-:W-:Y:S01]  /*57350*/  IMAD.MOV.U32 R3, RZ, RZ, R11 ;  /* 0x000000ffff037224 */ /* 0x000fe200078e000b */
[C---:B--2---:R-:W-:Y:S08]  /*57360*/  HMMA.16816.F32 R16, R4.reuse, R10, R16 ;  /* 0x0000000a0410723c */ /* 0x044ff00000001810 */
[----:B---3--:R-:W-:Y:S01]  /*57370*/  HMMA.16816.F32 R4, R4, R22, R12 ;  /* 0x000000160404723c */ /* 0x008fe2000000180c */
[----:B------:R-:W2:Y:S01]  /*57380*/  LDL.LU.64 R10, [R1+0x4750] ;  /* 0x00475000010a7983 */ /* 0x000ea20000300a00 */
[----:B------:R-:W2:Y:S11]  /*57390*/  LDL.LU.64 R8, [R1+0x4748] ;  /* 0x0047480001087983 */ /* 0x000eb60000300a00 */
[----:B------:R-:W-:Y:S03]  /*573a0*/  @!UPT UIADD3 URZ, URZ, URZ, URZ ;  /* 0x0000003f3f3ff290 */ /* 0x000fe6000fffe03f */
[----:B------:R-:W-:Y:S02]  /*573b0*/  IMAD.MOV.U32 R28, RZ, RZ, R17 ;  /* 0x000000ffff1c7224 */ /* 0x000fe400078e0011 */
[----:B------:R-:W-:Y:S01]  /*573c0*/  IMAD.MOV.U32 R0, RZ, RZ, R16 ;  /* 0x000000ffff007224 */ /* 0x000fe200078e0010 */
[----:B------:R-:W-:Y:S02]  /*573d0*/  STL.64 [R1+0x328], R18 ;  /* 0x0003281201007387 */ /* 0x000fe40000100a00 */
[----:B------:R-:W-:Y:S02]  /*573e0*/  STL [R1+0x464c], R28 ;  /* 0x00464c1c01007387 */ /* 0x000fe40000100800 */
[----:B------:R-:W-:Y:S01]  /*573f0*/  STL [R1+0x4648], R0 ;  /* 0x0046480001007387 */ /* 0x000fe20000100800 */
[----:B------:R0:W-:Y:S02]  /*57400*/  STL.64 [R1+0x4728], R22 ;  /* 0x0047281601007387 */ /* 0x0001e40000100a00 */
[----:B------:R-:W3:Y:S02]  /*57410*/  LDL.LU R20, [R1+0x140] ;  /* 0x0001400001147983 */ /* 0x000ee40000300800 */
[----:B------:R-:W-:Y:S01]  /*57420*/  STL.64 [R1+0x2c0], R4 ;  /* 0x0002c00401007387 */ /* 0x000fe20000100a00 */
[----:B------:R-:W-:Y:S01]  /*57430*/  STL.64 [R1+0x2c8], R6 ;  /* 0x0002c80601007387 */ /* 0x000fe20000100a00 */
[----:B------:R-:W3:Y:S02]  /*57440*/  LDL.LU R21, [R1+0x144] ;  /* 0x0001440001157983 */ /* 0x000ee40000300800 */
[----:B------:R-:W1:Y:S01]  /*57450*/  LDSM.16.MT88.4 R4, [R29+0x24300] ;  /* 0x024300001d04783b */ /* 0x000e620000004200 */
[----:B0-----:R-:W4:Y:S03]  /*57460*/  LDL.LU R22, [R1+0x148] ;  /* 0x0001480001167983 */ /* 0x001f260000300800 */
[----:B------:R-:W4:Y:S02]  /*57470*/  LDL.LU R23, [R1+0x14c] ;  /* 0x00014c0001177983 */ /* 0x000f240000300800 */
[----:B----4-:R-:W-:Y:S01]  /*57480*/  STL.64 [R1+0x4738], R22 ;  /* 0x0047381601007387 */ /* 0x010fe20000100a00 */
[----:B---3--:R0:W-:Y:S03]  /*57490*/  STL.64 [R1+0x4730], R20 ;  /* 0x0047301401007387 */ /* 0x0081e60000100a00 */
[----:B0-----:R-:W2:Y:S01]  /*574a0*/  LDL.LU R20, [R1+0x150] ;  /* 0x0001500001147983 */ /* 0x001ea20000300800 */
[----:B------:R-:W2:Y:S02]  /*574b0*/  LDL.LU R21, [R1+0x154] ;  /* 0x0001540001157983 */ /* 0x000ea40000300800 */
[----:B------:R-:W2:Y:S02]  /*574c0*/  LDL.LU R22, [R1+0x158] ;  /* 0x0001580001167983 */ /* 0x000ea40000300800 */
[----:B------:R-:W2:Y:S01]  /*574d0*/  LDL.LU R23, [R1+0x15c] ;  /* 0x00015c0001177983 */ /* 0x000ea20000300800 */
[----:B------:R-:W3:Y:S01]  /*574e0*/  LDL.LU R12, [R1+0xe0] ;  /* 0x0000e000010c7983 */ /* 0x000ee20000300800 */
[----:B------:R-:W3:Y:S02]  /*574f0*/  LDL.LU R13, [R1+0xe4] ;  /* 0x0000e400010d7983 */ /* 0x000ee40000300800 */
[----:B------:R-:W3:Y:S02]  /*57500*/  LDL.LU R14, [R1+0xe8] ;  /* 0x0000e800010e7983 */ /* 0x000ee40000300800 */
[----:B------:R-:W3:Y:S01]  /*57510*/  LDL.LU R15, [R1+0xec] ;  /* 0x0000ec00010f7983 */ /* 0x000ee20000300800 */
[----:B-1----:R-:W-:Y:S01]  /*57520*/  STL.64 [R1+0x4660], R6 ;  /* 0x0046600601007387 */ /* 0x002fe20000100a00 */
[----:B------:R0:W-:Y:S03]  /*57530*/  STL.64 [R1+0x4658], R4 ;  /* 0x0046580401007387 */ /* 0x0001e60000100a00 */
[----:B0-----:R-:W4:Y:S01]  /*57540*/  LDL.LU R4, [R1+0xa0] ;  /* 0x0000a00001047983 */ /* 0x001f220000300800 */
[----:B------:R-:W4:Y:S02]  /*57550*/  LDL.LU R5, [R1+0xa4] ;  /* 0x0000a40001057983 */ /* 0x000f240000300800 */
[----:B------:R-:W3:Y:S02]  /*57560*/  LDL.LU R6, [R1+0xa8] ;  /* 0x0000a80001067983 */ /* 0x000ee40000300800 */
[----:B------:R-:W3:Y:S01]  /*57570*/  LDL.LU R7, [R1+0xac] ;  /* 0x0000ac0001077983 */ /* 0x000ee20000300800 */
[----:B------:R-:W3:Y:S01]  /*57580*/  LDL.LU R16, [R1+0xd0] ;  /* 0x0000d00001107983 */ /* 0x000ee20000300800 */
[----:B------:R-:W3:Y:S02]  /*57590*/  LDL.LU R17, [R1+0xd4] ;  /* 0x0000d40001117983 */ /* 0x000ee40000300800 */
[----:B------:R-:W3:Y:S02]  /*575a0*/  LDL.LU R18, [R1+0xd8] ;  /* 0x0000d80001127983 */ /* 0x000ee40000300800 */
[----:B------:R-:W3:Y:S01]  /*575b0*/  LDL.LU R19, [R1+0xdc] ;  /* 0x0000dc0001137983 */ /* 0x000ee20000300800 */
[----:B--2---:R-:W-:Y:S01]  /*575c0*/  HMMA.16816.F32 R20, R8, R26, R20 ;  /* 0x0000001a0814723c */ /* 0x004fe20000001814 */
[----:B---3--:R0:W-:Y:S01]  /*575d0*/  STL.64 [R1+0x46f8], R18 ;  /* 0x0046f81201007387 */ /* 0x0081e20000100a00 */
[----:B------:R-:W-:Y:S02]  /*575e0*/  STL.64 [R1+0x46f0], R16 ;  /* 0x0046f01001007387 */ /* 0x000fe40000100a00 */
[----:B0-----:R-:W-:-:S02]  /*575f0*/  IMAD.MOV.U32 R18, RZ, RZ, R2 ;  /* 0x000000ffff127224 */ /* 0x001fc400078e0002 */
[----:B------:R-:W-:Y:S01]  /*57600*/  IMAD.MOV.U32 R19, RZ, RZ, R3 ;  /* 0x000000ffff137224 */ /* 0x000fe200078e0003 */
[----:B------:R-:W2:Y:S01]  /*57610*/  LDL.LU R2, [R1+0x4744] ;  /* 0x0047440001027983 */ /* 0x000ea20000300800 */
[----:B------:R-:W3:Y:S02]  /*57620*/  LDL.LU R3, [R1+0x4740] ;  /* 0x0047400001037983 */ /* 0x000ee40000300800 */
[----:B------:R-:W-:Y:S02]  /*57630*/  STL.64 [R1+0x46b8], R6 ;  /* 0x0046b80601007387 */ /* 0x000fe40000100a00 */
[----:B----4-:R-:W-:Y:S11]  /*57640*/  STL.64 [R1+0x46b0], R4 ;  /* 0x0046b00401007387 */ /* 0x010ff60000100a00 */
[----:B------:R-:W-:Y:S01]  /*57650*/  STL.64 [R1+0x170], R20 ;  /* 0x0001701401007387 */ /* 0x000fe20000100a00 */
[----:B------:R0:W-:Y:S03]  /*57660*/  STL.64 [R1+0x178], R22 ;  /* 0x0001781601007387 */ /* 0x0001e60000100a00 */
[----:B0-----:R-:W4:Y:S01]  /*57670*/  LDL.LU.64 R22, [R1+0x4738] ;  /* 0x0047380001167983 */ /* 0x001f220000300a00 */
[----:B------:R-:W4:Y:S02]  /*57680*/  LDL.LU.64 R20, [R1+0x4730] ;  /* 0x0047300001147983 */ /* 0x000f240000300a00 */
[----:B------:R-:W-:-:S02]  /*57690*/  IMAD.MOV.U32 R6, RZ, RZ, R25 ;  /* 0x000000ffff067224 */ /* 0x000fc400078e0019 */
[----:B------:R-:W-:-:S07]  /*576a0*/  IMAD.MOV.U32 R7, RZ, RZ, R24 ;  /* 0x000000ffff077224 */ /* 0x000fce00078e0018 */
[C---:B----4-:R-:W-:Y:S11]  /*576b0*/  HMMA.16816.F32 R20, R8.reuse, R6, R20 ;  /* 0x000000060814723c */ /* 0x050ff60000001814 */
[----:B------:R-:W-:Y:S11]  /*576c0*/  @!UPT UIADD3 URZ, URZ, URZ, URZ ;  /* 0x0000003f3f3ff290 */ /* 0x000ff6000fffe03f */
[----:B------:R-:W-:Y:S01]  /*576d0*/  @!UPT UIADD3 URZ, URZ, URZ, URZ ;  /* 0x0000003f3f3ff290 */ /* 0x000fe2000fffe03f */
[----:B------:R-:W-:Y:S01]  /*576e0*/  STL.64 [R1+0x310], R20 ;  /* 0x0003101401007387 */ /* 0x000fe20000100a00 */
[----:B------:R0:W-:Y:S03]  /*576f0*/  STL.64 [R1+0x318], R22 ;  /* 0x0003181601007387 */ /* 0x0001e60000100a00 */
[----:B0-----:R-:W4:Y:S01]  /*57700*/  LDL.LU.64 R22, [R1+0x4728] ;  /* 0x0047280001167983 */ /* 0x001f220000300a00 */
[----:B------:R0:W-:Y:S02]  /*57710*/  STL.64 [R1+0x4710], R6 ;  /* 0x0047100601007387 */ /* 0x0001e40000100a00 */
[----:B------:R-:W2:Y:S02]  /*57720*/  LDL.LU R4, [R1+0x130] ;  /* 0x0001300001047983 */ /* 0x000ea40000300800 */
[----:B------:R-:W2:Y:S01]  /*57730*/  LDL.LU R5, [R1+0x134] ;  /* 0x0001340001057983 */ /* 0x000ea20000300800 */
[----:B0-----:R-:W2:Y:S01]  /*57740*/  LDL.LU R6, [R1+0x138] ;  /* 0x0001380001067983 */ /* 0x001ea20000300800 */
[----:B------:R-:W2:Y:S02]  /*57750*/  LDL.LU R7, [R1+0x13c] ;  /* 0x00013c0001077983 */ /* 0x000ea40000300800 */
[C---:B--2---:R-:W-:Y:S08]  /*57760*/  HMMA.16816.F32 R4, R8.reuse, R18, R4 ;  /* 0x000000120804723c */ /* 0x044ff00000001804 */
[----:B----4-:R-:W-:Y:S11]  /*57770*/  HMMA.16816.F32 R8, R8, R22, R12 ;  /* 0x000000160808723c */ /* 0x010ff6000000180c */
[----:B------:R-:W-:Y:S04]  /*57780*/  @!UPT UIADD3 URZ, URZ, URZ, URZ ;  /* 0x0000003f3f3ff290 */ /* 0x000fe8000fffe03f */
[----:B------:R0:W-:Y:S01]  /*57790*/  STL.64 [R1+0x300], R4 ;  /* 0x0003000401007387 */ /* 0x0001e20000100a00 */
[----:B------:R1:W-:Y:S03]  /*577a0*/  STL.64 [R1+0x308], R6 ;  /* 0x0003080601007387 */ /* 0x0003e60000100a00 */
[----:B0-----:R-:W2:Y:S01]  /*577b0*/  LDL.LU R4, [R1+0x120] ;  /* 0x0001200001047983 */ /* 0x001ea20000300800 */
[----:B------:R-:W2:Y:S02]  /*577c0*/  LDL.LU R5, [R1+0x124] ;  /* 0x0001240001057983 */ /* 0x000ea40000300800 */
[----:B-1----:R-:W2:Y:S02]  /*577d0*/  LDL.LU R6, [R1+0x128] ;  /* 0x0001280001067983 */ /* 0x002ea40000300800 */
[----:B------:R-:W2:Y:S01]  /*577e0*/  LDL.LU R7, [R1+0x12c] ;  /* 0x00012c0001077983 */ /* 0x000ea20000300800 */
[----:B------:R0:W-:Y:S01]  /*577f0*/  STL.64 [R1+0x4708], R18 ;  /* 0x0047081201007387 */ /* 0x0001e20000100a00 */
[----:B------:R-:W4:Y:S02]  /*57800*/  LDL.LU R16, [R1+0x110] ;  /* 0x0001100001107983 */ /* 0x000f240000300800 */
[----:B------:R-:W4:Y:S01]  /*57810*/  LDL.LU R17, [R1+0x114] ;  /* 0x0001140001117983 */ /* 0x000f220000300800 */
[----:B0-----:R-:W4:Y:S01]  /*57820*/  LDL.LU R18, [R1+0x118] ;  /* 0x0001180001127983 */ /* 0x001f220000300800 */
[----:B------:R-:W4:Y:S02]  /*57830*/  LDL.LU R19, [R1+0x11c] ;  /* 0x00011c0001137983 */ /* 0x000f240000300800 */
[----:B------:R-:W2:Y:S02]  /*57840*/  LDL.LU.64 R14, [R1+0x4720] ;  /* 0x00472000010e7983 */ /* 0x000ea40000300a00 */
[----:B------:R-:W2:Y:S01]  /*57850*/  LDL.LU.64 R12, [R1+0x4718] ;  /* 0x00471800010c7983 */ /* 0x000ea20000300a00 */
[----:B------:R0:W-:Y:S01]  /*57860*/  STL.64 [R1+0x4700], R22 ;  /* 0x0047001601007387 */ /* 0x0001e20000100a00 */
[----:B------:R-:W2:Y:S02]  /*57870*/  LDL.LU R20, [R1+0x100] ;  /* 0x0001000001147983 */ /* 0x000ea40000300800 */
[----:B------:R-:W-:Y:S02]  /*57880*/  STL.64 [R1+0x160], R8 ;  /* 0x0001600801007387 */ /* 0x000fe40000100a00 */
[----:B------:R-:W-:Y:S02]  /*57890*/  STL.64 [R1+0x168], R10 ;  /* 0x0001680a01007387 */ /* 0x000fe40000100a00 */
[----:B------:R-:W1:Y:S04]  /*578a0*/  LDSM.16.MT88.4 R8, [R29+0x24380] ;  /* 0x024380001d08783b */ /* 0x000e680000004200 */
[----:B------:R-:W2:Y:S04]  /*578b0*/  LDL.LU R21, [R1+0x104] ;  /* 0x0001040001157983 */ /* 0x000ea80000300800 */
[----:B0-----:R-:W2:Y:S01]  /*578c0*/  LDL.LU R22, [R1+0x108] ;  /* 0x0001080001167983 */ /* 0x001ea20000300800 */
[----:B------:R-:W2:Y:S03]  /*578d0*/  LDL.LU R23, [R1+0x10c] ;  /* 0x00010c0001177983 */ /* 0x000ea60000300800 */
[----:B-1----:R-:W-:Y:S01]  /*578e0*/  STL.64 [R1+0x4638], R10 ;  /* 0x0046380a01007387 */ /* 0x002fe20000100a00 */
        /* <DEDUP_REMOVED lines=11> */
[C---:B------:R-:W-:Y:S01]  /*579a0*/  HMMA.16816.F32 R4, R12.reuse, R26, R4 ;  /* 0x0000001a0c04723c */ /* 0x040fe20000001804 */
        /* <DEDUP_REMOVED lines=9> */
[----:B0-----:R-:W4:Y:S02]  /*57a40*/  LDL.LU.64 R6, [R1+0x4710] ;  /* 0x0047100001067983 */ /* 0x001f240000300a00 */
[C---:B----4-:R-:W-:Y:S11]  /*57a50*/  HMMA.16816.F32 R16, R12.reuse, R6, R16 ;  /* 0x000000060c10723c */ /* 0x050ff60000001810 */
[----:B------:R-:W-:Y:S11]  /*57a60*/  @!UPT UIADD3 URZ, URZ, URZ, URZ ;  /* 0x0000003f3f3ff290 */ /* 0x000ff6000fffe03f */
[----:B------:R-:W-:Y:S01]  /*57a70*/  @!UPT UIADD3 URZ, URZ, URZ, URZ ;  /* 0x0000003f3f3ff290 */ /* 0x000fe2000fffe03f */
[----:B------:R-:W-:Y:S01]  /*57a80*/  STL.64 [R1+0x1c0], R16 ;  /* 0x0001c01001007387 */ /* 0x000fe20000100a00 */
[----:B------:R0:W-:Y:S03]  /*57a90*/  STL.64 [R1+0x1c8], R18 ;  /* 0x0001c81201007387 */ /* 0x0001e60000100a00 */
[----:B0-----:R-:W4:Y:S02]  /*57aa0*/  LDL.LU.64 R18, [R1+0x4708] ;  /* 0x0047080001127983 */ /* 0x001f240000300a00 */
[C---:B----4-:R-:W-:Y:S02]  /*57ab0*/  HMMA.16816.F32 R16, R12.reuse, R18, R20 ;  /* 0x000000120c10723c */ /* 0x050fe40000001814 */
[----:B------:R-:W4:Y:S11]  /*57ac0*/  LDL.LU.64 R22, [R1+0x4700] ;  /* 0x0047000001167983 */ /* 0x000f360000300a00 */
[----:B------:R-:W-:Y:S10]  /*57ad0*/  @!UPT UIADD3 URZ, URZ, URZ, URZ ;  /* 0x0000003f3f3ff290 */ /* 0x000ff4000fffe03f */
[----:B------:R-:W-:Y:S01]  /*57ae0*/  STL.64 [R1+0x2b0], R16 ;  /* 0x0002b01001007387 */ /* 0x000fe20000100a00 */
[----:B------:R0:W-:Y:S03]  /*57af0*/  STL.64 [R1+0x2b8], R18 ;  /* 0x0002b81201007387 */ /* 0x0001e60000100a00 */
[----:B0-----:R-:W4:Y:S01]  /*57b00*/  LDL.LU.64 R18, [R1+0x46f8] ;  /* 0x0046f80001127983 */ /* 0x001f220000300a00 */
[----:B------:R-:W4:Y:S02]  /*57b10*/  LDL.LU.64 R16, [R1+0x46f0] ;  /* 0x0046f00001107983 */ /* 0x000f240000300a00 */
[----:B----4-:R-:W-:Y:S01]  /*57b20*/  HMMA.16816.F32 R12, R12, R22, R16 ;  /* 0x000000160c0c723c */ /* 0x010fe20000001810 */
[----:B------:R-:W2:Y:S01]  /*57b30*/  LDL.LU.64 R18, [R1+0x46e8] ;  /* 0x0046e80001127983 */ /* 0x000ea20000300a00 */
[----:B------:R-:W2:Y:S11]  /*57b40*/  LDL.LU.64 R16, [R1+0x46e0] ;  /* 0x0046e00001107983 */ /* 0x000eb60000300a00 */
[----:B------:R-:W-:Y:S10]  /*57b50*/  @!UPT UIADD3 URZ, URZ, URZ, URZ ;  /* 0x0000003f3f3ff290 */ /* 0x000ff4000fffe03f */
[----:B------:R-:W-:Y:S01]  /*57b60*/  STL.64 [R1+0x260], R12 ;  /* 0x0002600c01007387 */ /* 0x000fe20000100a00 */
[----:B------:R0:W-:Y:S03]  /*57b70*/  STL.64 [R1+0x268], R14 ;  /* 0x0002680e01007387 */ /* 0x0001e60000100a00 */
[----:B0-----:R-:W4:Y:S01]  /*57b80*/  LDL.LU.64 R14, [R1+0x28] ;  /* 0x00002800010e7983 */ /* 0x001f220000300a00 */
[C---:B--2---:R-:W-:Y:S11]  /*57b90*/  HMMA.16816.F32 R8, R16.reuse, R26, R8 ;  /* 0x0000001a1008723c */ /* 0x044ff60000001808 */
[----:B------:R-:W-:Y:S11]  /*57ba0*/  @!UPT UIADD3 URZ, URZ, URZ, URZ ;  /* 0x0000003f3f3ff290 */ /* 0x000ff6000fffe03f */
[----:B------:R-:W-:Y:S01]  /*57bb0*/  @!UPT UIADD3 URZ, URZ, URZ, URZ ;  /* 0x0000003f3f3ff290 */ /* 0x000fe2000fffe03f */
[----:B------:R-:W-:Y:S01]  /*57bc0*/  STL.64 [R1+0x250], R8 ;  /* 0x0002500801007387 */ /* 0x000fe20000100a00 */
[----:B------:R0:W-:Y:S03]  /*57bd0*/  STL.64 [R1+0x258], R10 ;  /* 0x0002580a01007387 */ /* 0x0001e60000100a00 */
[----:B0-----:R-:W2:Y:S01]  /*57be0*/  LDL.LU.64 R10, [R1+0x46d8] ;  /* 0x0046d800010a7983 */ /* 0x001ea20000300a00 */
[----:B------:R-:W2:Y:S02]  /*57bf0*/  LDL.LU.64 R8, [R1+0x46d0] ;  /* 0x0046d00001087983 */ /* 0x000ea40000300a00 */
[C---:B--2---:R-:W-:Y:S01]  /*57c00*/  HMMA.16816.F32 R4, R16.reuse, R6, R8 ;  /* 0x000000061004723c */ /* 0x044fe20000001808 */
[----:B------:R-:W2:Y:S01]  /*57c10*/  LDL.LU.64 R10, [R1+0x46c8] ;  /* 0x0046c800010a7983 */ /* 0x000ea20000300a00 */
[----:B------:R-:W2:Y:S11]  /*57c20*/  LDL.LU.64 R8, [R1+0x46c0] ;  /* 0x0046c00001087983 */ /* 0x000eb60000300a00 */
[----:B------:R-:W-:Y:S10]  /*57c30*/  @!UPT UIADD3 URZ, URZ, URZ, URZ ;  /* 0x0000003f3f3ff290 */ /* 0x000ff4000fffe03f */
[----:B------:R-:W-:Y:S01]  /*57c40*/  STL.64 [R1+0x240], R4 ;  /* 0x0002400401007387 */ /* 0x000fe20000100a00 */
[----:B------:R0:W-:Y:S03]  /*57c50*/  STL.64 [R1+0x248], R6 ;  /* 0x0002480601007387 */ /* 0x0001e60000100a00 */
[----:B0-----:R-:W2:Y:S01]  /*57c60*/  LDL.LU.64 R6, [R1+0x46b8] ;  /* 0x0046b80001067983 */ /* 0x001ea20000300a00 */
[----:B------:R-:W2:Y:S02]  /*57c70*/  LDL.LU.64 R4, [R1+0x46b0] ;  /* 0x0046b00001047983 */ /* 0x000ea40000300a00 */
[----:B----4-:R0:W-:Y:S02]  /*57c80*/  STL.64 [R1+0x4688], R14 ;  /* 0x0046880e01007387 */ /* 0x0101e40000100a00 */
[----:B------:R-:W4:Y:S01]  /*57c90*/  LDL.LU R12, [R1+0x50] ;  /* 0x00005000010c7983 */ /* 0x000f220000300800 */
[C---:B--2---:R-:W-:Y:S11]  /*57ca0*/  HMMA.16816.F32 R4, R16.reuse, R14, R4 ;  /* 0x0000000e1004723c */ /* 0x044ff60000001804 */
[----:B------:R-:W-:Y:S11]  /*57cb0*/  @!UPT UIADD3 URZ, URZ, URZ, URZ ;  /* 0x0000003f3f3ff290 */ /* 0x000ff6000fffe03f */
[----:B------:R-:W-:Y:S01]  /*57cc0*/  @!UPT UIADD3 URZ, URZ, URZ, URZ ;  /* 0x0000003f3f3ff290 */ /* 0x000fe2000fffe03f */
[----:B------:R-:W-:Y:S01]  /*57cd0*/  STL.64 [R1+0x230], R4 ;  /* 0x0002300401007387 */ /* 0x000fe20000100a00 */
[----:B------:R-:W-:Y:S02]  /*57ce0*/  STL.64 [R1+0x238], R6 ;  /* 0x0002380601007387 */ /* 0x000fe40000100a00 */
[----:B------:R-:W4:Y:S02]  /*57cf0*/  LDL.LU R13, [R1+0x54] ;  /* 0x00005400010d7983 */ /* 0x000f240000300800 */
[----:B0-----:R-:W2:Y:S01]  /*57d00*/  LDL.LU R14, [R1+0x58] ;  /* 0x00005800010e7983 */ /* 0x001ea20000300800 */
[----:B------:R-:W2:Y:S04]  /*57d10*/  LDL.LU R15, [R1+0x5c] ;  /* 0x00005c00010f7983 */ /* 0x000ea80000300800 */
[----:B--2---:R-:W-:Y:S01]  /*57d20*/  STL.64 [R1+0x4698], R14 ;  /* 0x0046980e01007387 */ /* 0x004fe20000100a00 */
[----:B----4-:R0:W-:Y:S03]  /*57d30*/  STL.64 [R1+0x4690], R12 ;  /* 0x0046900c01007387 */ /* 0x0101e60000100a00 */
[----:B0-----:R-:W2:Y:S01]  /*57d40*/  LDL.LU R12, [R1+0x60] ;  /* 0x00006000010c7983 */ /* 0x001ea20000300800 */
[----:B------:R-:W2:Y:S02]  /*57d50*/  LDL.LU R13, [R1+0x64] ;  /* 0x00006400010d7983 */ /* 0x000ea40000300800 */
[----:B------:R-:W2:Y:S02]  /*57d60*/  LDL.LU R14, [R1+0x68] ;  /* 0x00006800010e7983 */ /* 0x000ea40000300800 */
[----:B------:R-:W2:Y:S01]  /*57d70*/  LDL.LU R15, [R1+0x6c] ;  /* 0x00006c00010f7983 */ /* 0x000ea20000300800 */
[----:B------:R-:W4:Y:S01]  /*57d80*/  LDL.LU R4, [R1+0x90] ;  /* 0x0000900001047983 */ /* 0x000f220000300800 */
[----:B------:R-:W4:Y:S02]  /*57d90*/  LDL.LU R5, [R1+0x94] ;  /* 0x0000940001057983 */ /* 0x000f240000300800 */
[----:B------:R-:W2:Y:S02]  /*57da0*/  LDL.LU R6, [R1+0x98] ;  /* 0x0000980001067983 */ /* 0x000ea40000300800 */
[----:B------:R-:W2:Y:S01]  /*57db0*/  LDL.LU R7, [R1+0x9c] ;  /* 0x00009c0001077983 */ /* 0x000ea20000300800 */
[----:B------:R-:W-:Y:S01]  /*57dc0*/  HMMA.16816.F32 R8, R16, R22, R8 ;  /* 0x000000161008723c */ /* 0x000fe20000001808 */
[----:B------:R-:W-:-:S02]  /*57dd0*/  IMAD.MOV.U32 R24, RZ, RZ, R22 ;  /* 0x000000ffff187224 */ /* 0x000fc400078e0016 */
[----:B------:R-:W-:Y:S01]  /*57de0*/  IMAD.MOV.U32 R0, RZ, RZ, R23 ;  /* 0x000000ffff007224 */ /* 0x000fe200078e0017 */
[----:B--2---:R-:W-:Y:S01]  /*57df0*/  STL.64 [R1+0x4670], R6 ;  /* 0x0046700601007387 */ /* 0x004fe20000100a00 */
[----:B----4-:R0:W-:Y:S03]  /*57e00*/  STL.64 [R1+0x4668], R4 ;  /* 0x0046680401007387 */ /* 0x0101e60000100a00 */
[----:B0-----:R-:W2:Y:S01]  /*57e10*/  LDL.LU R4, [R1] ;  /* 0x0000000001047983 */ /* 0x001ea20000300800 */
[----:B------:R-:W2:Y:S02]  /*57e20*/  LDL.LU R5, [R1+0x4] ;  /* 0x0000040001057983 */ /* 0x000ea40000300800 */
[----:B------:R-:W4:Y:S02]  /*57e30*/  LDL.LU.64 R22, [R1+0x46a8] ;  /* 0x0046a80001167983 */ /* 0x000f240000300a00 */
[----:B------:R-:W4:Y:S10]  /*57e40*/  LDL.LU.64 R20, [R1+0x46a0] ;  /* 0x0046a00001147983 */ /* 0x000f340000300a00 */
[----:B------:R0:W-:Y:S01]  /*57e50*/  STL.64 [R1+0x220], R8 ;  /* 0x0002200801007387 */ /* 0x0001e20000100a00 */
[----:B---3--:R-:W-:-:S02]  /*57e60*/  IMAD.MOV.U32 R6, RZ, RZ, R3 ;  /* 0x000000ffff067224 */ /* 0x008fc400078e0003 */
[----:B------:R-:W-:Y:S02]  /*57e70*/  IMAD.MOV.U32 R7, RZ, RZ, R2 ;  /* 0x000000ffff077224 */ /* 0x000fe400078e0002 */
[----:B------:R-:W-:Y:S02]  /*57e80*/  IMAD.MOV.U32 R3, RZ, RZ, R10 ;  /* 0x000000ffff037224 */ /* 0x000fe400078e000a */
[----:B------:R-:W-:Y:S01]  /*57e90*/  IMAD.MOV.U32 R2, RZ, RZ, R11 ;  /* 0x000000ffff027224 */ /* 0x000fe200078e000b */
[----:B0-----:R-:W3:Y:S01]  /*57ea0*/  LDL.LU R8, [R1+0x200] ;  /* 0x0002000001087983 */ /* 0x001ee20000300800 */
[----:B------:R-:W3:Y:S02]  /*57eb0*/  LDL.LU R9, [R1+0x204] ;  /* 0x0002040001097983 */ /* 0x000ee40000300800 */
[----:B------:R-:W2:Y:S02]  /*57ec0*/  LDL.LU R10, [R1+0x208] ;  /* 0x00020800010a7983 */ /* 0x000ea40000300800 */
[----:B------:R-:W2:Y:S01]  /*57ed0*/  LDL.LU R11, [R1+0x20c] ;  /* 0x00020c00010b7983 */ /* 0x000ea20000300800 */
[C---:B----4-:R-:W-:Y:S01]  /*57ee0*/  HMMA.16816.F32 R12, R20.reuse, R26, R12 ;  /* 0x0000001a140c723c */ /* 0x050fe2000000180c */
[----:B--2---:R0:W-:Y:S01]  /*57ef0*/  STL.64 [R1+0x4680], R10 ;  /* 0x0046800a01007387 */ /* 0x0041e20000100a00 */
[----:B---3--:R-:W-:Y:S03]  /*57f00*/  STL.64 [R1+0x4678], R8 ;  /* 0x0046780801007387 */ /* 0x008fe60000100a00 */
[----:B0-----:R-:W2:Y:S01]  /*57f10*/  LDL.LU.64 R10, [R1+0x38] ;  /* 0x00003800010a7983 */ /* 0x001ea20000300a00 */
[----:B------:R-:W-:Y:S02]  /*57f20*/  STL [R1+0x4654], R2 ;  /* 0x0046540201007387 */ /* 0x000fe40000100800 */
[----:B------:R-:W-:Y:S11]  /*57f30*/  STL [R1+0x4650], R3 ;  /* 0x0046500301007387 */ /* 0x000ff60000100800 */
[----:B------:R-:W-:Y:S04]  /*57f40*/  @!UPT UIADD3 URZ, URZ, URZ, URZ ;  /* 0x0000003f3f3ff290 */ /* 0x000fe8000fffe03f */
[----:B------:R-:W-:Y:S01]  /*57f50*/  STL.64 [R1+0x1e0], R12 ;  /* 0x0001e00c01007387 */ /* 0x000fe20000100a00 */
[----:B------:R0:W-:Y:S04]  /*57f60*/  STL.64 [R1+0x1e8], R14 ;  /* 0x0001e80e01007387 */ /* 0x0001e80000100a00 */
[----:B0-----:R-:W2:Y:S01]  /*57f70*/  LDL.LU.64 R14, [R1+0x4698] ;  /* 0x00469800010e7983 */ /* 0x001ea20000300a00 */
[----:B------:R-:W2:Y:S02]  /*57f80*/  LDL.LU.64 R12, [R1+0x4690] ;  /* 0x00469000010c7983 */ /* 0x000ea40000300a00 */
[----:B--2---:R-:W-:Y:S11]  /*57f90*/  HMMA.16816.F32 R12, R20, R10, R12 ;  /* 0x0000000a140c723c */ /* 0x004ff6000000180c */
[----:B------:R-:W-:Y:S11]  /*57fa0*/  @!UPT UIADD3 URZ, URZ, URZ, URZ ;  /* 0x0000003f3f3ff290 */ /* 0x000ff6000fffe03f */
[----:B------:R-:W-:Y:S01]  /*57fb0*/  @!UPT UIADD3 URZ, URZ, URZ, URZ ;  /* 0x0000003f3f3ff290 */ /* 0x000fe2000fffe03f */
[----:B------:R-:W-:Y:S01]  /*57fc0*/  STL.64 [R1+0x1d0], R12 ;  /* 0x0001d00c01007387 */ /* 0x000fe20000100a00 */
[----:B------:R0:W-:Y:S03]  /*57fd0*/  STL.64 [R1+0x1d8], R14 ;  /* 0x0001d80e01007387 */ /* 0x0001e60000100a00 */
[----:B0-----:R-:W2:Y:S01]  /*57fe0*/  LDL.LU.64 R14, [R1+0x4688] ;  /* 0x00468800010e7983 */ /* 0x001ea20000300a00 */
[----:B------:R-:W-:Y:S02]  /*57ff0*/  IMAD.MOV.U32 R2, RZ, RZ, R10 ;  /* 0x000000ffff027224 */ /* 0x000fe400078e000a */
[----:B------:R-:W-:Y:S01]  /*58000*/  IMAD.MOV.U32 R3, RZ, RZ, R11 ;  /* 0x000000ffff037224 */ /* 0x000fe200078e000b */
[----:B------:R-:W0:Y:S01]  /*58010*/  S2R R25, SR_TID.X ;  /* 0x0000000000197919 */ /* 0x000e220000002100 */
[----:B------:R-:W-:Y:S02]  /*58020*/  IMAD.MOV.U32 R18, RZ, RZ, R24 ;  /* 0x000000ffff127224 */ /* 0x000fe400078e0018 */
[----:B------:R-:W-:-:S02]  /*58030*/  IMAD.MOV.U32 R19, RZ, RZ, R0 ;  /* 0x000000ffff137224 */ /* 0x000fc400078e0000 */
[C---:B0-----:R-:W-:Y:S01]  /*58040*/  IMAD.SHL.U32 R24, R25.reuse, 0x2, RZ ;  /* 0x0000000219187824 */ /* 0x041fe200078e00ff */
[----:B------:R-:W-:-:S05]  /*58050*/  LOP3.LUT R25, R25, 0x7, RZ, 0xc0, !PT ;  /* 0x0000000719197812 */ /* 0x000fca00078ec0ff */
[----:B------:R-:W-:-:S05]  /*58060*/  IMAD R25, R25, 0x210, RZ ;  /* 0x0000021019197824 */ /* 0x000fca00078e02ff */
[----:B------:R-:W-:-:S04]  /*58070*/  LOP3.LUT R25, R25, 0x30, R24, 0x78, !PT ;  /* 0x0000003019197812 */ /* 0x000fc800078e7818 */
[----:B------:R-:W-:Y:S01]  /*58080*/  LOP3.LUT R25, R25, 0x40, RZ, 0x3c, !PT ;  /* 0x0000004019197812 */ /* 0x000fe200078e3cff */
[----:B--2---:R-:W-:Y:S11]  /*58090*/  HMMA.16816.F32 R8, R20, R14, R4 ;  /* 0x0000000e1408723c */ /* 0x004ff60000001804 */
[----:B------:R-:W-:Y:S11]  /*580a0*/  @!UPT UIADD3 URZ, URZ, URZ, URZ ;  /* 0x0000003f3f3ff290 */ /* 0x000ff6000fffe03f */
[----:B------:R-:W-:Y:S01]  /*580b0*/  @!UPT UIADD3 URZ, URZ, URZ, URZ ;  /* 0x0000003f3f3ff290 */ /* 0x000fe2000fffe03f */
[----:B------:R-:W-:Y:S01]  /*580c0*/  STL.64 [R1+0x1b0], R8 ;  /* 0x0001b00801007387 */ /* 0x000fe20000100a00 */
[----:B------:R-:W-:Y:S02]  /*580d0*/  STL.64 [R1+0x1b8], R10 ;  /* 0x0001b80a01007387 */ /* 0x000fe40000100a00 */
[----:B------:R-:W0:Y:S04]  /*580e0*/  LDSM.16.MT88.4 R8, [R29+0x28000] ;  /* 0x028000001d08783b */ /* 0x000e280000004200 */
[----:B------:R-:W-:Y:S02]  /*580f0*/  IMAD.MOV.U32 R4, RZ, RZ, R14 ;  /* 0x000000ffff047224 */ /* 0x000fe400078e000e */
[----:B------:R-:W-:Y:S02]  /*58100*/  IMAD.MOV.U32 R0, RZ, RZ, R15 ;  /* 0x000000ffff007224 */ /* 0x000fe400078e000f */
[----:B0-----:R-:W-:-:S02]  /*58110*/  IMAD.MOV.U32 R15, RZ, RZ, R8 ;  /* 0x000000ffff0f7224 */ /* 0x001fc400078e0008 */
[----:B------:R-:W-:Y:S02]  /*58120*/  IMAD.MOV.U32 R14, RZ, RZ, R9 ;  /* 0x000000ffff0e7224 */ /* 0x000fe400078e0009 */
[----:B------:R-:W-:Y:S02]  /*58130*/  IMAD.MOV.U32 R13, RZ, RZ, R10 ;  /* 0x000000ffff0d7224 */ /* 0x000fe400078e000a */
[----:B------:R-:W-:Y:S02]  /*58140*/  IMAD.MOV.U32 R12, RZ, RZ, R11 ;  /* 0x000000ffff0c7224 */ /* 0x000fe400078e000b */
[----:B------:R-:W2:Y:S01]  /*58150*/  LDL.LU.64 R10, [R1+0x4680] ;  /* 0x00468000010a7983 */ /* 0x000ea20000300a00 */
[----:B------:R-:W2:Y:S02]  /*58160*/  LDL.LU.64 R8, [R1+0x4678] ;  /* 0x0046780001087983 */ /* 0x000ea40000300a00 */
[----:B------:R0:W-:Y:S02]  /*58170*/  STL.64 [R1+0x45f8], R14 ;  /* 0x0045f80e01007387 */ /* 0x0001e40000100a00 */
[----:B0-----:R-:W-:-:S02]  /*58180*/  IMAD.MOV.U32 R14, RZ, RZ, R4 ;  /* 0x000000ffff0e7224 */ /* 0x001fc400078e0004 */
[----:B------:R-:W0:Y:S04]  /*58190*/  LDSM.16.M88.4 R4, [R25+0x40100] ;  /* 0x040100001904783b */ /* 0x000e280000000200 */
[----:B------:R-:W-:Y:S01]  /*581a0*/  STL.64 [R1+0x45f0], R12 ;  /* 0x0045f00c01007387 */ /* 0x000fe20000100a00 */
[----:B------:R-:W-:-:S03]  /*581b0*/  IMAD.MOV.U32 R15, RZ, RZ, R0 ;  /* 0x000000ffff0f7224 */ /* 0x000fc600078e0000 */
[----:B0-----:R-:W-:Y:S01]  /*581c0*/  STL.64 [R1+0xa0], R4 ;  /* 0x0000a00401007387 */ /* 0x001fe20000100a00 */
[----:B------:R0:W-:Y:S02]  /*581d0*/  STL.64 [R1+0xa8], R6 ;  /* 0x0000a80601007387 */ /* 0x0001e40000100a00 */
[----:B------:R-:W-:Y:S02]  /*581e0*/  IMAD.MOV.U32 R28, RZ, RZ, R4 ;  /* 0x000000ffff1c7224 */ /* 0x000fe400078e0004 */
[----:B------:R-:W-:Y:S01]  /*581f0*/  IMAD.MOV.U32 R0, RZ, RZ, R5 ;  /* 0x000000ffff007224 */ /* 0x000fe200078e0005 */
[----:B0-----:R-:W3:Y:S01]  /*58200*/  LDL.LU.64 R6, [R1+0x4670] ;  /* 0x0046700001067983 */ /* 0x001ee20000300a00 */
[----:B------:R-:W3:Y:S02]  /*58210*/  LDL.LU.64 R4, [R1+0x4668] ;  /* 0x0046680001047983 */ /* 0x000ee40000300a00 */
[----:B---3--:R-:W-:Y:S01]  /*58220*/  HMMA.16816.F32 R20, R20, R18, R4 ;  /* 0x000000121414723c */ /* 0x008fe20000001804 */
[----:B------:R-:W2:Y:S01]  /*58230*/  LDL.LU.64 R6, [R1+0x4660] ;  /* 0x0046600001067983 */ /* 0x000ea20000300a00 */
[----:B------:R-:W2:Y:S02]  /*58240*/  LDL.LU.64 R4, [R1+0x4658] ;  /* 0x0046580001047983 */ /* 0x000ea40000300a00 */
[----:B------:R-:W-:Y:S02]  /*58250*/  STL.64 [R1+0x4640], R18 ;  /* 0x0046401201007387 */ /* 0x000fe40000100a00 */
[----:B------:R-:W0:Y:S11]  /*58260*/  LDSM.16.M88.4 R16, [R25+0x41100] ;  /* 0x041100001910783b */ /* 0x000e360000000200 */
[----:B------:R-:W-:Y:S06]  /*58270*/  @!UPT UIADD3 URZ, URZ, URZ, URZ ;  /* 0x0000003f3f3ff290 */ /* 0x000fec000fffe03f */
[----:B------:R1:W-:Y:S01]  /*58280*/  STL.64 [R1+0x150], R20 ;  /* 0x0001501401007387 */ /* 0x0003e20000100a00 */
[----:B------:R3:W-:Y:S03]  /*58290*/  STL.64 [R1+0x158], R22 ;  /* 0x0001581601007387 */ /* 0x0007e60000100a00 */
[----:B-1----:R-:W4:Y:S04]  /*582a0*/  LDL.LU R20, [R1+0x2a0] ;  /* 0x0002a00001147983 */ /* 0x002f280000300800 */
[----:B0-----:R-:W-:Y:S01]  /*582b0*/  STL.64 [R1+0x70], R16 ;  /* 0x0000701001007387 */ /* 0x001fe20000100a00 */
[----:B------:R-:W-:Y:S02]  /*582c0*/  STL.64 [R1+0x78], R18 ;  /* 0x0000781201007387 */ /* 0x000fe40000100a00 */
[----:B------:R-:W0:Y:S04]  /*582d0*/  LDSM.16.M88.4 R16, [R25+0x42100] ;  /* 0x042100001910783b */ /* 0x000e280000000200 */
[----:B------:R-:W4:Y:S01]  /*582e0*/  LDL.LU R21, [R1+0x2a4] ;  /* 0x0002a40001157983 */ /* 0x000f220000300800 */
[----:B---3--:R-:W4:Y:S01]  /*582f0*/  LDL.LU R22, [R1+0x2a8] ;  /* 0x0002a80001167983 */ /* 0x008f220000300800 */
[----:B------:R-:W4:Y:S02]  /*58300*/  LDL.LU R23, [R1+0x2ac] ;  /* 0x0002ac0001177983 */ /* 0x000f240000300800 */
[----:B------:R-:W-:-:S02]  /*58310*/  IMAD.MOV.U32 R13, RZ, RZ, R26 ;  /* 0x000000ffff0d7224 */ /* 0x000fc400078e001a */
[----:B------:R-:W-:Y:S01]  /*58320*/  IMAD.MOV.U32 R12, RZ, RZ, R27 ;  /* 0x000000ffff0c7224 */ /* 0x000fe200078e001b */
[----:B0-----:R-:W-:Y:S01]  /*58330*/  STL.64 [R1+0x90], R16 ;  /* 0x0000901001007387 */ /* 0x001fe20000100a00 */
[----:B------:R-:W-:Y:S02]  /*58340*/  STL.64 [R1+0x98], R18 ;  /* 0x0000981201007387 */ /* 0x000fe40000100a00 */
[----:B------:R-:W0:Y:S02]  /*58350*/  LDSM.16.M88.4 R16, [R25+0x43100] ;  /* 0x043100001910783b */ /* 0x000e240000000200 */
[----:B0-----:R-:W-:Y:S02]  /*58360*/  STL.64 [R1+0xb0], R16 ;  /* 0x0000b01001007387 */ /* 0x001fe40000100a00 */
[----:B------:R-:W-:Y:S01]  /*58370*/  STL.64 [R1+0xb8], R18 ;  /* 0x0000b81201007387 */ /* 0x000fe20000100a00 */
[C---:B--2---:R-:W-:Y:S01]  /*58380*/  HMMA.16816.F32 R8, R4.reuse, R26, R8 ;  /* 0x0000001a0408723c */ /* 0x044fe20000001808 */
[----:B------:R-:W0:Y:S11]  /*58390*/  LDSM.16.MT88.4 R24, [R29+0x28080] ;  /* 0x028080001d18783b */ /* 0x000e360000004200 */
[----:B------:R-:W-:Y:S11]  /*583a0*/  @!UPT UIADD3 URZ, URZ, URZ, URZ ;  /* 0x0000003f3f3ff290 */ /* 0x000ff6000fffe03f */
[----:B------:R1:W-:Y:S01]  /*583b0*/  STL.64 [R1+0x140], R8 ;  /* 0x0001400801007387 */ /* 0x0003e20000100a00 */
[----:B------:R2:W-:Y:S03]  /*583c0*/  STL.64 [R1+0x148], R10 ;  /* 0x0001480a01007387 */ /* 0x0005e60000100a00 */
[----:B-1----:R-:W3:Y:S01]  /*583d0*/  LDL.LU R8, [R1+0x210] ;  /* 0x0002100001087983 */ /* 0x002ee20000300800 */
[----:B------:R-:W3:Y:S02]  /*583e0*/  LDL.LU R9, [R1+0x214] ;  /* 0x0002140001097983 */ /* 0x000ee40000300800 */
[----:B--2---:R-:W3:Y:S02]  /*583f0*/  LDL.LU R10, [R1+0x218] ;  /* 0x00021800010a7983 */ /* 0x004ee40000300800 */
[----:B------:R-:W3:Y:S01]  /*58400*/  LDL.LU R11, [R1+0x21c] ;  /* 0x00021c00010b7983 */ /* 0x000ee20000300800 */
[----:B------:R-:W2:Y:S01]  /*58410*/  LDL.LU R16, [R1+0x290] ;  /* 0x0002900001107983 */ /* 0x000ea20000300800 */
[----:B------:R-:W2:Y:S02]  /*58420*/  LDL.LU R17, [R1+0x294] ;  /* 0x0002940001117983 */ /* 0x000ea40000300800 */
[----:B------:R-:W2:Y:S02]  /*58430*/  LDL.LU R18, [R1+0x298] ;  /* 0x0002980001127983 */ /* 0x000ea40000300800 */
[----:B------:R-:W2:Y:S01]  /*58440*/  LDL.LU R19, [R1+0x29c] ;  /* 0x00029c0001137983 */ /* 0x000ea20000300800 */
        /* <DEDUP_REMOVED lines=12> */
[----:B------:R-:W-:Y:S01]  /*58510*/  HMMA.16816.F32 R16, R4, R14, R16 ;  /* 0x0000000e0410723c */ /* 0x000fe20000001810 */
[----:B--2---:R0:W-:Y:S02]  /*58520*/  STL.64 [R1+0x4618], R26 ;  /* 0x0046181a01007387 */ /* 0x0041e40000100a00 */
[----:B0-----:R-:W-:-:S02]  /*58530*/  IMAD.MOV.U32 R26, RZ, RZ, R2 ;  /* 0x000000ffff1a7224 */ /* 0x001fc400078e0002 */
[----:B------:R-:W-:-:S07]  /*58540*/  IMAD.MOV.U32 R27, RZ, RZ, R3 ;  /* 0x000000ffff1b7224 */ /* 0x000fce00078e0003 */
[C---:B----4-:R-:W-:Y:S01]  /*58550*/  HMMA.16816.F32 R20, R4.reuse, R26, R20 ;  /* 0x0000001a0414723c */ /* 0x050fe20000001814 */
[----:B------:R0:W-:Y:S01]  /*58560*/  STL.64 [R1+0x4610], R24 ;  /* 0x0046101801007387 */ /* 0x0001e20000100a00 */
[----:B------:R-:W2:Y:S02]  /*58570*/  LDL.LU R2, [R1+0x4654] ;  /* 0x0046540001027983 */ /* 0x000ea40000300800 */
[----:B------:R-:W4:Y:S02]  /*58580*/  LDL.LU R3, [R1+0x4650] ;  /* 0x0046500001037983 */ /* 0x000f240000300800 */
[----:B------:R1:W-:Y:S01]  /*58590*/  STL.64 [R1+0x4628], R26 ;  /* 0x0046281a01007387 */ /* 0x0003e20000100a00 */
[----:B0-----:R-:W2:Y:S11]  /*585a0*/  LDL.LU R24, [R1+0x1f0] ;  /* 0x0001f00001187983 */ /* 0x001eb60000300800 */
[----:B------:R-:W-:Y:S05]  /*585b0*/  @!UPT UIADD3 URZ, URZ, URZ, URZ ;  /* 0x0000003f3f3ff290 */ /* 0x000fea000fffe03f */
[----:B------:R0:W-:Y:S01]  /*585c0*/  STL.64 [R1+0x190], R20 ;  /* 0x0001901401007387 */ /* 0x0001e20000100a00 */
[----:B------:R-:W-:Y:S02]  /*585d0*/  STL.64 [R1+0x198], R22 ;  /* 0x0001981601007387 */ /* 0x000fe40000100a00 */
[----:B------:R-:W2:Y:S02]  /*585e0*/  LDL.LU R25, [R1+0x1f4] ;  /* 0x0001f40001197983 */ /* 0x000ea40000300800 */
[----:B-1----:R-:W2:Y:S01]  /*585f0*/  LDL.LU R26, [R1+0x1f8] ;  /* 0x0001f800011a7983 */ /* 0x002ea20000300800 */
[----:B------:R-:W2:Y:S01]  /*58600*/  LDL.LU R27, [R1+0x1fc] ;  /* 0x0001fc00011b7983 */ /* 0x000ea20000300800 */
[----:B0-----:R-:W-:Y:S02]  /*58610*/  IMAD.MOV.U32 R20, RZ, RZ, R28 ;  /* 0x000000ffff147224 */ /* 0x001fe400078e001c */
[----:B------:R-:W-:Y:S01]  /*58620*/  IMAD.MOV.U32 R21, RZ, RZ, R0 ;  /* 0x000000ffff157224 */ /* 0x000fe200078e0000 */
[----:B------:R-:W2:Y:S01]  /*58630*/  LDL.LU R28, [R1+0x464c] ;  /* 0x00464c00011c7983 */ /* 0x000ea20000300800 */
[----:B------:R-:W2:Y:S03]  /*58640*/  LDL.LU R0, [R1+0x4648] ;  /* 0x0046480001007983 */ /* 0x000ea60000300800 */
[----:B------:R0:W-:Y:S04]  /*58650*/  STL.64 [R1+0x4620], R20 ;  /* 0x0046201401007387 */ /* 0x0001e80000100a00 */
[----:B0-----:R-:W2:Y:S01]  /*58660*/  LDL.LU R20, [R1+0x280] ;  /* 0x0002800001147983 */ /* 0x001ea20000300800 */
[----:B------:R-:W2:Y:S02]  /*58670*/  LDL.LU R21, [R1+0x284] ;  /* 0x0002840001157983 */ /* 0x000ea40000300800 */
[----:B------:R-:W2:Y:S02]  /*58680*/  LDL.LU R22, [R1+0x288] ;  /* 0x0002880001167983 */ /* 0x000ea40000300800 */
[----:B------:R-:W2:Y:S01]  /*58690*/  LDL.LU R23, [R1+0x28c] ;  /* 0x00028c0001177983 */ /* 0x000ea20000300800 */
[----:B------:R-:W-:Y:S01]  /*586a0*/  STL.64 [R1+0x180], R16 ;  /* 0x0001801001007387 */ /* 0x000fe20000100a00 */
[----:B------:R0:W-:Y:S03]  /*586b0*/  STL.64 [R1+0x188], R18 ;  /* 0x0001881201007387 */ /* 0x0001e60000100a00 */
[----:B0-----:R-:W3:Y:S02]  /*586c0*/  LDL.LU.64 R18, [R1+0x4640] ;  /* 0x0046400001127983 */ /* 0x001ee40000300a00 */
[----:B---3--:R-:W-:Y:S02]  /*586d0*/  HMMA.16816.F32 R4, R4, R18, R8 ;  /* 0x000000120404723c */ /* 0x008fe40000001808 */
[----:B------:R-:W2:Y:S01]  /*586e0*/  LDL.LU.64 R10, [R1+0x4638] ;  /* 0x00463800010a7983 */ /* 0x000ea20000300a00 */
[----:B------:R-:W2:Y:S11]  /*586f0*/  LDL.LU.64 R8, [R1+0x4630] ;  /* 0x0046300001087983 */ /* 0x000eb60000300a00 */
[----:B------:R-:W-:Y:S09]  /*58700*/  @!UPT UIADD3 URZ, URZ, URZ, URZ ;  /* 0x0000003f3f3ff290 */ /* 0x000ff2000fffe03f */
[----:B------:R-:W-:Y:S01]  /*58710*/  STL.64 [R1+0x130], R4 ;  /* 0x0001300401007387 */ /* 0x000fe20000100a00 */
[----:B------:R0:W-:Y:S02]  /*58720*/  STL.64 [R1+0x138], R6 ;  /* 0x0001380601007387 */ /* 0x0001e40000100a00 */
[----:B0-----:R-:W-:Y:S02]  /*58730*/  IMAD.MOV.U32 R6, RZ, RZ, R13 ;  /* 0x000000ffff067224 */ /* 0x001fe400078e000d */
[----:B------:R-:W-:-:S07]  /*58740*/  IMAD.MOV.U32 R7, RZ, RZ, R12 ;  /* 0x000000ffff077224 */ /* 0x000fce00078e000c */
[C---:B--2---:R-:W-:Y:S01]  /*58750*/  HMMA.16816.F32 R4, R8.reuse, R6, R24 ;  /* 0x000000060804723c */ /* 0x044fe20000001818 */
[----:B------:R-:W2:Y:S11]  /*58760*/  LDL.LU.64 R26, [R1+0x4628] ;  /* 0x00462800011a7983 */ /* 0x000eb60000300a00 */
[----:B------:R-:W-:Y:S11]  /*58770*/  @!UPT UIADD3 URZ, URZ, URZ, URZ ;  /* 0x0000003f3f3ff290 */ /* 0x000ff6000fffe03f */
[----:B------:R-:W-:Y:S01]  /*58780*/  STL.64 [R1+0x100], R4 ;  /* 0x0001000401007387 */ /* 0x000fe20000100a00 */
[----:B------:R-:W-:Y:S02]  /*58790*/  STL.64 [R1+0x108], R6 ;  /* 0x0001080601007387 */ /* 0x000fe40000100a00 */
[----:B------:R-:W0:Y:S02]  /*587a0*/  LDSM.16.MT88.4 R4, [R29+0x28100] ;  /* 0x028100001d04783b */ /* 0x000e240000004200 */
[----:B0-----:R-:W-:Y:S02]  /*587b0*/  STL.64 [R1+0x4578], R6 ;  /* 0x0045780601007387 */ /* 0x001fe40000100a00 */
[----:B------:R0:W-:Y:S02]  /*587c0*/  STL.64 [R1+0x4570], R4 ;  /* 0x0045700401007387 */ /* 0x0001e40000100a00 */
[----:B0-----:R-:W3:Y:S01]  /*587d0*/  LDL.64 R4, [R1+0x70] ;  /* 0x0000700001047983 */ /* 0x001ee20000100a00 */
[C---:B--2---:R-:W-:Y:S03]  /*587e0*/  HMMA.16816.F32 R24, R8.reuse, R26, R20 ;  /* 0x0000001a0818723c */ /* 0x044fe60000001814 */
[----:B------:R-:W2:Y:S11]  /*587f0*/  LDL.LU.64 R20, [R1+0x4620] ;  /* 0x0046200001147983 */ /* 0x000eb60000300a00 */
[----:B------:R-:W-:Y:S09]  /*58800*/  @!UPT UIADD3 URZ, URZ, URZ, URZ ;  /* 0x0000003f3f3ff290 */ /* 0x000ff2000fffe03f */
        /* <DEDUP_REMOVED lines=10> */
[----:B0-----:R-:W3:Y:S01]  /*588b0*/  LDL.LU.64 R14, [R1+0x45f8] ;  /* 0x0045f800010e7983 */ /* 0x001ee20000300a00 */
[----:B------:R-:W3:Y:S01]  /*588c0*/  LDL.LU.64 R12, [R1+0x45f0] ;  /* 0x0045f000010c7983 */ /* 0x000ee20000300a00 */
[----:B--2---:R-:W-:Y:S02]  /*588d0*/  HMMA.16816.F32 R8, R8, R18, R24 ;  /* 0x000000120808723c */ /* 0x004fe40000001818 */
[----:B------:R-:W2:Y:S04]  /*588e0*/  LDL.64 R24, [R1+0xb0] ;  /* 0x0000b00001187983 */ /* 0x000ea80000100a00 */
[----:B--2---:R-:W-:Y:S11]  /*588f0*/  STL.64 [R1+0x45d0], R24 ;  /* 0x0045d01801007387 */ /* 0x004ff60000100a00 */
[----:B------:R-:W-:Y:S06]  /*58900*/  @!UPT UIADD3 URZ, URZ, URZ, URZ ;  /* 0x0000003f3f3ff290 */ /* 0x000fec000fffe03f */
[----:B------:R-:W-:Y:S02]  /*58910*/  STL.64 [R1+0xc0], R8 ;  /* 0x0000c00801007387 */ /* 0x000fe40000100a00 */
[----:B------:R-:W-:Y:S02]  /*58920*/  STL.64 [R1+0xc8], R10 ;  /* 0x0000c80a01007387 */ /* 0x000fe40000100a00 */
        /* <DEDUP_REMOVED lines=17> */
[----:B------:R-:W3:Y:S01]  /*58a40*/  LDL.LU R16, [R1+0x2f0] ;  /* 0x0002f00001107983 */ /* 0x000ee20000300800 */
[----:B------:R-:W3:Y:S02]  /*58a50*/  LDL.LU R17, [R1+0x2f4] ;  /* 0x0002f40001117983 */ /* 0x000ee40000300800 */
[----:B------:R-:W3:Y:S02]  /*58a60*/  LDL.LU R18, [R1+0x2f8] ;  /* 0x0002f80001127983 */ /* 0x000ee40000300800 */
[----:B------:R-:W3:Y:S01]  /*58a70*/  LDL.LU R19, [R1+0x2fc] ;  /* 0x0002fc0001137983 */ /* 0x000ee20000300800 */
[----:B--2---:R-:W-:Y:S01]  /*58a80*/  STL.64 [R1+0x45e0], R26 ;  /* 0x0045e01a01007387 */ /* 0x004fe20000100a00 */
[----:B------:R0:W-:Y:S03]  /*58a90*/  STL.64 [R1+0x45d8], R24 ;  /* 0x0045d81801007387 */ /* 0x0001e60000100a00 */
[----:B0-----:R-:W2:Y:S01]  /*58aa0*/  LDL.LU R24, [R1+0x350] ;  /* 0x0003500001187983 */ /* 0x001ea20000300800 */
[----:B------:R-:W2:Y:S02]  /*58ab0*/  LDL.LU R25, [R1+0x354] ;  /* 0x0003540001197983 */ /* 0x000ea40000300800 */
[----:B------:R-:W2:Y:S02]  /*58ac0*/  LDL.LU R26, [R1+0x358] ;  /* 0x00035800011a7983 */ /* 0x000ea40000300800 */
[----:B------:R-:W2:Y:S01]  /*58ad0*/  LDL.LU R27, [R1+0x35c] ;  /* 0x00035c00011b7983 */ /* 0x000ea20000300800 */
[----:B------:R-:W-:Y:S01]  /*58ae0*/  STL.64 [R1+0x4598], R10 ;  /* 0x0045980a01007387 */ /* 0x000fe20000100a00 */
[----:B------:R0:W-:Y:S03]  /*58af0*/  STL.64 [R1+0x4590], R8 ;  /* 0x0045900801007387 */ /* 0x0001e60000100a00 */
[----:B0-----:R-:W2:Y:S01]  /*58b00*/  LDL.LU R8, [R1+0x2d0] ;  /* 0x0002d00001087983 */ /* 0x001ea20000300800 */
[----:B------:R-:W2:Y:S02]  /*58b10*/  LDL.LU R9, [R1+0x2d4] ;  /* 0x0002d40001097983 */ /* 0x000ea40000300800 */
[----:B------:R-:W2:Y:S02]  /*58b20*/  LDL.LU R10, [R1+0x2d8] ;  /* 0x0002d800010a7983 */ /* 0x000ea40000300800 */
[----:B------:R-:W2:Y:S02]  /*58b30*/  LDL.LU R11, [R1+0x2dc] ;  /* 0x0002dc00010b7983 */ /* 0x000ea40000300800 */
[----:B--2---:R3:W-:Y:S01]  /*58b40*/  STL.64 [R1+0x45b8], R10 ;  /* 0x0045b80a01007387 */ /* 0x0047e20000100a00 */
[----:B------:R0:W-:Y:S02]  /*58b50*/  STL.64 [R1+0x45b0], R8 ;  /* 0x0045b00801007387 */ /* 0x0001e40000100a00 */
[----:B---3--:R-:W-:-:S02]  /*58b60*/  IMAD.MOV.U32 R10, RZ, RZ, R13 ;  /* 0x000000ffff0a7224 */ /* 0x008fc400078e000d */
[----:B0-----:R-:W-:Y:S02]  /*58b70*/  IMAD.MOV.U32 R8, RZ, RZ, R15 ;  /* 0x000000ffff087224 */ /* 0x001fe400078e000f */
[----:B------:R-:W-:Y:S02]  /*58b80*/  IMAD.MOV.U32 R9, RZ, RZ, R14 ;  /* 0x000000ffff097224 */ /* 0x000fe400078e000e */
[----:B------:R-:W-:Y:S02]  /*58b90*/  IMAD.MOV.U32 R11, RZ, RZ, R12 ;  /* 0x000000ffff0b7224 */ /* 0x000fe400078e000c */
[----:B------:R-:W0:Y:S04]  /*58ba0*/  LDSM.16.MT88.4 R12, [R29+0x28200] ;  /* 0x028200001d0c783b */ /* 0x000e280000004200 */
[----:B0-----:R-:W-:Y:S01]  /*58bb0*/  STL.64 [R1+0x44f0], R14 ;  /* 0x0044f00e01007387 */ /* 0x001fe20000100a00 */
[----:B------:R0:W-:Y:S02]  /*58bc0*/  STL.64 [R1+0x44e8], R12 ;  /* 0x0044e80c01007387 */ /* 0x0001e40000100a00 */
[----:B0-----:R-:W-:-:S02]  /*58bd0*/  IMAD.MOV.U32 R12, RZ, RZ, R0 ;  /* 0x000000ffff0c7224 */ /* 0x001fc400078e0000 */
[----:B------:R-:W-:Y:S01]  /*58be0*/  IMAD.MOV.U32 R13, RZ, RZ, R28 ;  /* 0x000000ffff0d7224 */ /* 0x000fe200078e001c */
[----:B------:R-:W2:Y:S01]  /*58bf0*/  LDL.LU R0, [R1+0x45ec] ;  /* 0x0045ec0001007983 */ /* 0x000ea20000300800 */
[----:B------:R-:W3:Y:S02]  /*58c00*/  LDL.LU R28, [R1+0x45e8] ;  /* 0x0045e800011c7983 */ /* 0x000ee40000300800 */
[----:B------:R-:W2:Y:S02]  /*58c10*/  LDL.LU R14, [R1+0x328] ;  /* 0x00032800010e7983 */ /* 0x000ea40000300800 */
[----:B------:R-:W2:Y:S01]  /*58c20*/  LDL.LU R15, [R1+0x32c] ;  /* 0x00032c00010f7983 */ /* 0x000ea20000300800 */
[C---:B------:R-:W-:Y:S08]  /*58c30*/  HMMA.16816.F32 R16, R8.reuse, R20, R16 ;  /* 0x000000140810723c */ /* 0x040ff00000001810 */
[C---:B------:R-:W-:Y:S01]  /*58c40*/  HMMA.16816.F32 R24, R8.reuse, R4, R24 ;  /* 0x000000040818723c */ /* 0x040fe20000001818 */
[----:B--2---:R-:W-:Y:S01]  /*58c50*/  STL.64 [R1+0x45c8], R14 ;  /* 0x0045c80e01007387 */ /* 0x004fe20000100a00 */
[----:B------:R0:W-:Y:S03]  /*58c60*/  STL.64 [R1+0x45c0], R12 ;  /* 0x0045c00c01007387 */ /* 0x0001e60000100a00 */
[----:B0-----:R-:W2:Y:S01]  /*58c70*/  LDL.LU R12, [R1+0x2e0] ;  /* 0x0002e000010c7983 */ /* 0x001ea20000300800 */
[----:B------:R-:W2:Y:S09]  /*58c80*/  LDL.LU R13, [R1+0x2e4] ;  /* 0x0002e400010d7983 */ /* 0x000eb20000300800 */
[----:B------:R-:W-:Y:S02]  /*58c90*/  STL.64 [R1+0x80], R16 ;  /* 0x0000801001007387 */ /* 0x000fe40000100a00 */
[----:B------:R-:W-:Y:S02]  /*58ca0*/  STL.64 [R1+0x88], R18 ;  /* 0x0000881201007387 */ /* 0x000fe40000100a00 */
[----:B------:R-:W0:Y:S04]  /*58cb0*/  LDSM.16.MT88.4 R16, [R29+0x28280] ;  /* 0x028280001d10783b */ /* 0x000e280000004200 */
[----:B0-----:R-:W-:Y:S01]  /*58cc0*/  STL.64 [R1+0x44b0], R18 ;  /* 0x0044b01201007387 */ /* 0x001fe20000100a00 */
[----:B------:R0:W-:Y:S03]  /*58cd0*/  STL.64 [R1+0x44a8], R16 ;  /* 0x0044a81001007387 */ /* 0x0001e60000100a00 */
[----:B0-----:R-:W2:Y:S01]  /*58ce0*/  LDL.LU.64 R16, [R1+0x90] ;  /* 0x0000900001107983 */ /* 0x001ea20000300a00 */
[----:B------:R-:W-:Y:S02]  /*58cf0*/  STL.64 [R1+0xf0], R24 ;  /* 0x0000f01801007387 */ /* 0x000fe40000100a00 */
[----:B------:R0:W-:Y:S02]  /*58d00*/  STL.64 [R1+0xf8], R26 ;  /* 0x0000f81a01007387 */ /* 0x0001e40000100a00 */
[----:B0-----:R-:W2:Y:S01]  /*58d10*/  LDL.LU.64 R26, [R1+0x45e0] ;  /* 0x0045e000011a7983 */ /* 0x001ea20000300a00 */
[----:B------:R-:W2:Y:S02]  /*58d20*/  LDL.LU.64 R24, [R1+0x45d8] ;  /* 0x0045d80001187983 */ /* 0x000ea40000300a00 */
[----:B--2---:R-:W-:Y:S11]  /*58d30*/  HMMA.16816.F32 R24, R8, R16, R24 ;  /* 0x000000100818723c */ /* 0x004ff60000001818 */
[----:B------:R-:W-:Y:S11]  /*58d40*/  @!UPT UIADD3 URZ, URZ, URZ, URZ ;  /* 0x0000003f3f3ff290 */ /* 0x000ff6000fffe03f */
[----:B------:R-:W-:Y:S01]  /*58d50*/  @!UPT UIADD3 URZ, URZ, URZ, URZ ;  /* 0x0000003f3f3ff290 */ /* 0x000fe2000fffe03f */
[----:B------:R0:W-:Y:S01]  /*58d60*/  STL.64 [R1+0xe0], R24 ;  /* 0x0000e01801007387 */ /* 0x0001e20000100a00 */
[----:B------:R-:W-:Y:S03]  /*58d70*/  STL.64 [R1+0xe8], R26 ;  /* 0x0000e81a01007387 */ /* 0x000fe60000100a00 */
[----:B0-----:R-:W2:Y:S01]  /*58d80*/  LDL.LU.64 R24, [R1+0x45d0] ;  /* 0x0045d00001187983 */ /* 0x001ea20000300a00 */
[----:B---3--:R-:W-:Y:S02]  /*58d90*/  IMAD.MOV.U32 R14, RZ, RZ, R28 ;  /* 0x000000ffff0e7224 */ /* 0x008fe400078e001c */
[----:B------:R-:W-:-:S07]  /*58da0*/  IMAD.MOV.U32 R15, RZ, RZ, R0 ;  /* 0x000000ffff0f7224 */ /* 0x000fce00078e0000 */
[----:B--2---:R-:W-:Y:S01]  /*58db0*/  HMMA.16816.F32 R8, R8, R24, R12 ;  /* 0x000000180808723c */ /* 0x004fe2000000180c */
[----:B------:R-:W2:Y:S01]  /*58dc0*/  LDL.LU.64 R14, [R1+0x45c8] ;  /* 0x0045c800010e7983 */ /* 0x000ea20000300a00 */
[----:B------:R-:W2:Y:S02]  /*58dd0*/  LDL.LU.64 R12, [R1+0x45c0] ;  /* 0x0045c000010c7983 */ /* 0x000ea40000300a00 */
[----:B------:R-:W-:Y:S02]  /*58de0*/  IMAD.MOV.U32 R7, RZ, RZ, R24 ;  /* 0x000000ffff077224 */ /* 0x000fe400078e0018 */
[----:B------:R-:W-:Y:S11]  /*58df0*/  IMAD.MOV.U32 R6, RZ, RZ, R25 ;  /* 0x000000ffff067224 */ /* 0x000ff600078e0019 */
[----:B------:R-:W-:Y:S06]  /*58e00*/  @!UPT UIADD3 URZ, URZ, URZ, URZ ;  /* 0x0000003f3f3ff290 */ /* 0x000fec000fffe03f */
[----:B------:R-:W-:Y:S01]  /*58e10*/  STL.64 [R1+0x60], R8 ;  /* 0x0000600801007387 */ /* 0x000fe20000100a00 */
[----:B------:R0:W-:Y:S03]  /*58e20*/  STL.64 [R1+0x68], R10 ;  /* 0x0000680a01007387 */ /* 0x0001e60000100a00 */
[----:B0-----:R-:W3:Y:S01]  /*58e30*/  LDL.LU.64 R10, [R1+0x45b8] ;  /* 0x0045b800010a7983 */ /* 0x001ee20000300a00 */
[----:B------:R-:W3:Y:S02]  /*58e40*/  LDL.LU.64 R8, [R1+0x45b0] ;  /* 0x0045b00001087983 */ /* 0x000ee40000300a00 */
[----:B------:R-:W3:Y:S02]  /*58e50*/  LDL.LU.64 R26, [R1+0x45a8] ;  /* 0x0045a800011a7983 */ /* 0x000ee40000300a00 */
[----:B------:R-:W3:Y:S02]  /*58e60*/  LDL.LU.64 R24, [R1+0x45a0] ;  /* 0x0045a00001187983 */ /* 0x000ee40000300a00 */
[C---:B---3--:R-:W-:Y:S01]  /*58e70*/  HMMA.16816.F32 R20, R24.reuse, R20, R8 ;  /* 0x000000141814723c */ /* 0x048fe20000001808 */
[----:B------:R-:W3:Y:S01]  /*58e80*/  LDL.LU.64 R10, [R1+0x4598] ;  /* 0x00459800010a7983 */ /* 0x000ee20000300a00 */
[----:B------:R-:W3:Y:S11]  /*58e90*/  LDL.LU.64 R8, [R1+0x4590] ;  /* 0x0045900001087983 */ /* 0x000ef60000300a00 */
[----:B------:R-:W-:Y:S10]  /*58ea0*/  @!UPT UIADD3 URZ, URZ, URZ, URZ ;  /* 0x0000003f3f3ff290 */ /* 0x000ff4000fffe03f */
[----:B------:R-:W-:Y:S01]  /*58eb0*/  STL.64 [R1+0x50], R20 ;  /* 0x0000501401007387 */ /* 0x000fe20000100a00 */
[----:B------:R-:W-:Y:S02]  /*58ec0*/  IMAD.MOV.U32 R28, RZ, RZ, R22 ;  /* 0x000000ffff1c7224 */ /* 0x000fe400078e0016 */
[----:B------:R-:W-:Y:S02]  /*58ed0*/  IMAD.MOV.U32 R0, RZ, RZ, R23 ;  /* 0x000000ffff007224 */ /* 0x000fe400078e0017 */
[----:B------:R-:W0:Y:S04]  /*58ee0*/  LDSM.16.MT88.4 R20, [R29+0x28300] ;  /* 0x028300001d14783b */ /* 0x000e280000004200 */
[----:B------:R-:W-:Y:S01]  /*58ef0*/  STL [R1+0x43dc], R0 ;  /* 0x0043dc0001007387 */ /* 0x000fe20000100800 */
[----:B------:R-:W-:Y:S03]  /*58f00*/  STL [R1+0x43d8], R28 ;  /* 0x0043d81c01007387 */ /* 0x000fe60000100800 */
[----:B0-----:R-:W-:Y:S01]  /*58f10*/  STL.64 [R1+0x4468], R22 ;  /* 0x0044681601007387 */ /* 0x001fe20000100a00 */
[----:B------:R-:W-:Y:S01]  /*58f20*/  STL.64 [R1+0x4460], R20 ;  /* 0x0044601401007387 */ /* 0x000fe20000100a00 */
[C---:B---3--:R-:W-:Y:S11]  /*58f30*/  HMMA.16816.F32 R8, R24.reuse, R4, R8 ;  /* 0x000000041808723c */ /* 0x048ff60000001808 */
[----:B------:R-:W-:Y:S11]  /*58f40*/  @!UPT UIADD3 URZ, URZ, URZ, URZ ;  /* 0x0000003f3f3ff290 */ /* 0x000ff6000fffe03f */
[----:B------:R-:W-:Y:S01]  /*58f50*/  @!UPT UIADD3 URZ, URZ, URZ, URZ ;  /* 0x0000003f3f3ff290 */ /* 0x000fe2000fffe03f */
[----:B------:R-:W-:Y:S01]  /*58f60*/  STL.64 [R1+0x10], R8 ;  /* 0x0000100801007387 */ /* 0x000fe20000100a00 */
[----:B------:R0:W-:Y:S03]  /*58f70*/  STL.64 [R1+0x18], R10 ;  /* 0x0000180a01007387 */ /* 0x0001e60000100a00 */
[----:B0-----:R-:W3:Y:S01]  /*58f80*/  LDL.LU.64 R10, [R1+0x4588] ;  /* 0x00458800010a7983 */ /* 0x001ee20000300a00 */
[----:B------:R-:W3:Y:S01]  /*58f90*/  LDL.LU.64 R8, [R1+0x4580] ;  /* 0x0045800001087983 */ /* 0x000ee20000300a00 */
[----:B--2---:R-:W-:Y:S01]  /*58fa0*/  HMMA.16816.F32 R12, R24, R16, R12 ;  /* 0x00000010180c723c */ /* 0x004fe2000000180c */
[----:B------:R-:W-:Y:S02]  /*58fb0*/  IMAD.MOV.U32 R20, RZ, RZ, R7 ;  /* 0x000000ffff147224 */ /* 0x000fe400078e0007 */
[----:B------:R-:W-:Y:S02]  /*58fc0*/  IMAD.MOV.U32 R21, RZ, RZ, R6 ;  /* 0x000000ffff157224 */ /* 0x000fe400078e0006 */
[----:B------:R-:W-:-:S02]  /*58fd0*/  IMAD.MOV.U32 R19, RZ, RZ, R4 ;  /* 0x000000ffff137224 */ /* 0x000fc400078e0004 */
[----:B------:R-:W-:Y:S01]  /*58fe0*/  IMAD.MOV.U32 R18, RZ, RZ, R5 ;  /* 0x000000ffff127224 */ /* 0x000fe200078e0005 */
[----:B------:R-:W2:Y:S01]  /*58ff0*/  LDL.LU.64 R6, [R1+0x4578] ;  /* 0x0045780001067983 */ /* 0x000ea20000300a00 */
[----:B------:R-:W2:Y:S11]  /*59000*/  LDL.LU.64 R4, [R1+0x4570] ;  /* 0x0045700001047983 */ /* 0x000eb60000300a00 */
[----:B------:R-:W-:Y:S04]  /*59010*/  @!UPT UIADD3 URZ, URZ, URZ, URZ ;  /* 0x0000003f3f3ff290 */ /* 0x000fe8000fffe03f */
[----:B------:R-:W-:Y:S02]  /*59020*/  IMAD.MOV.U32 R0, RZ, RZ, R14 ;  /* 0x000000ffff007224 */ /* 0x000fe400078e000e */
[----:B------:R-:W-:Y:S01]  /*59030*/  IMAD.MOV.U32 R28, RZ, RZ, R15 ;  /* 0x000000ffff1c7224 */ /* 0x000fe200078e000f */
[----:B------:R-:W-:Y:S02]  /*59040*/  STL.64 [R1+0xd0], R12 ;  /* 0x0000d00c01007387 */ /* 0x000fe40000100a00 */
[----:B------:R-:W-:Y:S02]  /*59050*/  STL [R1+0x43e4], R0 ;  /* 0x0043e40001007387 */ /* 0x000fe40000100800 */
[----:B------:R-:W-:Y:S01]  /*59060*/  STL [R1+0x43e0], R28 ;  /* 0x0043e01c01007387 */ /* 0x000fe20000100800 */
[----:B------:R-:W-:Y:S01]  /*59070*/  STL.64 [R1+0x4538], R20 ;  /* 0x0045381401007387 */ /* 0x000fe20000100a00 */
[----:B---3--:R-:W-:Y:S02]  /*59080*/  HMMA.16816.F32 R8, R24, R20, R8 ;  /* 0x000000141808723c */ /* 0x008fe40000001808 */
[----:B------:R-:W3:Y:S11]  /*59090*/  LDL.LU R24, [R1+0x1e0] ;  /* 0x0001e00001187983 */ /* 0x000ef60000300800 */
[----:B------:R-:W-:Y:S10]  /*590a0*/  @!UPT UIADD3 URZ, URZ, URZ, URZ ;  /* 0x0000003f3f3ff290 */ /* 0x000ff4000fffe03f */
[----:B------:R-:W-:Y:S01]  /*590b0*/  STL.64 [R1+0x40], R8 ;  /* 0x0000400801007387 */ /* 0x000fe20000100a00 */
[----:B------:R-:W-:Y:S02]  /*590c0*/  STL.64 [R1+0x48], R10 ;  /* 0x0000480a01007387 */ /* 0x000fe40000100a00 */
[----:B------:R-:W3:Y:S02]  /*590d0*/  LDL.LU R25, [R1+0x1e4] ;  /* 0x0001e40001197983 */ /* 0x000ee40000300800 */
[----:B------:R-:W2:Y:S01]  /*590e0*/  LDL.LU R26, [R1+0x1e8] ;  /* 0x0001e800011a7983 */ /* 0x000ea20000300800 */
[----:B------:R-:W2:Y:S04]  /*590f0*/  LDL.LU R27, [R1+0x1ec] ;  /* 0x0001ec00011b7983 */ /* 0x000ea80000300800 */
[----:B--2---:R-:W-:Y:S01]  /*59100*/  STL.64 [R1+0x44c0], R26 ;  /* 0x0044c01a01007387 */ /* 0x004fe20000100a00 */
[----:B---3--:R0:W-:Y:S03]  /*59110*/  STL.64 [R1+0x44b8], R24 ;  /* 0x0044b81801007387 */ /* 0x0081e60000100a00 */
[----:B0-----:R-:W2:Y:S01]  /*59120*/  LDL.LU R24, [R1+0x230] ;  /* 0x0002300001187983 */ /* 0x001ea20000300800 */
[----:B------:R-:W2:Y:S02]  /*59130*/  LDL.LU R25, [R1+0x234] ;  /* 0x0002340001197983 */ /* 0x000ea40000300800 */
[----:B------:R-:W3:Y:S02]  /*59140*/  LDL.LU R26, [R1+0x238] ;  /* 0x00023800011a7983 */ /* 0x000ee40000300800 */
[----:B------:R-:W3:Y:S01]  /*59150*/  LDL.LU R27, [R1+0x23c] ;  /* 0x00023c00011b7983 */ /* 0x000ee20000300800 */
[----:B------:R-:W2:Y:S01]  /*59160*/  LDL.LU R12, [R1+0x260] ;  /* 0x00026000010c7983 */ /* 0x000ea20000300800 */
[----:B------:R-:W2:Y:S02]  /*59170*/  LDL.LU R13, [R1+0x264] ;  /* 0x00026400010d7983 */ /* 0x000ea40000300800 */
[----:B------:R-:W2:Y:S02]  /*59180*/  LDL.LU R14, [R1+0x268] ;  /* 0x00026800010e7983 */ /* 0x000ea40000300800 */
[----:B------:R-:W2:Y:S01]  /*59190*/  LDL.LU R15, [R1+0x26c] ;  /* 0x00026c00010f7983 */ /* 0x000ea20000300800 */
[----:B------:R-:W2:Y:S01]  /*591a0*/  LDL.LU R8, [R1+0x160] ;  /* 0x0001600001087983 */ /* 0x000ea20000300800 */
[----:B------:R-:W2:Y:S02]  /*591b0*/  LDL.LU R9, [R1+0x164] ;  /* 0x0001640001097983 */ /* 0x000ea40000300800 */
[----:B------:R-:W2:Y:S02]  /*591c0*/  LDL.LU R10, [R1+0x168] ;  /* 0x00016800010a7983 */ /* 0x000ea40000300800 */
[----:B------:R-:W2:Y:S02]  /*591d0*/  LDL.LU R11, [R1+0x16c] ;  /* 0x00016c00010b7983 */ /* 0x000ea40000300800 */
[----:B--2---:R-:W-:Y:S01]  /*591e0*/  STL.64 [R1+0x4548], R10 ;  /* 0x0045480a01007387 */ /* 0x004fe20000100a00 */
[----:B------:R-:W-:Y:S02]  /*591f0*/  STL.64 [R1+0x4540], R8 ;  /* 0x0045400801007387 */ /* 0x000fe40000100a00 */
[----:B------:R-:W2:Y:S02]  /*59200*/  LDL.LU R20, [R1+0x300] ;  /* 0x0003000001147983 */ /* 0x000ea40000300800 */
[----:B------:R-:W2:Y:S01]  /*59210*/  LDL.LU R21, [R1+0x304] ;  /* 0x0003040001157983 */ /* 0x000ea20000300800 */
[----:B------:R-:W2:Y:S01]  /*59220*/  LDL.LU R22, [R1+0x308] ;  /* 0x0003080001167983 */ /* 0x000ea20000300800 */
[----:B------:R-:W2:Y:S03]  /*59230*/  LDL.LU R23, [R1+0x30c] ;  /* 0x00030c0001177983 */ /* 0x000ea60000300800 */
        /* <DEDUP_REMOVED lines=11> */
[----:B------:R0:W-:Y:S03]  /*592f0*/  STL.64 [R1+0x4560], R8 ;  /* 0x0045600801007387 */ /* 0x0001e60000100a00 */
[----:B0-----:R-:W2:Y:S01]  /*59300*/  LDL.64 R8, [R1+0xa0] ;  /* 0x0000a00001087983 */ /* 0x001ea20000100a00 */
[----:B------:R-:W-:Y:S02]  /*59310*/  STL.64 [R1+0x4500], R14 ;  /* 0x0045000e01007387 */ /* 0x000fe40000100a00 */
[----:B------:R0:W-:Y:S02]  /*59320*/  STL.64 [R1+0x44f8], R12 ;  /* 0x0044f80c01007387 */ /* 0x0001e40000100a00 */
        /* <DEDUP_REMOVED lines=10> */
[----:B------:R-:W-:Y:S11]  /*593d0*/  HMMA.16816.F32 R20, R4, R8, R20 ;  /* 0x000000080414723c */ /* 0x000ff60000001814 */
[----:B------:R-:W-:Y:S11]  /*593e0*/  @!UPT UIADD3 URZ, URZ, URZ, URZ ;  /* 0x0000003f3f3ff290 */ /* 0x000ff6000fffe03f */
[----:B------:R-:W-:Y:S02]  /*593f0*/  @!UPT UIADD3 URZ, URZ, URZ, URZ ;  /* 0x0000003f3f3ff290 */ /* 0x000fe4000fffe03f */
[----:B------:R-:W-:Y:S02]  /*59400*/  IMAD.MOV.U32 R0, RZ, RZ, R21 ;  /* 0x000000ffff007224 */ /* 0x000fe400078e0015 */
[----:B------:R-:W-:Y:S01]  /*59410*/  IMAD.MOV.U32 R28, RZ, RZ, R22 ;  /* 0x000000ffff1c7224 */ /* 0x000fe200078e0016 */
[----:B--2---:R-:W-:Y:S01]  /*59420*/  STL.64 [R1+0x4520], R14 ;  /* 0x0045200e01007387 */ /* 0x004fe20000100a00 */
[----:B------:R0:W-:Y:S03]  /*59430*/  STL.64 [R1+0x4518], R12 ;  /* 0x0045180c01007387 */ /* 0x0001e60000100a00 */
[----:B0-----:R-:W2:Y:S01]  /*59440*/  LDL.LU R12, [R1+0x1a0] ;  /* 0x0001a000010c7983 */ /* 0x001ea20000300800 */
[----:B------:R-:W2:Y:S02]  /*59450*/  LDL.LU R13, [R1+0x1a4] ;  /* 0x0001a400010d7983 */ /* 0x000ea40000300800 */
[----:B------:R-:W2:Y:S02]  /*59460*/  LDL.LU R14, [R1+0x1a8] ;  /* 0x0001a800010e7983 */ /* 0x000ea40000300800 */
[----:B------:R-:W2:Y:S01]  /*59470*/  LDL.LU R15, [R1+0x1ac] ;  /* 0x0001ac00010f7983 */ /* 0x000ea20000300800 */
[----:B---3--:R-:W-:Y:S01]  /*59480*/  STL.64 [R1+0x44d0], R26 ;  /* 0x0044d01a01007387 */ /* 0x008fe20000100a00 */
[----:B------:R0:W-:Y:S02]  /*59490*/  STL.64 [R1+0x44c8], R24 ;  /* 0x0044c81801007387 */ /* 0x0001e40000100a00 */
[----:B------:R-:W3:Y:S02]  /*594a0*/  LDL.LU.64 R10, [R1+0x4568] ;  /* 0x00456800010a7983 */ /* 0x000ee40000300a00 */
[----:B0-----:R-:W-:-:S02]  /*594b0*/  IMAD.MOV.U32 R24, RZ, RZ, R19 ;  /* 0x000000ffff187224 */ /* 0x001fc400078e0013 */
[----:B------:R-:W-:Y:S02]  /*594c0*/  IMAD.MOV.U32 R25, RZ, RZ, R18 ;  /* 0x000000ffff197224 */ /* 0x000fe400078e0012 */
[----:B------:R-:W-:Y:S02]  /*594d0*/  IMAD.MOV.U32 R19, RZ, RZ, R8 ;  /* 0x000000ffff137224 */ /* 0x000fe400078e0008 */
[----:B------:R-:W-:Y:S02]  /*594e0*/  IMAD.MOV.U32 R18, RZ, RZ, R9 ;  /* 0x000000ffff127224 */ /* 0x000fe400078e0009 */
[----:B------:R-:W3:Y:S01]  /*594f0*/  LDL.LU.64 R8, [R1+0x4560] ;  /* 0x0045600001087983 */ /* 0x000ee20000300a00 */
[----:B------:R-:W-:Y:S02]  /*59500*/  STL [R1+0x30], R20 ;  /* 0x0000301401007387 */ /* 0x000fe40000100800 */
[----:B------:R-:W-:Y:S02]  /*59510*/  STL [R1+0x3c], R23 ;  /* 0x00003c1701007387 */ /* 0x000fe40000100800 */
[----:B------:R-:W0:Y:S04]  /*59520*/  LDSM.16.MT88.4 R20, [R29+0x28380] ;  /* 0x028380001d14783b */ /* 0x000e280000004200 */
[----:B------:R-:W-:Y:S01]  /*59530*/  STL [R1+0x43ec], R0 ;  /* 0x0043ec0001007387 */ /* 0x000fe20000100800 */
[----:B------:R-:W-:Y:S03]  /*59540*/  STL [R1+0x43e8], R28 ;  /* 0x0043e81c01007387 */ /* 0x000fe60000100800 */
[----:B0-----:R-:W-:Y:S01]  /*59550*/  STL.64 [R1], R20 ;  /* 0x0000001401007387 */ /* 0x001fe20000100a00 */
[----:B------:R0:W-:Y:S03]  /*59560*/  STL.64 [R1+0x8], R22 ;  /* 0x0000081601007387 */ /* 0x0001e60000100a00 */
[----:B0-----:R-:W2:Y:S01]  /*59570*/  LDL.LU.64 R22, [R1+0x4558] ;  /* 0x0045580001167983 */ /* 0x001ea20000300a00 */
[----:B------:R-:W2:Y:S01]  /*59580*/  LDL.LU.64 R20, [R1+0x4550] ;  /* 0x0045500001147983 */ /* 0x000ea20000300a00 */
[C---:B---3--:R-:W-:Y:S11]  /*59590*/  HMMA.16816.F32 R8, R4.reuse, R24, R8 ;  /* 0x000000180408723c */ /* 0x048ff60000001808 */
[----:B------:R-:W-:Y:S11]  /*595a0*/  @!UPT UIADD3 URZ, URZ, URZ, URZ ;  /* 0x0000003f3f3ff290 */ /* 0x000ff6000fffe03f */
[----:B------:R-:W-:Y:S01]  /*595b0*/  @!UPT UIADD3 URZ, URZ, URZ, URZ ;  /* 0x0000003f3f3ff290 */ /* 0x000fe2000fffe03f */
[----:B------:R-:W-:Y:S01]  /*595c0*/  STL.64 [R1+0x20], R8 ;  /* 0x0000200801007387 */ /* 0x000fe20000100a00 */
[----:B------:R0:W-:Y:S03]  /*595d0*/  STL.64 [R1+0x28], R10 ;  /* 0x0000280a01007387 */ /* 0x0001e60000100a00 */
[----:B0-----:R-:W3:Y:S01]  /*595e0*/  LDL.LU.64 R10, [R1+0x4548] ;  /* 0x00454800010a7983 */ /* 0x001ee20000300a00 */
[----:B------:R-:W3:Y:S01]  /*595f0*/  LDL.LU.64 R8, [R1+0x4540] ;  /* 0x0045400001087983 */ /* 0x000ee20000300a00 */
[C---:B--2---:R-:W-:Y:S11]  /*59600*/  HMMA.16816.F32 R20, R4.reuse, R16, R20 ;  /* 0x000000100414723c */ /* 0x044ff60000001814 */
[----:B------:R-:W-:Y:S11]  /*59610*/  @!UPT UIADD3 URZ, URZ, URZ, URZ ;  /* 0x0000003f3f3ff290 */ /* 0x000ff6000fffe03f */
[----:B------:R-:W-:Y:S01]  /*59620*/  @!UPT UIADD3 URZ, URZ, URZ, URZ ;  /* 0x0000003f3f3ff290 */ /* 0x000fe2000fffe03f */
[----:B------:R0:W-:Y:S01]  /*59630*/  STL.64 [R1+0x170], R20 ;  /* 0x0001701401007387 */ /* 0x0001e20000100a00 */
[----:B------:R-:W-:Y:S03]  /*59640*/  STL.64 [R1+0x178], R22 ;  /* 0x0001781601007387 */ /* 0x000fe60000100a00 */
[----:B0-----:R-:W3:Y:S02]  /*59650*/  LDL.LU.64 R20, [R1+0x4538] ;  /* 0x0045380001147983 */ /* 0x001ee40000300a00 */
[----:B---3--:R-:W-:Y:S02]  /*59660*/  HMMA.16816.F32 R4, R4, R20, R8 ;  /* 0x000000140404723c */ /* 0x008fe40000001808 */
[----:B------:R-:W2:Y:S01]  /*59670*/  LDL.LU.64 R10, [R1+0x4530] ;  /* 0x00453000010a7983 */ /* 0x000ea20000300a00 */
[----:B------:R-:W2:Y:S11]  /*59680*/  LDL.LU.64 R8, [R1+0x4528] ;  /* 0x0045280001087983 */ /* 0x000eb60000300a00 */
[----:B------:R-:W-:Y:S09]  /*59690*/  @!UPT UIADD3 URZ, URZ, URZ, URZ ;  /* 0x0000003f3f3ff290 */ /* 0x000ff2000fffe03f */
[----:B------:R0:W-:Y:S02]  /*596a0*/  STL.64 [R1+0x160], R4 ;  /* 0x0001600401007387 */ /* 0x0001e40000100a00 */
[----:B0-----:R-:W-:Y:S02]  /*596b0*/  IMAD.MOV.U32 R4, RZ, RZ, R19 ;  /* 0x000000ffff047224 */ /* 0x001fe400078e0013 */
[----:B------:R-:W-:Y:S01]  /*596c0*/  IMAD.MOV.U32 R5, RZ, RZ, R18 ;  /* 0x000000ffff057224 */ /* 0x000fe200078e0012 */
[----:B------:R-:W-:Y:S06]  /*596d0*/  STL.64 [R1+0x168], R6 ;  /* 0x0001680601007387 */ /* 0x000fec0000100a00 */
[C---:B--2---:R-:W-:Y:S11]  /*596e0*/  HMMA.16816.F32 R12, R8.reuse, R4, R12 ;  /* 0x00000004080c723c */ /* 0x044ff6000000180c */
[----:B------:R-:W-:Y:S11]  /*596f0*/  @!UPT UIADD3 URZ, URZ, URZ, URZ ;  /* 0x0000003f3f3ff290 */ /* 0x000ff6000fffe03f */
[----:B------:R-:W-:Y:S01]  /*59700*/  @!UPT UIADD3 URZ, URZ, URZ, URZ ;  /* 0x0000003f3f3ff290 */ /* 0x000fe2000fffe03f */
[----:B------:R0:W-:Y:S01]  /*59710*/  STL.64 [R1+0x1a8], R14 ;  /* 0x0001a80e01007387 */ /* 0x0001e20000100a00 */
[----:B------:R-:W-:Y:S02]  /*59720*/  IMAD.MOV.U32 R0, RZ, RZ, R12 ;  /* 0x000000ffff007224 */ /* 0x000fe400078e000c */
[----:B------:R-:W-:Y:S01]  /*59730*/  IMAD.MOV.U32 R28, RZ, RZ, R13 ;  /* 0x000000ffff1c7224 */ /* 0x000fe200078e000d */
[----:B0-----:R-:W2:Y:S01]  /*59740*/  LDL.LU.64 R14, [R1+0x4520] ;  /* 0x00452000010e7983 */ /* 0x001ea20000300a00 */
        /* <DEDUP_REMOVED lines=10> */
[----:B------:R0:W-:Y:S02]  /*597f0*/  STL.64 [R1+0x44e0], R24 ;  /* 0x0044e01801007387 */ /* 0x0001e40000100a00 */
[----:B0-----:R-:W3:Y:S01]  /*59800*/  LDL.LU R24, [R1+0x250] ;  /* 0x0002500001187983 */ /* 0x001ee20000300800 */
[----:B------:R-:W3:Y:S02]  /*59810*/  LDL.LU R25, [R1+0x254] ;  /* 0x0002540001197983 */ /* 0x000ee40000300800 */
[----:B------:R-:W3:Y:S02]  /*59820*/  LDL.LU R26, [R1+0x258] ;  /* 0x00025800011a7983 */ /* 0x000ee40000300800 */
[----:B------:R-:W3:Y:S01]  /*59830*/  LDL.LU R27, [R1+0x25c] ;  /* 0x00025c00011b7983 */ /* 0x000ee20000300800 */
        /* <DEDUP_REMOVED lines=12> */
[----:B--2---:R-:W-:Y:S01]  /*59900*/  HMMA.16816.F32 R8, R8, R20, R12 ;  /* 0x000000140808723c */ /* 0x004fe2000000180c */
[----:B------:R-:W3:Y:S01]  /*59910*/  LDL.LU.64 R14, [R1+0x44f0] ;  /* 0x0044f000010e7983 */ /* 0x000ee20000300a00 */
[----:B------:R-:W3:Y:S11]  /*59920*/  LDL.LU.64 R12, [R1+0x44e8] ;  /* 0x0044e800010c7983 */ /* 0x000ef60000300a00 */
[----:B------:R-:W-:Y:S11]  /*59930*/  @!UPT UIADD3 URZ, URZ, URZ, URZ ;  /* 0x0000003f3f3ff290 */ /* 0x000ff6000fffe03f */
[----:B------:R-:W-:Y:S01]  /*59940*/  IMAD.MOV.U32 R28, RZ, RZ, R10 ;  /* 0x000000ffff1c7224 */ /* 0x000fe200078e000a */
[----:B------:R0:W-:Y:S04]  /*59950*/  STL.64 [R1+0x1f0], R8 ;  /* 0x0001f00801007387 */ /* 0x0001e80000100a00 */
[----:B0-----:R-:W2:Y:S01]  /*59960*/  LDL.LU R8, [R1+0x220] ;  /* 0x0002200001087983 */ /* 0x001ea20000300800 */
[----:B------:R-:W2:Y:S02]  /*59970*/  LDL.LU R9, [R1+0x224] ;  /* 0x0002240001097983 */ /* 0x000ea40000300800 */
[----:B------:R-:W-:Y:S01]  /*59980*/  STL [R1+0x44a0], R28 ;  /* 0x0044a01c01007387 */ /* 0x000fe20000100800 */
[C---:B---3--:R-:W-:Y:S11]  /*59990*/  HMMA.16816.F32 R24, R12.reuse, R4, R24 ;  /* 0x000000040c18723c */ /* 0x048ff60000001818 */
[----:B------:R-:W-:Y:S11]  /*599a0*/  @!UPT UIADD3 URZ, URZ, URZ, URZ ;  /* 0x0000003f3f3ff290 */ /* 0x000ff6000fffe03f */
[----:B------:R-:W-:Y:S01]  /*599b0*/  @!UPT UIADD3 URZ, URZ, URZ, URZ ;  /* 0x0000003f3f3ff290 */ /* 0x000fe2000fffe03f */
[----:B------:R0:W-:Y:S01]  /*599c0*/  STL.64 [R1+0x210], R24 ;  /* 0x0002101801007387 */ /* 0x0001e20000100a00 */
[----:B------:R1:W-:Y:S03]  /*599d0*/  STL.64 [R1+0x218], R26 ;  /* 0x0002181a01007387 */ /* 0x0003e60000100a00 */
[----:B0-----:R-:W1:Y:S02]  /*599e0*/  LDL.LU.64 R24, [R1+0x44e0] ;  /* 0x0044e00001187983 */ /* 0x001e640000300a00 */
[----:B-1----:R-:W-:Y:S02]  /*599f0*/  HMMA.16816.F32 R24, R12, R24, R16 ;  /* 0x000000180c18723c */ /* 0x002fe40000001810 */
[----:B------:R-:W3:Y:S11]  /*59a00*/  LDL.LU.64 R16, [R1+0x44d8] ;  /* 0x0044d80001107983 */ /* 0x000ef60000300a00 */
[----:B------:R-:W-:Y:S10]  /*59a10*/  @!UPT UIADD3 URZ, URZ, URZ, URZ ;  /* 0x0000003f3f3ff290 */ /* 0x000ff4000fffe03f */
[----:B------:R-:W-:Y:S01]  /*59a20*/  STL.64 [R1+0x250], R24 ;  /* 0x0002501801007387 */ /* 0x000fe20000100a00 */
[----:B------:R0:W-:Y:S03]  /*59a30*/  STL.64 [R1+0x258], R26 ;  /* 0x0002581a01007387 */ /* 0x0001e60000100a00 */
[----:B0-----:R-:W2:Y:S01]  /*59a40*/  LDL.LU.64 R26, [R1+0x44d0] ;  /* 0x0044d000011a7983 */ /* 0x001ea20000300a00 */
[----:B------:R-:W2:Y:S02]  /*59a50*/  LDL.LU.64 R24, [R1+0x44c8] ;  /* 0x0044c80001187983 */ /* 0x000ea40000300a00 */
[----:B------:R-:W-:Y:S02]  /*59a60*/  IMAD.MOV.U32 R0, RZ, RZ, R11 ;  /* 0x000000ffff007224 */ /* 0x000fe400078e000b */
[----:B------:R-:W-:Y:S02]  /*59a70*/  IMAD.MOV.U32 R11, RZ, RZ, R2 ;  /* 0x000000ffff0b7224 */ /* 0x000fe400078e0002 */
[----:B---3--:R-:W-:-:S02]  /*59a80*/  IMAD.MOV.U32 R28, RZ, RZ, R16 ;  /* 0x000000ffff1c7224 */ /* 0x008fc400078e0010 */
        /* <DEDUP_REMOVED lines=8> */
[----:B------:R-:W2:Y:S02]  /*59b10*/  LDL.LU.64 R18, [R1+0x44b0] ;  /* 0x0044b00001127983 */ /* 0x000ea40000300a00 */
[----:B------:R-:W2:Y:S02]  /*59b20*/  LDL.LU.64 R16, [R1+0x44a8] ;  /* 0x0044a80001107983 */ /* 0x000ea40000300a00 */
[----:B----4-:R-:W-:-:S07]  /*59b30*/  IMAD.MOV.U32 R10, RZ, RZ, R3 ;  /* 0x000000ffff0a7224 */ /* 0x010fce00078e0003 */
[----:B------:R-:W-:Y:S01]  /*59b40*/  HMMA.16816.F32 R12, R12, R20, R8 ;  /* 0x000000140c0c723c */ /* 0x000fe20000001808 */
[----:B------:R-:W-:Y:S11]  /*59b50*/  STL.64 [R1+0x4480], R20 ;  /* 0x0044801401007387 */ /* 0x000ff60000100a00 */
[----:B------:R-:W-:Y:S11]  /*59b60*/  @!UPT UIADD3 URZ, URZ, URZ, URZ ;  /* 0x0000003f3f3ff290 */ /* 0x000ff6000fffe03f */
[----:B------:R0:W-:Y:S01]  /*59b70*/  STL.64 [R1+0x230], R12 ;  /* 0x0002300c01007387 */ /* 0x0001e20000100a00 */
[----:B------:R1:W-:Y:S01]  /*59b80*/  STL.64 [R1+0x238], R14 ;  /* 0x0002380e01007387 */ /* 0x0003e20000100a00 */
[C---:B--2---:R-:W-:Y:S02]  /*59b90*/  HMMA.16816.F32 R8, R16.reuse, R4, R24 ;  /* 0x000000041008723c */ /* 0x044fe40000001818 */
[----:B------:R-:W2:Y:S11]  /*59ba0*/  LDSM.16.MT88.4 R24, [R29+0x2c000] ;  /* 0x02c000001d18783b */ /* 0x000eb60000004200 */
[----:B------:R-:W-:Y:S10]  /*59bb0*/  @!UPT UIADD3 URZ, URZ, URZ, URZ ;  /* 0x0000003f3f3ff290 */ /* 0x000ff4000fffe03f */
[----:B------:R-:W-:Y:S01]  /*59bc0*/  STL.64 [R1+0x220], R8 ;  /* 0x0002200801007387 */ /* 0x000fe20000100a00 */
[----:B------:R-:W-:Y:S02]  /*59bd0*/  STL [R1+0x228], R10 ;  /* 0x0002280a01007387 */ /* 0x000fe40000100800 */
[----:B------:R-:W-:Y:S02]  /*59be0*/  STL.64 [R1+0x4498], R4 ;  /* 0x0044980401007387 */ /* 0x000fe40000100a00 */
[----:B0-----:R-:W3:Y:S01]  /*59bf0*/  LDL.LU R12, [R1+0x100] ;  /* 0x00010000010c7983 */ /* 0x001ee20000300800 */
[----:B------:R-:W3:Y:S01]  /*59c00*/  LDL.LU R13, [R1+0x104] ;  /* 0x00010400010d7983 */ /* 0x000ee20000300800 */
[----:B-1----:R-:W4:Y:S02]  /*59c10*/  LDL.LU R14, [R1+0x108] ;  /* 0x00010800010e7983 */ /* 0x002f240000300800 */
[----:B------:R-:W4:Y:S02]  /*59c20*/  LDL.LU R15, [R1+0x10c] ;  /* 0x00010c00010f7983 */ /* 0x000f240000300800 */
[----:B----4-:R-:W-:Y:S01]  /*59c30*/  STL.64 [R1+0x4428], R14 ;  /* 0x0044280e01007387 */ /* 0x010fe20000100a00 */
[----:B---3--:R0:W-:Y:S03]  /*59c40*/  STL.64 [R1+0x4420], R12 ;  /* 0x0044200c01007387 */ /* 0x0081e60000100a00 */
[----:B0-----:R-:W3:Y:S01]  /*59c50*/  LDL.LU R12, [R1+0x130] ;  /* 0x00013000010c7983 */ /* 0x001ee20000300800 */
[----:B------:R-:W3:Y:S02]  /*59c60*/  LDL.LU R13, [R1+0x134] ;  /* 0x00013400010d7983 */ /* 0x000ee40000300800 */
[----:B------:R-:W4:Y:S02]  /*59c70*/  LDL.LU R14, [R1+0x138] ;  /* 0x00013800010e7983 */ /* 0x000f240000300800 */
[----:B------:R-:W4:Y:S01]  /*59c80*/  LDL.LU R15, [R1+0x13c] ;  /* 0x00013c00010f7983 */ /* 0x000f220000300800 */
        /* <DEDUP_REMOVED lines=10> */
[----:B0-----:R-:W2:Y:S01]  /*59d30*/  LDL.LU.64 R20, [R1+0x70] ;  /* 0x0000700001147983 */ /* 0x001ea20000300a00 */
[----:B----4-:R-:W-:Y:S02]  /*59d40*/  STL.64 [R1+0x4438], R14 ;  /* 0x0044380e01007387 */ /* 0x010fe40000100a00 */
[----:B---3--:R0:W-:Y:S02]  /*59d50*/  STL.64 [R1+0x4430], R12 ;  /* 0x0044300c01007387 */ /* 0x0081e40000100a00 */
[----:B0-----:R-:W3:Y:S01]  /*59d60*/  LDL.LU R12, [R1+0x180] ;  /* 0x00018000010c7983 */ /* 0x001ee20000300800 */
[----:B------:R-:W3:Y:S02]  /*59d70*/  LDL.LU R13, [R1+0x184] ;  /* 0x00018400010d7983 */ /* 0x000ee40000300800 */
[----:B------:R-:W4:Y:S02]  /*59d80*/  LDL.LU R14, [R1+0x188] ;  /* 0x00018800010e7983 */ /* 0x000f240000300800 */
[----:B------:R-:W4:Y:S02]  /*59d90*/  LDL.LU R15, [R1+0x18c] ;  /* 0x00018c00010f7983 */ /* 0x000f240000300800 */
[----:B----4-:R-:W-:Y:S01]  /*59da0*/  STL.64 [R1+0x4448], R14 ;  /* 0x0044480e01007387 */ /* 0x010fe20000100a00 */
[----:B---3--:R0:W-:Y:S03]  /*59db0*/  STL.64 [R1+0x4440], R12 ;  /* 0x0044400c01007387 */ /* 0x0081e60000100a00 */
[----:B0-----:R-:W3:Y:S01]  /*59dc0*/  LDL.LU R12, [R1+0x190] ;  /* 0x00019000010c7983 */ /* 0x001ee20000300800 */
[----:B------:R-:W3:Y:S02]  /*59dd0*/  LDL.LU R13, [R1+0x194] ;  /* 0x00019400010d7983 */ /* 0x000ee40000300800 */
[----:B------:R-:W4:Y:S02]  /*59de0*/  LDL.LU R14, [R1+0x198] ;  /* 0x00019800010e7983 */ /* 0x000f240000300800 */
[----:B------:R-:W4:Y:S01]  /*59df0*/  LDL.LU R15, [R1+0x19c] ;  /* 0x00019c00010f7983 */ /* 0x000f220000300800 */
[----:B--2---:R-:W-:Y:S01]  /*59e00*/  HMMA.16816.F32 R4, R16, R20, R4 ;  /* 0x000000141004723c */ /* 0x004fe20000001804 */
[----:B----4-:R-:W-:Y:S01]  /*59e10*/  STL.64 [R1+0x4458], R14 ;  /* 0x0044580e01007387 */ /* 0x010fe20000100a00 */
[----:B---3--:R0:W-:Y:S03]  /*59e20*/  STL.64 [R1+0x4450], R12 ;  /* 0x0044500c01007387 */ /* 0x0081e60000100a00 */
[----:B0-----:R-:W2:Y:S01]  /*59e30*/  LDL.LU R12, [R1+0x140] ;  /* 0x00014000010c7983 */ /* 0x001ea20000300800 */
[----:B------:R-:W2:Y:S02]  /*59e40*/  LDL.LU R13, [R1+0x144] ;  /* 0x00014400010d7983 */ /* 0x000ea40000300800 */
[----:B------:R-:W3:Y:S02]  /*59e50*/  LDL.LU R14, [R1+0x148] ;  /* 0x00014800010e7983 */ /* 0x000ee40000300800 */
[----:B------:R-:W3:Y:S02]  /*59e60*/  LDL.LU R15, [R1+0x14c] ;  /* 0x00014c00010f7983 */ /* 0x000ee40000300800 */
[----:B------:R-:W-:Y:S01]  /*59e70*/  IMAD.MOV.U32 R3, RZ, RZ, R11 ;  /* 0x000000ffff037224 */ /* 0x000fe200078e000b */
[----:B---3--:R-:W-:Y:S01]  /*59e80*/  STL.64 [R1+0x4478], R14 ;  /* 0x0044780e01007387 */ /* 0x008fe20000100a00 */
[----:B--2---:R0:W-:Y:S03]  /*59e90*/  STL.64 [R1+0x4470], R12 ;  /* 0x0044700c01007387 */ /* 0x0041e60000100a00 */
[----:B0-----:R-:W2:Y:S01]  /*59ea0*/  LDL.LU R12, [R1+0x150] ;  /* 0x00015000010c7983 */ /* 0x001ea20000300800 */
[----:B------:R-:W2:Y:S02]  /*59eb0*/  LDL.LU R13, [R1+0x154] ;  /* 0x00015400010d7983 */ /* 0x000ea40000300800 */
[----:B------:R-:W2:Y:S02]  /*59ec0*/  LDL.LU R14, [R1+0x158] ;  /* 0x00015800010e7983 */ /* 0x000ea40000300800 */
[----:B------:R-:W2:Y:S01]  /*59ed0*/  LDL.LU R15, [R1+0x15c] ;  /* 0x00015c00010f7983 */ /* 0x000ea20000300800 */
[----:B------:R-:W3:Y:S01]  /*59ee0*/  LDL.LU.64 R8, [R1] ;  /* 0x0000000001087983 */ /* 0x000ee20000300a00 */
[----:B------:R-:W4:Y:S02]  /*59ef0*/  LDL.LU.64 R10, [R1+0x8] ;  /* 0x00000800010a7983 */ /* 0x000f240000300a00 */
[----:B------:R-:W-:Y:S02]  /*59f00*/  STL [R1+0x42c8], R3 ;  /* 0x0042c80301007387 */ /* 0x000fe40000100800 */
[----:B------:R-:W-:Y:S01]  /*59f10*/  STL.64 [R1+0x4400], R26 ;  /* 0x0044001a01007387 */ /* 0x000fe20000100a00 */
[----:B------:R0:W-:Y:S02]  /*59f20*/  STL.64 [R1+0x43f8], R24 ;  /* 0x0043f81801007387 */ /* 0x0001e40000100a00 */
[----:B0-----:R-:W-:-:S02]  /*59f30*/  IMAD.MOV.U32 R24, RZ, RZ, R28 ;  /* 0x000000ffff187224 */ /* 0x001fc400078e001c */
[----:B------:R-:W2:Y:S01]  /*59f40*/  LDL.LU R28, [R1+0x44a0] ;  /* 0x0044a000011c7983 */ /* 0x000ea20000300800 */
[----:B------:R0:W-:Y:S02]  /*59f50*/  STL.64 [R1+0x1e0], R4 ;  /* 0x0001e00401007387 */ /* 0x0001e40000100a00 */
[----:B------:R1:W-:Y:S02]  /*59f60*/  STL.64 [R1+0x1e8], R6 ;  /* 0x0001e80601007387 */ /* 0x0003e40000100a00 */
[----:B------:R-:W-:Y:S02]  /*59f70*/  IMAD.MOV.U32 R25, RZ, RZ, R2 ;  /* 0x000000ffff197224 */ /* 0x000fe400078e0002 */
[----:B------:R-:W-:Y:S01]  /*59f80*/  IMAD.MOV.U32 R2, RZ, RZ, R21 ;  /* 0x000000ffff027224 */ /* 0x000fe200078e0015 */
[----:B0-----:R-:W2:Y:S01]  /*59f90*/  LDL.LU.64 R4, [R1+0x4498] ;  /* 0x0044980001047983 */ /* 0x001ea20000300a00 */
[----:B-1----:R-:W-:Y:S02]  /*59fa0*/  IMAD.MOV.U32 R6, RZ, RZ, R20 ;  /* 0x000000ffff067224 */ /* 0x002fe400078e0014 */
[----:B------:R-:W2:Y:S02]  /*59fb0*/  LDL.LU.64 R22, [R1+0x4490] ;  /* 0x0044900001167983 */ /* 0x000ea40000300a00 */
[----:B------:R-:W2:Y:S02]  /*59fc0*/  LDL.LU.64 R20, [R1+0x4488] ;  /* 0x0044880001147983 */ /* 0x000ea40000300a00 */
[C---:B--2---:R-:W-:Y:S11]  /*59fd0*/  HMMA.16816.F32 R20, R16.reuse, R24, R20 ;  /* 0x000000181014723c */ /* 0x044ff60000001814 */
[----:B------:R-:W-:Y:S11]  /*59fe0*/  @!UPT UIADD3 URZ, URZ, URZ, URZ ;  /* 0x0000003f3f3ff290 */ /* 0x000ff6000fffe03f */
[----:B------:R-:W-:Y:S01]  /*59ff0*/  @!UPT UIADD3 URZ, URZ, URZ, URZ ;  /* 0x0000003f3f3ff290 */ /* 0x000fe2000fffe03f */
[----:B------:R0:W-:Y:S01]  /*5a000*/  STL.64 [R1+0x1d0], R20 ;  /* 0x0001d01401007387 */ /* 0x0001e20000100a00 */
[----:B------:R1:W-:Y:S03]  /*5a010*/  STL [R1+0x1d8], R22 ;  /* 0x0001d81601007387 */ /* 0x0003e60000100800 */
[----:B0-----:R-:W2:Y:S01]  /*5a020*/  LDL.LU.64 R20, [R1+0x4480] ;  /* 0x0044800001147983 */ /* 0x001ea20000300a00 */
[----:B------:R-:W-:Y:S01]  /*5a030*/  IMAD.MOV.U32 R3, RZ, RZ, R23 ;  /* 0x000000ffff037224 */ /* 0x000fe200078e0017 */
[----:B--2---:R-:W-:Y:S02]  /*5a040*/  HMMA.16816.F32 R16, R16, R20, R12 ;  /* 0x000000141010723c */ /* 0x004fe4000000180c */
[----:B------:R-:W2:Y:S01]  /*5a050*/  LDL.LU.64 R14, [R1+0x4478] ;  /* 0x00447800010e7983 */ /* 0x000ea20000300a00 */
[----:B------:R-:W2:Y:S02]  /*5a060*/  LDL.LU.64 R12, [R1+0x4470] ;  /* 0x00447000010c7983 */ /* 0x000ea40000300a00 */
[----:B-1----:R-:W2:Y:S02]  /*5a070*/  LDL.LU.64 R22, [R1+0x4468] ;  /* 0x0044680001167983 */ /* 0x002ea40000300a00 */
[----:B------:R-:W2:Y:S11]  /*5a080*/  LDL.LU.64 R20, [R1+0x4460] ;  /* 0x0044600001147983 */ /* 0x000eb60000300a00 */
[----:B------:R-:W-:Y:S05]  /*5a090*/  @!UPT UIADD3 URZ, URZ, URZ, URZ ;  /* 0x0000003f3f3ff290 */ /* 0x000fea000fffe03f */
[----:B------:R0:W-:Y:S01]  /*5a0a0*/  STL.64 [R1+0x1b0], R16 ;  /* 0x0001b01001007387 */ /* 0x0001e20000100a00 */
[----:B------:R-:W-:Y:S02]  /*5a0b0*/  STL.64 [R1+0x1b8], R18 ;  /* 0x0001b81201007387 */ /* 0x000fe40000100a00 */
[----:B0-----:R-:W-:Y:S02]  /*5a0c0*/  IMAD.MOV.U32 R16, RZ, RZ, R6 ;  /* 0x000000ffff107224 */ /* 0x001fe400078e0006 */
[C---:B--2---:R-:W-:Y:S01]  /*5a0d0*/  HMMA.16816.F32 R4, R20.reuse, R4, R12 ;  /* 0x000000041404723c */ /* 0x044fe2000000180c */
[----:B------:R-:W2:Y:S01]  /*5a0e0*/  LDL.LU.64 R14, [R1+0x4458] ;  /* 0x00445800010e7983 */ /* 0x000ea20000300a00 */
[----:B------:R-:W2:Y:S02]  /*5a0f0*/  LDL.LU.64 R12, [R1+0x4450] ;  /* 0x00445000010c7983 */ /* 0x000ea40000300a00 */
[----:B------:R-:W-:Y:S11]  /*5a100*/  IMAD.MOV.U32 R17, RZ, RZ, R2 ;  /* 0x000000ffff117224 */ /* 0x000ff600078e0002 */
[----:B------:R-:W-:Y:S08]  /*5a110*/  @!UPT UIADD3 URZ, URZ, URZ, URZ ;  /* 0x0000003f3f3ff290 */ /* 0x000ff0000fffe03f */
[----:B------:R-:W-:Y:S01]  /*5a120*/  STL.64 [R1+0x280], R4 ;  /* 0x0002800401007387 */ /* 0x000fe20000100a00 */
[----:B------:R-:W-:Y:S02]  /*5a130*/  STL [R1+0x28c], R7 ;  /* 0x00028c0701007387 */ /* 0x000fe40000100800 */
[----:B------:R-:W-:Y:S02]  /*5a140*/  IMAD.MOV.U32 R2, RZ, RZ, R6 ;  /* 0x000000ffff027224 */ /* 0x000fe400078e0006 */
[----:B------:R-:W0:Y:S04]  /*5a150*/  LDSM.16.MT88.4 R4, [R29+0x2c080] ;  /* 0x02c080001d04783b */ /* 0x000e280000004200 */
[----:B0-----:R-:W-:Y:S01]  /*5a160*/  STL.64 [R1+0x43b8], R6 ;  /* 0x0043b80601007387 */ /* 0x001fe20000100a00 */
[----:B------:R0:W-:Y:S03]  /*5a170*/  STL.64 [R1+0x43b0], R4 ;  /* 0x0043b00401007387 */ /* 0x0001e60000100a00 */
[----:B0-----:R-:W3:Y:S01]  /*5a180*/  LDL.LU.64 R4, [R1+0xb0] ;  /* 0x0000b00001047983 */ /* 0x001ee20000300a00 */
[----:B------:R-:W3:Y:S01]  /*5a190*/  LDL.64 R6, [R1+0xb8] ;  /* 0x0000b80001067983 */ /* 0x000ee20000100a00 */
        /* <DEDUP_REMOVED lines=12> */
[----:B0-----:R-:W3:Y:S01]  /*5a260*/  LDL.LU.64 R14, [R1+0x4438] ;  /* 0x00443800010e7983 */ /* 0x001ee20000300a00 */
[----:B------:R-:W3:Y:S02]  /*5a270*/  LDL.LU.64 R12, [R1+0x4430] ;  /* 0x00443000010c7983 */ /* 0x000ee40000300a00 */
[----:B------:R0:W-:Y:S02]  /*5a280*/  STL.64 [R1+0x4418], R24 ;  /* 0x0044181801007387 */ /* 0x0001e40000100a00 */
[----:B0-----:R-:W2:Y:S01]  /*5a290*/  LDL.LU R24, [R1+0x120] ;  /* 0x0001200001187983 */ /* 0x001ea20000300800 */
[----:B------:R-:W2:Y:S02]  /*5a2a0*/  LDL.LU R25, [R1+0x124] ;  /* 0x0001240001197983 */ /* 0x000ea40000300800 */
[----:B------:R-:W2:Y:S02]  /*5a2b0*/  LDL.LU R26, [R1+0x128] ;  /* 0x00012800011a7983 */ /* 0x000ea40000300800 */
[----:B------:R-:W2:Y:S01]  /*5a2c0*/  LDL.LU R27, [R1+0x12c] ;  /* 0x00012c00011b7983 */ /* 0x000ea20000300800 */
[----:B---3--:R-:W-:Y:S01]  /*5a2d0*/  HMMA.16816.F32 R20, R20, R4, R12 ;  /* 0x000000041414723c */ /* 0x008fe2000000180c */
[----:B------:R-:W3:Y:S01]  /*5a2e0*/  LDL.LU.64 R14, [R1+0x4428] ;  /* 0x00442800010e7983 */ /* 0x000ee20000300a00 */
[----:B------:R-:W3:Y:S02]  /*5a2f0*/  LDL.LU.64 R12, [R1+0x4420] ;  /* 0x00442000010c7983 */ /* 0x000ee40000300a00 */
[----:B------:R-:W-:Y:S02]  /*5a300*/  STL.64 [R1+0x4410], R6 ;  /* 0x0044100601007387 */ /* 0x000fe40000100a00 */
[----:B------:R0:W-:Y:S11]  /*5a310*/  STL.64 [R1+0x4408], R4 ;  /* 0x0044080401007387 */ /* 0x0001f60000100a00 */
[----:B------:R-:W-:Y:S06]  /*5a320*/  @!UPT UIADD3 URZ, URZ, URZ, URZ ;  /* 0x0000003f3f3ff290 */ /* 0x000fec000fffe03f */
[----:B------:R1:W-:Y:S01]  /*5a330*/  STL.64 [R1+0x2a0], R20 ;  /* 0x0002a01401007387 */ /* 0x0003e20000100a00 */
[----:B------:R2:W-:Y:S02]  /*5a340*/  STL.64 [R1+0x2a8], R22 ;  /* 0x0002a81601007387 */ /* 0x0005e40000100a00 */
[----:B0-----:R-:W3:Y:S02]  /*5a350*/  LDL.LU R4, [R1+0x110] ;  /* 0x0001100001047983 */ /* 0x001ee40000300800 */
[----:B------:R-:W3:Y:S01]  /*5a360*/  LDL.LU R5, [R1+0x114] ;  /* 0x0001140001057983 */ /* 0x000ee20000300800 */
[----:B------:R-:W3:Y:S01]  /*5a370*/  LDL.LU R6, [R1+0x118] ;  /* 0x0001180001067983 */ /* 0x000ee20000300800 */
[----:B------:R-:W3:Y:S03]  /*5a380*/  LDL.LU R7, [R1+0x11c] ;  /* 0x00011c0001077983 */ /* 0x000ee60000300800 */
[----:B-1----:R-:W3:Y:S01]  /*5a390*/  LDL.LU.64 R20, [R1+0xa0] ;  /* 0x0000a00001147983 */ /* 0x002ee20000300a00 */
[----:B----4-:R-:W-:-:S02]  /*5a3a0*/  IMAD.MOV.U32 R19, RZ, RZ, R10 ;  /* 0x000000ffff137224 */ /* 0x010fc400078e000a */
[----:B------:R-:W-:Y:S02]  /*5a3b0*/  IMAD.MOV.U32 R18, RZ, RZ, R11 ;  /* 0x000000ffff127224 */ /* 0x000fe400078e000b */
[----:B--2---:R-:W2:Y:S01]  /*5a3c0*/  LDL.64 R22, [R1+0xa8] ;  /* 0x0000a80001167983 */ /* 0x004ea20000100a00 */
[----:B---3--:R-:W-:Y:S07]  /*5a3d0*/  HMMA.16816.F32 R12, R8, R20, R12 ;  /* 0x00000014080c723c */ /* 0x008fee000000180c */
[----:B------:R-:W-:-:S02]  /*5a3e0*/  IMAD.MOV.U32 R21, RZ, RZ, R8 ;  /* 0x000000ffff157224 */ /* 0x000fc400078e0008 */
[----:B------:R-:W-:Y:S02]  /*5a3f0*/  IMAD.MOV.U32 R20, RZ, RZ, R9 ;  /* 0x000000ffff147224 */ /* 0x000fe400078e0009 */
[----:B------:R-:W0:Y:S11]  /*5a400*/  LDSM.16.MT88.4 R8, [R29+0x2c100] ;  /* 0x02c100001d08783b */ /* 0x000e360000004200 */
[----:B------:R-:W-:Y:S01]  /*5a410*/  @!UPT UIADD3 URZ, URZ, URZ, URZ ;  /* 0x0000003f3f3ff290 */ /* 0x000fe2000fffe03f */
[----:B------:R-:W-:Y:S01]  /*5a420*/  STL.64 [R1+0x270], R12 ;  /* 0x0002700c01007387 */ /* 0x000fe20000100a00 */
[----:B------:R-:W-:Y:S02]  /*5a430*/  STL.64 [R1+0x278], R14 ;  /* 0x0002780e01007387 */ /* 0x000fe40000100a00 */
[----:B------:R-:W1:Y:S01]  /*5a440*/  LDSM.16.MT88.4 R12, [R29+0x2c180] ;  /* 0x02c180001d0c783b */ /* 0x000e620000004200 */
[----:B0-----:R-:W-:Y:S03]  /*5a450*/  STL.64 [R1+0x4368], R10 ;  /* 0x0043680a01007387 */ /* 0x001fe60000100a00 */
[----:B------:R0:W-:Y:S02]  /*5a460*/  STL.64 [R1+0x4360], R8 ;  /* 0x0043600801007387 */ /* 0x0001e40000100a00 */
[----:B0-----:R-:W2:Y:S01]  /*5a470*/  LDL.LU R8, [R1+0x80] ;  /* 0x0000800001087983 */ /* 0x001ea20000300800 */
[----:B------:R-:W2:Y:S02]  /*5a480*/  LDL.LU R9, [R1+0x84] ;  /* 0x0000840001097983 */ /* 0x000ea40000300800 */
[----:B------:R-:W2:Y:S02]  /*5a490*/  LDL.LU R10, [R1+0x88] ;  /* 0x00008800010a7983 */ /* 0x000ea40000300800 */
[----:B------:R-:W2:Y:S01]  /*5a4a0*/  LDL.LU R11, [R1+0x8c] ;  /* 0x00008c00010b7983 */ /* 0x000ea20000300800 */
[----:B-1----:R0:W-:Y:S01]  /*5a4b0*/  STL.64 [R1+0x4318], R14 ;  /* 0x0043180e01007387 */ /* 0x0021e20000100a00 */
[----:B------:R1:W-:Y:S02]  /*5a4c0*/  STL.64 [R1+0x4310], R12 ;  /* 0x0043100c01007387 */ /* 0x0003e40000100a00 */
[----:B0-----:R-:W-:-:S02]  /*5a4d0*/  IMAD.MOV.U32 R14, RZ, RZ, R19 ;  /* 0x000000ffff0e7224 */ /* 0x001fc400078e0013 */
[----:B-1----:R-:W-:Y:S02]  /*5a4e0*/  IMAD.MOV.U32 R12, RZ, RZ, R21 ;  /* 0x000000ffff0c7224 */ /* 0x002fe400078e0015 */
[----:B------:R-:W-:Y:S02]  /*5a4f0*/  IMAD.MOV.U32 R13, RZ, RZ, R20 ;  /* 0x000000ffff0d7224 */ /* 0x000fe400078e0014 */
[----:B------:R-:W-:-:S07]  /*5a500*/  IMAD.MOV.U32 R15, RZ, RZ, R18 ;  /* 0x000000ffff0f7224 */ /* 0x000fce00078e0012 */
[C---:B------:R-:W-:Y:S01]  /*5a510*/  HMMA.16816.F32 R16, R12.reuse, R16, R24 ;  /* 0x000000100c10723c */ /* 0x040fe20000001818 */
[----:B------:R-:W3:Y:S11]  /*5a520*/  LDL.LU.64 R24, [R1+0x4418] ;  /* 0x0044180001187983 */ /* 0x000ef60000300a00 */
[----:B------:R-:W-:Y:S11]  /*5a530*/  @!UPT UIADD3 URZ, URZ, URZ, URZ ;  /* 0x0000003f3f3ff290 */ /* 0x000ff6000fffe03f */
[----:B------:R-:W-:Y:S01]  /*5a540*/  STL.64 [R1+0x260], R16 ;  /* 0x0002601001007387 */ /* 0x000fe20000100a00 */
[----:B------:R-:W-:Y:S02]  /*5a550*/  STL.64 [R1+0x268], R18 ;  /* 0x0002681201007387 */ /* 0x000fe40000100a00 */
[----:B------:R-:W0:Y:S02]  /*5a560*/  LDSM.16.MT88.4 R16, [R29+0x2c200] ;  /* 0x02c200001d10783b */ /* 0x000e240000004200 */
[----:B0-----:R-:W-:Y:S02]  /*5a570*/  STL.64 [R1+0x42d8], R18 ;  /* 0x0042d81201007387 */ /* 0x001fe40000100a00 */
[----:B------:R0:W-:Y:S02]  /*5a580*/  STL.64 [R1+0x42d0], R16 ;  /* 0x0042d01001007387 */ /* 0x0001e40000100a00 */
[----:B0-----:R-:W4:Y:S01]  /*5a590*/  LDL.LU R16, [R1+0xc0] ;  /* 0x0000c00001107983 */ /* 0x001f220000300800 */
[----:B------:R-:W4:Y:S02]  /*5a5a0*/  LDL.LU R17, [R1+0xc4] ;  /* 0x0000c40001117983 */ /* 0x000f240000300800 */
[----:B------:R-:W4:Y:S02]  /*5a5b0*/  LDL.LU R18, [R1+0xc8] ;  /* 0x0000c80001127983 */ /* 0x000f240000300800 */
[----:B------:R-:W4:Y:S01]  /*5a5c0*/  LDL.LU R19, [R1+0xcc] ;  /* 0x0000cc0001137983 */ /* 0x000f220000300800 */
[C---:B---3--:R-:W-:Y:S01]  /*5a5d0*/  HMMA.16816.F32 R24, R12.reuse, R24, R4 ;  /* 0x000000180c18723c */ /* 0x048fe20000001804 */
[----:B------:R-:W3:Y:S01]  /*5a5e0*/  LDL.LU.64 R6, [R1+0x4410] ;  /* 0x0044100001067983 */ /* 0x000ee20000300a00 */
[----:B------:R-:W4:Y:S11]  /*5a5f0*/  LDL.LU.64 R4, [R1+0x4408] ;  /* 0x0044080001047983 */ /* 0x000f360000300a00 */
[----:B------:R-:W-:Y:S10]  /*5a600*/  @!UPT UIADD3 URZ, URZ, URZ, URZ ;  /* 0x0000003f3f3ff290 */ /* 0x000ff4000fffe03f */
[----:B------:R-:W-:Y:S01]  /*5a610*/  STL.64 [R1+0x320], R24 ;  /* 0x0003201801007387 */ /* 0x000fe20000100a00 */
[----:B------:R0:W-:Y:S03]  /*5a620*/  STL.64 [R1+0x328], R26 ;  /* 0x0003281a01007387 */ /* 0x0001e60000100a00 */
[----:B0-----:R-:W2:Y:S01]  /*5a630*/  LDL.LU.64 R26, [R1+0x4400] ;  /* 0x00440000011a7983 */ /* 0x001ea20000300a00 */
[----:B------:R-:W2:Y:S01]  /*5a640*/  LDL.LU.64 R24, [R1+0x43f8] ;  /* 0x0043f80001187983 */ /* 0x000ea20000300a00 */
[----:B----4-:R-:W-:Y:S02]  /*5a650*/  HMMA.16816.F32 R12, R12, R4, R16 ;  /* 0x000000040c0c723c */ /* 0x010fe40000001810 */
[----:B---3--:R-:W-:Y:S06]  /*5a660*/  STL.64 [R1+0x43c8], R6 ;  /* 0x0043c80601007387 */ /* 0x008fec0000100a00 */
[----:B--2---:R-:W-:Y:S11]  /*5a670*/  HMMA.16816.F32 R8, R24, R22, R8 ;  /* 0x000000161808723c */ /* 0x004ff60000001808 */
[----:B------:R-:W-:Y:S04]  /*5a680*/  @!UPT UIADD3 URZ, URZ, URZ, URZ ;  /* 0x0000003f3f3ff290 */ /* 0x000fe8000fffe03f */
[----:B------:R-:W-:Y:S01]  /*5a690*/  STL.64 [R1+0x310], R12 ;  /* 0x0003100c01007387 */ /* 0x000fe20000100a00 */
[----:B------:R-:W-:Y:S07]  /*5a6a0*/  STL.64 [R1+0x318], R14 ;  /* 0x0003180e01007387 */ /* 0x000fee0000100a00 */
[----:B------:R-:W-:Y:S01]  /*5a6b0*/  STL.64 [R1+0x300], R8 ;  /* 0x0003000801007387 */ /* 0x000fe20000100a00 */
[----:B------:R-:W-:Y:S02]  /*5a6c0*/  STL.64 [R1+0x308], R10 ;  /* 0x0003080a01007387 */ /* 0x000fe40000100a00 */
[----:B------:R-:W2:Y:S02]  /*5a6d0*/  LDL.LU R16, [R1+0x200] ;  /* 0x0002000001107983 */ /* 0x000ea40000300800 */
[----:B------:R-:W2:Y:S01]  /*5a6e0*/  LDL.LU R17, [R1+0x204] ;  /* 0x0002040001117983 */ /* 0x000ea20000300800 */
[----:B------:R-:W3:Y:S01]  /*5a6f0*/  LDL.LU R18, [R1+0x208] ;  /* 0x0002080001127983 */ /* 0x000ee20000300800 */
[----:B------:R-:W3:Y:S02]  /*5a700*/  LDL.LU R19, [R1+0x20c] ;  /* 0x00020c0001137983 */ /* 0x000ee40000300800 */
[----:B------:R-:W-:-:S02]  /*5a710*/  IMAD.MOV.U32 R5, RZ, RZ, R22 ;  /* 0x000000ffff057224 */ /* 0x000fc400078e0016 */
[----:B------:R-:W-:Y:S02]  /*5a720*/  IMAD.MOV.U32 R4, RZ, RZ, R23 ;  /* 0x000000ffff047224 */ /* 0x000fe400078e0017 */
[----:B------:R-:W0:Y:S04]  /*5a730*/  LDSM.16.MT88.4 R20, [R29+0x2c280] ;  /* 0x02c280001d14783b */ /* 0x000e280000004200 */
[----:B---3--:R1:W-:Y:S01]  /*5a740*/  STL.64 [R1+0x42e8], R18 ;  /* 0x0042e81201007387 */ /* 0x0083e20000100a00 */
[----:B--2---:R-:W-:Y:S03]  /*5a750*/  STL.64 [R1+0x42e0], R16 ;  /* 0x0042e01001007387 */ /* 0x004fe60000100a00 */
[----:B-1----:R-:W2:Y:S04]  /*5a760*/  LDL R18, [R1+0x78] ;  /* 0x0000780001127983 */ /* 0x002ea80000100800 */
[----:B------:R-:W2:Y:S01]  /*5a770*/  LDL R19, [R1+0x7c] ;  /* 0x00007c0001137983 */ /* 0x000ea20000100800 */
[----:B0-----:R0:W-:Y:S02]  /*5a780*/  STL.64 [R1+0x4290], R22 ;  /* 0x0042901601007387 */ /* 0x0011e40000100a00 */
[----:B------:R1:W-:Y:S02]  /*5a790*/  STL.64 [R1+0x4288], R20 ;  /* 0x0042881401007387 */ /* 0x0003e40000100a00 */
[----:B0-----:R-:W-:Y:S01]  /*5a7a0*/  IMAD.MOV.U32 R22, RZ, RZ, R28 ;  /* 0x000000ffff167224 */ /* 0x001fe200078e001c */
[----:B-1----:R-:W3:Y:S01]  /*5a7b0*/  LDL.LU R20, [R1+0x1f0] ;  /* 0x0001f00001147983 */ /* 0x002ee20000300800 */
[----:B------:R-:W3:Y:S02]  /*5a7c0*/  LDL.LU R21, [R1+0x1f4] ;  /* 0x0001f40001157983 */ /* 0x000ee40000300800 */
[----:B------:R-:W4:Y:S02]  /*5a7d0*/  LDL.LU R28, [R1+0x43f4] ;  /* 0x0043f400011c7983 */ /* 0x000f240000300800 */
[----:B------:R-:W-:-:S02]  /*5a7e0*/  IMAD.MOV.U32 R23, RZ, RZ, R0 ;  /* 0x000000ffff177224 */ /* 0x000fc400078e0000 */
[----:B------:R-:W2:Y:S01]  /*5a7f0*/  LDL.LU R0, [R1+0x43f0] ;  /* 0x0043f00001007983 */ /* 0x000ea20000300800 */
[----:B------:R-:W2:Y:S02]  /*5a800*/  LDL.LU R12, [R1+0x160] ;  /* 0x00016000010c7983 */ /* 0x000ea40000300800 */
[----:B------:R-:W2:Y:S02]  /*5a810*/  LDL.LU R13, [R1+0x164] ;  /* 0x00016400010d7983 */ /* 0x000ea40000300800 */
[----:B------:R-:W2:Y:S01]  /*5a820*/  LDL.LU R14, [R1+0x168] ;  /* 0x00016800010e7983 */ /* 0x000ea20000300800 */
[----:B------:R-:W2:Y:S04]  /*5a830*/  LDL.LU R15, [R1+0x16c] ;  /* 0x00016c00010f7983 */ /* 0x000ea80000300800 */
[----:B--2---:R-:W-:Y:S01]  /*5a840*/  STL.64 [R1+0x4328], R14 ;  /* 0x0043280e01007387 */ /* 0x004fe20000100a00 */
        /* <DEDUP_REMOVED lines=10> */
[----:B------:R-:W2:Y:S02]  /*5a8f0*/  LDL.LU R15, [R1+0x2c] ;  /* 0x00002c00010f7983 */ /* 0x000ea40000300800 */
[----:B--2---:R0:W-:Y:S01]  /*5a900*/  STL.64 [R1+0x4348], R14 ;  /* 0x0043480e01007387 */ /* 0x0041e20000100a00 */
[----:B------:R-:W-:Y:S02]  /*5a910*/  STL.64 [R1+0x4340], R12 ;  /* 0x0043400c01007387 */ /* 0x000fe40000100a00 */
[----:B0-----:R-:W-:-:S02]  /*5a920*/  IMAD.MOV.U32 R14, RZ, RZ, R5 ;  /* 0x000000ffff0e7224 */ /* 0x001fc400078e0005 */
[----:B------:R-:W-:-:S05]  /*5a930*/  IMAD.MOV.U32 R15, RZ, RZ, R4 ;  /* 0x000000ffff0f7224 */ /* 0x000fca00078e0004 */
[----:B------:R-:W-:Y:S01]  /*5a940*/  STL.64 [R1+0x43c0], R14 ;  /* 0x0043c00e01007387 */ /* 0x000fe20000100a00 */
[----:B------:R-:W2:Y:S02]  /*5a950*/  LDL.LU R8, [R1+0x40] ;  /* 0x0000400001087983 */ /* 0x000ea40000300800 */
[----:B------:R-:W2:Y:S02]  /*5a960*/  LDL.LU R9, [R1+0x44] ;  /* 0x0000440001097983 */ /* 0x000ea40000300800 */
[----:B------:R-:W2:Y:S01]  /*5a970*/  LDL.LU R10, [R1+0x48] ;  /* 0x00004800010a7983 */ /* 0x000ea20000300800 */
[----:B------:R-:W2:Y:S04]  /*5a980*/  LDL.LU R11, [R1+0x4c] ;  /* 0x00004c00010b7983 */ /* 0x000ea80000300800 */
[----:B--2---:R0:W-:Y:S01]  /*5a990*/  STL.64 [R1+0x4378], R10 ;  /* 0x0043780a01007387 */ /* 0x0041e20000100a00 */
[----:B------:R-:W-:Y:S03]  /*5a9a0*/  STL.64 [R1+0x4370], R8 ;  /* 0x0043700801007387 */ /* 0x000fe60000100a00 */
[----:B0-----:R-:W2:Y:S04]  /*5a9b0*/  LDL.64 R10, [R1+0x98] ;  /* 0x00009800010a7983 */ /* 0x001ea80000100a00 */
[----:B--2---:R-:W-:Y:S01]  /*5a9c0*/  STL.64 [R1+0x43d0], R10 ;  /* 0x0043d00a01007387 */ /* 0x004fe20000100a00 */
[----:B------:R-:W-:Y:S02]  /*5a9d0*/  STL.64 [R1+0x42f8], R22 ;  /* 0x0042f81601007387 */ /* 0x000fe40000100a00 */
[----:B---3--:R0:W-:Y:S02]  /*5a9e0*/  STL.64 [R1+0x42f0], R20 ;  /* 0x0042f01401007387 */ /* 0x0081e40000100a00 */
[----:B0-----:R-:W2:Y:S01]  /*5a9f0*/  LDL.LU R20, [R1+0x1c0] ;  /* 0x0001c00001147983 */ /* 0x001ea20000300800 */
[----:B------:R-:W2:Y:S02]  /*5aa00*/  LDL.LU R21, [R1+0x1c4] ;  /* 0x0001c40001157983 */ /* 0x000ea40000300800 */
[----:B------:R-:W3:Y:S02]  /*5aa10*/  LDL.LU R22, [R1+0x1c8] ;  /* 0x0001c80001167983 */ /* 0x000ee40000300800 */
[----:B------:R-:W3:Y:S01]  /*5aa20*/  LDL.LU R23, [R1+0x1cc] ;  /* 0x0001cc0001177983 */ /* 0x000ee20000300800 */
[----:B------:R-:W2:Y:S01]  /*5aa30*/  LDL.LU R12, [R1+0x60] ;  /* 0x00006000010c7983 */ /* 0x000ea20000300800 */
        /* <DEDUP_REMOVED lines=11> */
[----:B---3--:R-:W-:Y:S01]  /*5aaf0*/  STL.64 [R1+0x4308], R22 ;  /* 0x0043081601007387 */ /* 0x008fe20000100a00 */
[----:B--2---:R0:W-:Y:S02]  /*5ab00*/  STL.64 [R1+0x4300], R20 ;  /* 0x0043001401007387 */ /* 0x0041e40000100a00 */
[----:B0-----:R-:W-:-:S02]  /*5ab10*/  IMAD.MOV.U32 R20, RZ, RZ, R0 ;  /* 0x000000ffff147224 */ /* 0x001fc400078e0000 */
[----:B----4-:R-:W-:Y:S01]  /*5ab20*/  IMAD.MOV.U32 R21, RZ, RZ, R28 ;  /* 0x000000ffff157224 */ /* 0x010fe200078e001c */
[----:B------:R-:W2:Y:S01]  /*5ab30*/  LDL.LU R0, [R1+0x43ec] ;  /* 0x0043ec0001007983 */ /* 0x000ea20000300800 */
[----:B------:R-:W3:Y:S02]  /*5ab40*/  LDL.LU R28, [R1+0x43e8] ;  /* 0x0043e800011c7983 */ /* 0x000ee40000300800 */
[----:B------:R-:W4:Y:S02]  /*5ab50*/  LDL.LU R22, [R1+0x1a8] ;  /* 0x0001a80001167983 */ /* 0x000f240000300800 */
[----:B------:R-:W4:Y:S02]  /*5ab60*/  LDL.LU R23, [R1+0x1ac] ;  /* 0x0001ac0001177983 */ /* 0x000f240000300800 */
[----:B----4-:R3:W-:Y:S01]  /*5ab70*/  STL.64 [R1+0x4358], R22 ;  /* 0x0043581601007387 */ /* 0x0107e20000100a00 */
[----:B------:R0:W-:Y:S02]  /*5ab80*/  STL.64 [R1+0x4350], R20 ;  /* 0x0043501401007387 */ /* 0x0001e40000100a00 */
[----:B---3--:R-:W-:Y:S01]  /*5ab90*/  IMAD.MOV.U32 R22, RZ, RZ, R28 ;  /* 0x000000ffff167224 */ /* 0x008fe200078e001c */
[----:B0-----:R-:W3:Y:S01]  /*5aba0*/  LDL.LU R20, [R1+0x30] ;  /* 0x0000300001147983 */ /* 0x001ee20000300800 */
[----:B--2---:R-:W-:-:S02]  /*5abb0*/  IMAD.MOV.U32 R21, RZ, RZ, R0 ;  /* 0x000000ffff157224 */ /* 0x004fc400078e0000 */
[----:B------:R-:W2:Y:S02]  /*5abc0*/  LDL.LU R0, [R1+0x43e4] ;  /* 0x0043e40001007983 */ /* 0x000ea40000300800 */
[----:B------:R-:W4:Y:S01]  /*5abd0*/  LDL.LU R28, [R1+0x43e0] ;  /* 0x0043e000011c7983 */ /* 0x000f220000300800 */
[----:B------:R-:W2:Y:S04]  /*5abe0*/  LDL.LU R23, [R1+0x3c] ;  /* 0x00003c0001177983 */ /* 0x000ea80000300800 */
[----:B--2---:R-:W-:Y:S01]  /*5abf0*/  STL.64 [R1+0x4388], R22 ;  /* 0x0043881601007387 */ /* 0x004fe20000100a00 */
[----:B---3--:R0:W-:Y:S03]  /*5ac00*/  STL.64 [R1+0x4380], R20 ;  /* 0x0043801401007387 */ /* 0x0081e60000100a00 */
[----:B0-----:R-:W2:Y:S01]  /*5ac10*/  LDL.LU R20, [R1+0xd0] ;  /* 0x0000d00001147983 */ /* 0x001ea20000300800 */
[----:B------:R-:W2:Y:S02]  /*5ac20*/  LDL.LU R21, [R1+0xd4] ;  /* 0x0000d40001157983 */ /* 0x000ea40000300800 */
[----:B------:R-:W-:-:S02]  /*5ac30*/  IMAD.MOV.U32 R22, RZ, RZ, R0 ;  /* 0x000000ffff167224 */ /* 0x000fc400078e0000 */
[----:B----4-:R-:W-:Y:S01]  /*5ac40*/  IMAD.MOV.U32 R23, RZ, RZ, R28 ;  /* 0x000000ffff177224 */ /* 0x010fe200078e001c */
[----:B------:R-:W3:Y:S01]  /*5ac50*/  LDL.LU R0, [R1+0x43dc] ;  /* 0x0043dc0001007983 */ /* 0x000ee20000300800 */
[----:B------:R-:W4:Y:S03]  /*5ac60*/  LDL.LU R28, [R1+0x43d8] ;  /* 0x0043d800011c7983 */ /* 0x000f260000300800 */
[----:B------:R-:W-:Y:S01]  /*5ac70*/  STL.64 [R1+0x4398], R22 ;  /* 0x0043981601007387 */ /* 0x000fe20000100a00 */
[C---:B------:R-:W-:Y:S03]  /*5ac80*/  HMMA.16816.F32 R8, R24.reuse, R18, R8 ;  /* 0x000000121808723c */ /* 0x040fe60000001808 */
[----:B--2---:R0:W-:Y:S04]  /*5ac90*/  STL.64 [R1+0x4390], R20 ;  /* 0x0043901401007387 */ /* 0x0041e80000100a00 */
[----:B0-----:R-:W2:Y:S01]  /*5aca0*/  LDL.LU R20, [R1+0x10] ;  /* 0x0000100001147983 */ /* 0x001ea20000300800 */
[----:B------:R-:W2:Y:S02]  /*5acb0*/  LDL.LU R21, [R1+0x14] ;  /* 0x0000140001157983 */ /* 0x000ea40000300800 */
[----:B------:R-:W2:Y:S02]  /*5acc0*/  LDL.LU R22, [R1+0x18] ;  /* 0x0000180001167983 */ /* 0x000ea40000300800 */
[----:B------:R-:W2:Y:S02]  /*5acd0*/  LDL.LU R23, [R1+0x1c] ;  /* 0x00001c0001177983 */ /* 0x000ea40000300800 */
[----:B--2---:R-:W-:Y:S01]  /*5ace0*/  STL.64 [R1+0x43a8], R22 ;  /* 0x0043a81601007387 */ /* 0x004fe20000100a00 */
[----:B------:R0:W-:Y:S03]  /*5acf0*/  STL.64 [R1+0x43a0], R20 ;  /* 0x0043a01401007387 */ /* 0x0001e60000100a00 */
[----:B0-----:R-:W2:Y:S01]  /*5ad00*/  LDL.LU R20, [R1+0x50] ;  /* 0x0000500001147983 */ /* 0x001ea20000300800 */
[----:B------:R-:W2:Y:S04]  /*5ad10*/  LDL.LU R21, [R1+0x54] ;  /* 0x0000540001157983 */ /* 0x000ea80000300800 */
[----:B------:R-:W-:Y:S02]  /*5ad20*/  STL.64 [R1+0x2f0], R8 ;  /* 0x0002f00801007387 */ /* 0x000fe40000100a00 */
[----:B------:R0:W-:Y:S02]  /*5ad30*/  STL.64 [R1+0x2f8], R10 ;  /* 0x0002f80a01007387 */ /* 0x0001e40000100a00 */
[----:B0-----:R-:W2:Y:S02]  /*5ad40*/  LDL.LU.64 R10, [R1+0x43d0] ;  /* 0x0043d000010a7983 */ /* 0x001ea40000300a00 */
[C---:B--2---:R-:W-:Y:S11]  /*5ad50*/  HMMA.16816.F32 R4, R24.reuse, R10, R4 ;  /* 0x0000000a1804723c */ /* 0x044ff60000001804 */
[----:B------:R-:W-:Y:S11]  /*5ad60*/  @!UPT UIADD3 URZ, URZ, URZ, URZ ;  /* 0x0000003f3f3ff290 */ /* 0x000ff6000fffe03f */
[----:B------:R-:W-:Y:S01]  /*5ad70*/  @!UPT UIADD3 URZ, URZ, URZ, URZ ;  /* 0x0000003f3f3ff290 */ /* 0x000fe2000fffe03f */
[----:B------:R-:W-:Y:S01]  /*5ad80*/  STL.64 [R1+0x2e0], R4 ;  /* 0x0002e00401007387 */ /* 0x000fe20000100a00 */
[----:B------:R0:W-:Y:S03]  /*5ad90*/  STL.64 [R1+0x2e8], R6 ;  /* 0x0002e80601007387 */ /* 0x0001e60000100a00 */
[----:B0-----:R-:W2:Y:S01]  /*5ada0*/  LDL.LU.64 R6, [R1+0x43c8] ;  /* 0x0043c80001067983 */ /* 0x001ea20000300a00 */
[----:B---3--:R-:W-:Y:S01]  /*5adb0*/  IMAD.MOV.U32 R23, RZ, RZ, R0 ;  /* 0x000000ffff177224 */ /* 0x008fe200078e0000 */
[----:B--2---:R-:W-:Y:S02]  /*5adc0*/  HMMA.16816.F32 R24, R24, R6, R12 ;  /* 0x000000061818723c */ /* 0x004fe4000000180c */
[----:B------:R-:W2:Y:S01]  /*5add0*/  LDL.LU.64 R14, [R1+0x43c0] ;  /* 0x0043c000010e7983 */ /* 0x000ea20000300a00 */
[----:B------:R-:W-:Y:S02]  /*5ade0*/  IMAD.MOV.U32 R8, RZ, RZ, R6 ;  /* 0x000000ffff087224 */ /* 0x000fe400078e0006 */
[----:B------:R-:W-:Y:S11]  /*5adf0*/  IMAD.MOV.U32 R0, RZ, RZ, R7 ;  /* 0x000000ffff007224 */ /* 0x000ff600078e0007 */
[----:B------:R-:W-:Y:S07]  /*5ae00*/  @!UPT UIADD3 URZ, URZ, URZ, URZ ;  /* 0x0000003f3f3ff290 */ /* 0x000fee000fffe03f */
[----:B------:R-:W-:Y:S01]  /*5ae10*/  STL.64 [R1+0x290], R24 ;  /* 0x0002901801007387 */ /* 0x000fe20000100a00 */
[----:B------:R-:W-:Y:S02]  /*5ae20*/  STL.64 [R1+0x298], R26 ;  /* 0x0002981a01007387 */ /* 0x000fe40000100a00 */
[----:B------:R-:W2:Y:S02]  /*5ae30*/  LDL.LU.64 R6, [R1+0x43b8] ;  /* 0x0043b80001067983 */ /* 0x000ea40000300a00 */
[----:B------:R-:W2:Y:S02]  /*5ae40*/  LDL.LU.64 R4, [R1+0x43b0] ;  /* 0x0043b00001047983 */ /* 0x000ea40000300a00 */
[----:B----4-:R-:W-:-:S07]  /*5ae50*/  IMAD.MOV.U32 R22, RZ, RZ, R28 ;  /* 0x000000ffff167224 */ /* 0x010fce00078e001c */
[C---:B--2---:R-:W-:Y:S11]  /*5ae60*/  HMMA.16816.F32 R20, R4.reuse, R14, R20 ;  /* 0x0000000e0414723c */ /* 0x044ff60000001814 */
[----:B------:R-:W-:Y:S11]  /*5ae70*/  @!UPT UIADD3 URZ, URZ, URZ, URZ ;  /* 0x0000003f3f3ff290 */ /* 0x000ff6000fffe03f */
[----:B------:R-:W-:Y:S01]  /*5ae80*/  @!UPT UIADD3 URZ, URZ, URZ, URZ ;  /* 0x0000003f3f3ff290 */ /* 0x000fe2000fffe03f */
[----:B------:R-:W-:Y:S01]  /*5ae90*/  STL.64 [R1+0x190], R20 ;  /* 0x0001901401007387 */ /* 0x000fe20000100a00 */
[----:B------:R0:W-:Y:S02]  /*5aea0*/  STL [R1+0x198], R22 ;  /* 0x0001981601007387 */ /* 0x0001e40000100800 */
[----:B------:R-:W-:Y:S02]  /*5aeb0*/  IMAD.MOV.U32 R28, RZ, RZ, R23 ;  /* 0x000000ffff1c7224 */ /* 0x000fe400078e0017 */
[----:B0-----:R-:W2:Y:S01]  /*5aec0*/  LDL.LU.64 R22, [R1+0x43a8] ;  /* 0x0043a80001167983 */ /* 0x001ea20000300a00 */
[----:B------:R-:W2:Y:S02]  /*5aed0*/  LDL.LU.64 R20, [R1+0x43a0] ;  /* 0x0043a00001147983 */ /* 0x000ea40000300a00 */
[----:B------:R-:W-:Y:S02]  /*5aee0*/  STL [R1+0x41f0], R28 ;  /* 0x0041f01c01007387 */ /* 0x000fe40000100800 */
[----:B------:R-:W-:Y:S01]  /*5aef0*/  IMAD.MOV.U32 R27, RZ, RZ, R0 ;  /* 0x000000ffff1b7224 */ /* 0x000fe200078e0000 */
[----:B--2---:R-:W-:Y:S11]  /*5af00*/  HMMA.16816.F32 R20, R4, R18, R20 ;  /* 0x000000120414723c */ /* 0x004ff60000001814 */
[----:B------:R-:W-:Y:S11]  /*5af10*/  @!UPT UIADD3 URZ, URZ, URZ, URZ ;  /* 0x0000003f3f3ff290 */ /* 0x000ff6000fffe03f */
[----:B------:R-:W-:Y:S01]  /*5af20*/  @!UPT UIADD3 URZ, URZ, URZ, URZ ;  /* 0x0000003f3f3ff290 */ /* 0x000fe2000fffe03f */
[----:B------:R-:W-:Y:S01]  /*5af30*/  STL.64 [R1+0x180], R20 ;  /* 0x0001801401007387 */ /* 0x000fe20000100a00 */
[----:B------:R-:W-:Y:S02]  /*5af40*/  STL.64 [R1+0x188], R22 ;  /* 0x0001881601007387 */ /* 0x000fe40000100a00 */
[----:B------:R-:W0:Y:S02]  /*5af50*/  LDSM.16.MT88.4 R20, [R29+0x2c300] ;  /* 0x02c300001d14783b */ /* 0x000e240000004200 */
[----:B0-----:R-:W-:Y:S02]  /*5af60*/  STL.64 [R1+0x10], R20 ;  /* 0x0000101401007387 */ /* 0x001fe40000100a00 */
[----:B------:R0:W-:Y:S02]  /*5af70*/  STL [R1+0x18], R22 ;  /* 0x0000181601007387 */ /* 0x0001e40000100800 */
[----:B------:R-:W-:Y:S02]  /*5af80*/  IMAD.MOV.U32 R0, RZ, RZ, R23 ;  /* 0x000000ffff007224 */ /* 0x000fe400078e0017 */
[----:B0-----:R-:W2:Y:S01]  /*5af90*/  LDL.LU.64 R22, [R1+0x4398] ;  /* 0x0043980001167983 */ /* 0x001ea20000300a00 */
[----:B------:R-:W2:Y:S02]  /*5afa0*/  LDL.LU.64 R20, [R1+0x4390] ;  /* 0x0043900001147983 */ /* 0x000ea40000300a00 */
[----:B------:R-:W-:-:S02]  /*5afb0*/  IMAD.MOV.U32 R13, RZ, RZ, R10 ;  /* 0x000000ffff0d7224 */ /* 0x000fc400078e000a */
[----:B------:R-:W-:Y:S02]  /*5afc0*/  IMAD.MOV.U32 R12, RZ, RZ, R11 ;  /* 0x000000ffff0c7224 */ /* 0x000fe400078e000b */
[----:B------:R-:W-:Y:S01]  /*5afd0*/  IMAD.MOV.U32 R26, RZ, RZ, R8 ;  /* 0x000000ffff1a7224 */ /* 0x000fe200078e0008 */
[C---:B--2---:R-:W-:Y:S11]  /*5afe0*/  HMMA.16816.F32 R20, R4.reuse, R10, R20 ;  /* 0x0000000a0414723c */ /* 0x044ff60000001814 */
        /* <DEDUP_REMOVED lines=8> */
[----:B---3--:R-:W-:Y:S01]  /*5b070*/  HMMA.16816.F32 R4, R4, R26, R8 ;  /* 0x0000001a0404723c */ /* 0x008fe20000001808 */
[----:B------:R-:W2:Y:S01]  /*5b080*/  LDL.LU.64 R10, [R1+0x4368] ;  /* 0x00436800010a7983 */ /* 0x000ea20000300a00 */
[----:B------:R-:W2:Y:S11]  /*5b090*/  LDL.LU.64 R8, [R1+0x4360] ;  /* 0x0043600001087983 */ /* 0x000eb60000300a00 */
[----:B------:R-:W-:Y:S10]  /*5b0a0*/  @!UPT UIADD3 URZ, URZ, URZ, URZ ;  /* 0x0000003f3f3ff290 */ /* 0x000ff4000fffe03f */
[----:B------:R-:W-:Y:S01]  /*5b0b0*/  STL.64 [R1+0x120], R4 ;  /* 0x0001200401007387 */ /* 0x000fe20000100a00 */
[----:B------:R0:W-:Y:S02]  /*5b0c0*/  STL.64 [R1+0x128], R6 ;  /* 0x0001280601007387 */ /* 0x0001e40000100a00 */
[----:B0-----:R-:W-:Y:S02]  /*5b0d0*/  IMAD.MOV.U32 R6, RZ, RZ, R13 ;  /* 0x000000ffff067224 */ /* 0x001fe400078e000d */
[----:B------:R-:W-:Y:S02]  /*5b0e0*/  IMAD.MOV.U32 R7, RZ, RZ, R12 ;  /* 0x000000ffff077224 */ /* 0x000fe400078e000c */
[C---:B--2---:R-:W-:Y:S01]  /*5b0f0*/  HMMA.16816.F32 R12, R8.reuse, R14, R20 ;  /* 0x0000000e080c723c */ /* 0x044fe20000001814 */
[----:B------:R-:W2:Y:S01]  /*5b100*/  LDL.LU.64 R22, [R1+0x4358] ;  /* 0x0043580001167983 */ /* 0x000ea20000300a00 */
[----:B------:R-:W2:Y:S11]  /*5b110*/  LDL.LU.64 R20, [R1+0x4350] ;  /* 0x0043500001147983 */ /* 0x000eb60000300a00 */
[----:B------:R-:W-:Y:S10]  /*5b120*/  @!UPT UIADD3 URZ, URZ, URZ, URZ ;  /* 0x0000003f3f3ff290 */ /* 0x000ff4000fffe03f */
[----:B------:R-:W-:Y:S01]  /*5b130*/  STL.64 [R1+0x110], R12 ;  /* 0x0001100c01007387 */ /* 0x000fe20000100a00 */
[----:B------:R0:W-:Y:S02]  /*5b140*/  STL [R1+0x118], R14 ;  /* 0x0001180e01007387 */ /* 0x0001e40000100800 */
[----:B------:R-:W-:Y:S02]  /*5b150*/  IMAD.MOV.U32 R28, RZ, RZ, R15 ;  /* 0x000000ffff1c7224 */ /* 0x000fe400078e000f */
[----:B0-----:R-:W3:Y:S01]  /*5b160*/  LDL.LU.64 R14, [R1+0x4348] ;  /* 0x00434800010e7983 */ /* 0x001ee20000300a00 */
[----:B------:R-:W3:Y:S02]  /*5b170*/  LDL.LU.64 R12, [R1+0x4340] ;  /* 0x00434000010c7983 */ /* 0x000ee40000300a00 */
[----:B------:R-:W-:Y:S01]  /*5b180*/  STL [R1+0x41f4], R28 ;  /* 0x0041f41c01007387 */ /* 0x000fe20000100800 */
[C---:B---3--:R-:W-:Y:S11]  /*5b190*/  HMMA.16816.F32 R12, R8.reuse, R18, R12 ;  /* 0x00000012080c723c */ /* 0x048ff6000000180c */
[----:B------:R-:W-:Y:S11]  /*5b1a0*/  @!UPT UIADD3 URZ, URZ, URZ, URZ ;  /* 0x0000003f3f3ff290 */ /* 0x000ff6000fffe03f */
[----:B------:R-:W-:Y:S01]  /*5b1b0*/  @!UPT UIADD3 URZ, URZ, URZ, URZ ;  /* 0x0000003f3f3ff290 */ /* 0x000fe2000fffe03f */
[----:B------:R-:W-:Y:S01]  /*5b1c0*/  STL.64 [R1+0x100], R12 ;  /* 0x0001000c01007387 */ /* 0x000fe20000100a00 */
[----:B------:R0:W-:Y:S03]  /*5b1d0*/  STL.64 [R1+0x108], R14 ;  /* 0x0001080e01007387 */ /* 0x0001e60000100a00 */
[----:B0-----:R-:W3:Y:S01]  /*5b1e0*/  LDL.LU.64 R14, [R1+0x4338] ;  /* 0x00433800010e7983 */ /* 0x001ee20000300a00 */
[----:B------:R-:W3:Y:S02]  /*5b1f0*/  LDL.LU.64 R12, [R1+0x4330] ;  /* 0x00433000010c7983 */ /* 0x000ee40000300a00 */
[C---:B---3--:R-:W-:Y:S11]  /*5b200*/  HMMA.16816.F32 R12, R8.reuse, R6, R12 ;  /* 0x00000006080c723c */ /* 0x048ff6000000180c */
[----:B------:R-:W-:Y:S11]  /*5b210*/  @!UPT UIADD3 URZ, URZ, URZ, URZ ;  /* 0x0000003f3f3ff290 */ /* 0x000ff6000fffe03f */
[----:B------:R-:W-:Y:S01]  /*5b220*/  @!UPT UIADD3 URZ, URZ, URZ, URZ ;  /* 0x0000003f3f3ff290 */ /* 0x000fe2000fffe03f */
[----:B------:R-:W-:Y:S01]  /*5b230*/  STL.64 [R1+0xf0], R12 ;  /* 0x0000f00c01007387 */ /* 0x000fe20000100a00 */
[----:B------:R0:W-:Y:S02]  /*5b240*/  STL [R1+0xf8], R14 ;  /* 0x0000f80e01007387 */ /* 0x0001e40000100800 */
[----:B------:R-:W-:Y:S02]  /*5b250*/  IMAD.MOV.U32 R28, RZ, RZ, R15 ;  /* 0x000000ffff1c7224 */ /* 0x000fe400078e000f */
[----:B0-----:R-:W3:Y:S01]  /*5b260*/  LDL.LU.64 R14, [R1+0x4328] ;  /* 0x00432800010e7983 */ /* 0x001ee20000300a00 */
[----:B------:R-:W3:Y:S02]  /*5b270*/  LDL.LU.64 R12, [R1+0x4320] ;  /* 0x00432000010c7983 */ /* 0x000ee40000300a00 */
[----:B------:R-:W-:Y:S01]  /*5b280*/  STL [R1+0x41f8], R28 ;  /* 0x0041f81c01007387 */ /* 0x000fe20000100800 */
[----:B---3--:R-:W-:Y:S01]  /*5b290*/  HMMA.16816.F32 R8, R8, R26, R12 ;  /* 0x0000001a0808723c */ /* 0x008fe2000000180c */
[----:B------:R-:W2:Y:S01]  /*5b2a0*/  LDL.LU.64 R14, [R1+0x4318] ;  /* 0x00431800010e7983 */ /* 0x000ea20000300a00 */
[----:B------:R-:W2:Y:S11]  /*5b2b0*/  LDL.LU.64 R12, [R1+0x4310] ;  /* 0x00431000010c7983 */ /* 0x000eb60000300a00 */
[----:B------:R-:W-:Y:S10]  /*5b2c0*/  @!UPT UIADD3 URZ, URZ, URZ, URZ ;  /* 0x0000003f3f3ff290 */ /* 0x000ff4000fffe03f */
[----:B------:R-:W-:Y:S01]  /*5b2d0*/  STL.64 [R1+0xe0], R8 ;  /* 0x0000e00801007387 */ /* 0x000fe20000100a00 */
[----:B------:R0:W-:Y:S03]  /*5b2e0*/  STL.64 [R1+0xe8], R10 ;  /* 0x0000e80a01007387 */ /* 0x0001e60000100a00 */
[----:B0-----:R-:W2:Y:S02]  /*5b2f0*/  LDL.LU.64 R10, [R1+0xa8] ;  /* 0x0000a800010a7983 */ /* 0x001ea40000300a00 */
        /* <DEDUP_REMOVED lines=15> */
[----:B------:R-:W3:Y:S02]  /*5b3f0*/  LDL.LU.64 R16, [R1+0x42e0] ;  /* 0x0042e00001107983 */ /* 0x000ee40000300a00 */
[C---:B---3--:R-:W-:Y:S08]  /*5b400*/  HMMA.16816.F32 R4, R12.reuse, R6, R16 ;  /* 0x000000060c04723c */ /* 0x048ff00000001810 */
[----:B--2---:R-:W-:Y:S01]  /*5b410*/  HMMA.16816.F32 R12, R12, R26, R20 ;  /* 0x0000001a0c0c723c */ /* 0x004fe20000001814 */
[----:B------:R-:W2:Y:S01]  /*5b420*/  LDL.LU.64 R18, [R1+0x42d8] ;  /* 0x0042d80001127983 */ /* 0x000ea20000300a00 */
[----:B------:R-:W2:Y:S11]  /*5b430*/  LDL.LU.64 R16, [R1+0x42d0] ;  /* 0x0042d00001107983 */ /* 0x000eb60000300a00 */
[----:B------:R-:W-:Y:S02]  /*5b440*/  @!UPT UIADD3 URZ, URZ, URZ, URZ ;  /* 0x0000003f3f3ff290 */ /* 0x000fe4000fffe03f */
[----:B------:R0:W-:Y:S01]  /*5b450*/  STL.64 [R1+0x30], R4 ;  /* 0x0000300401007387 */ /* 0x0001e20000100a00 */
[----:B------:R1:W-:Y:S03]  /*5b460*/  STL.64 [R1+0x38], R6 ;  /* 0x0000380601007387 */ /* 0x0003e60000100a00 */
[----:B0-----:R-:W2:Y:S04]  /*5b470*/  LDL.LU R4, [R1+0x210] ;  /* 0x0002100001047983 */ /* 0x001ea80000300800 */
[----:B------:R0:W-:Y:S02]  /*5b480*/  STL.64 [R1+0x20], R12 ;  /* 0x0000200c01007387 */ /* 0x0001e40000100a00 */
[----:B------:R3:W-:Y:S02]  /*5b490*/  STL.64 [R1+0x28], R14 ;  /* 0x0000280e01007387 */ /* 0x0007e40000100a00 */
[----:B------:R-:W2:Y:S01]  /*5b4a0*/  LDL.LU R5, [R1+0x214] ;  /* 0x0002140001057983 */ /* 0x000ea20000300800 */
[----:B-1----:R-:W2:Y:S01]  /*5b4b0*/  LDL.LU R6, [R1+0x218] ;  /* 0x0002180001067983 */ /* 0x002ea20000300800 */
[----:B------:R-:W2:Y:S02]  /*5b4c0*/  LDL.LU R7, [R1+0x21c] ;  /* 0x00021c0001077983 */ /* 0x000ea40000300800 */
[----:B------:R1:W-:Y:S01]  /*5b4d0*/  STL.64 [R1+0x4298], R26 ;  /* 0x0042981a01007387 */ /* 0x0003e20000100a00 */
[----:B0-----:R-:W4:Y:S01]  /*5b4e0*/  LDL.LU R12, [R1+0x1b0] ;  /* 0x0001b000010c7983 */ /* 0x001f220000300800 */
[----:B------:R-:W4:Y:S02]  /*5b4f0*/  LDL.LU R13, [R1+0x1b4] ;  /* 0x0001b400010d7983 */ /* 0x000f240000300800 */
[----:B---3--:R-:W3:Y:S02]  /*5b500*/  LDL.LU R14, [R1+0x1b8] ;  /* 0x0001b800010e7983 */ /* 0x008ee40000300800 */
[----:B------:R-:W3:Y:S01]  /*5b510*/  LDL.LU R15, [R1+0x1bc] ;  /* 0x0001bc00010f7983 */ /* 0x000ee20000300800 */
[----:B-1----:R-:W2:Y:S04]  /*5b520*/  LDL.64 R26, [R1+0x98] ;  /* 0x00009800011a7983 */ /* 0x002ea80000100a00 */
[----:B--2---:R0:W-:Y:S01]  /*5b530*/  STL.64 [R1+0x42b0], R26 ;  /* 0x0042b01a01007387 */ /* 0x0041e20000100a00 */
[----:B------:R-:W2:Y:S02]  /*5b540*/  LDL.LU R20, [R1+0x230] ;  /* 0x0002300001147983 */ /* 0x000ea40000300800 */
[----:B------:R-:W2:Y:S02]  /*5b550*/  LDL.LU R21, [R1+0x234] ;  /* 0x0002340001157983 */ /* 0x000ea40000300800 */
[----:B------:R-:W2:Y:S01]  /*5b560*/  LDL.LU R22, [R1+0x238] ;  /* 0x0002380001167983 */ /* 0x000ea20000300800 */
[----:B------:R-:W2:Y:S01]  /*5b570*/  LDL.LU R23, [R1+0x23c] ;  /* 0x00023c0001177983 */ /* 0x000ea20000300800 */
[----:B------:R-:W2:Y:S02]  /*5b580*/  LDL.LU R24, [R1+0x250] ;  /* 0x0002500001187983 */ /* 0x000ea40000300800 */
[----:B------:R-:W2:Y:S01]  /*5b590*/  LDL.LU R25, [R1+0x254] ;  /* 0x0002540001197983 */ /* 0x000ea20000300800 */
[----:B0-----:R-:W2:Y:S01]  /*5b5a0*/  LDL.LU R26, [R1+0x258] ;  /* 0x00025800011a7983 */ /* 0x001ea20000300800 */
[----:B------:R-:W2:Y:S01]  /*5b5b0*/  LDL.LU R27, [R1+0x25c] ;  /* 0x00025c00011b7983 */ /* 0x000ea20000300800 */
[----:B------:R-:W-:Y:S02]  /*5b5c0*/  HMMA.16816.F32 R4, R16, R10, R4 ;  /* 0x0000000a1004723c */ /* 0x000fe40000001804 */
[----:B--2---:R-:W-:Y:S01]  /*5b5d0*/  STL.64 [R1+0x42c0], R26 ;  /* 0x0042c01a01007387 */ /* 0x004fe20000100a00 */
[----:B------:R-:W-:Y:S02]  /*5b5e0*/  STL.64 [R1+0x42b8], R24 ;  /* 0x0042b81801007387 */ /* 0x000fe40000100a00 */
[----:B------:R-:W-:Y:S02]  /*5b5f0*/  STL.64 [R1+0x42a8], R22 ;  /* 0x0042a81601007387 */ /* 0x000fe40000100a00 */
[----:B------:R0:W-:Y:S01]  /*5b600*/  STL.64 [R1+0x42a0], R20 ;  /* 0x0042a01401007387 */ /* 0x0001e20000100a00 */
[----:B------:R-:W1:Y:S04]  /*5b610*/  LDSM.16.MT88.4 R24, [R29+0x2c380] ;  /* 0x02c380001d18783b */ /* 0x000e680000004200 */
[----:B0-----:R-:W2:Y:S01]  /*5b620*/  LDL.LU R20, [R1+0x240] ;  /* 0x0002400001147983 */ /* 0x001ea20000300800 */
[----:B------:R-:W2:Y:S02]  /*5b630*/  LDL.LU R21, [R1+0x244] ;  /* 0x0002440001157983 */ /* 0x000ea40000300800 */
[----:B------:R-:W2:Y:S02]  /*5b640*/  LDL.LU R22, [R1+0x248] ;  /* 0x0002480001167983 */ /* 0x000ea40000300800 */
[----:B------:R-:W2:Y:S01]  /*5b650*/  LDL.LU R23, [R1+0x24c] ;  /* 0x00024c0001177983 */ /* 0x000ea20000300800 */
[----:B---3--:R-:W-:Y:S01]  /*5b660*/  STL.64 [R1+0x4250], R14 ;  /* 0x0042500e01007387 */ /* 0x008fe20000100a00 */
[----:B----4-:R0:W-:Y:S03]  /*5b670*/  STL.64 [R1+0x4248], R12 ;  /* 0x0042480c01007387 */ /* 0x0101e60000100a00 */
[----:B0-----:R-:W3:Y:S01]  /*5b680*/  LDL.LU R12, [R1+0x1d0] ;  /* 0x0001d000010c7983 */ /* 0x001ee20000300800 */
[----:B------:R-:W3:Y:S02]  /*5b690*/  LDL.LU R13, [R1+0x1d4] ;  /* 0x0001d400010d7983 */ /* 0x000ee40000300800 */
[----:B------:R-:W4:Y:S02]  /*5b6a0*/  LDL.LU R14, [R1+0x1d8] ;  /* 0x0001d800010e7983 */ /* 0x000f240000300800 */
[----:B------:R-:W-:-:S02]  /*5b6b0*/  IMAD.MOV.U32 R15, RZ, RZ, R3 ;  /* 0x000000ffff0f7224 */ /* 0x000fc400078e0003 */
[----:B------:R-:W2:Y:S04]  /*5b6c0*/  LDL.LU R3, [R1+0x42c8] ;  /* 0x0042c80001037983 */ /* 0x000ea80000300800 */
[----:B----4-:R0:W-:Y:S01]  /*5b6d0*/  STL.64 [R1+0x4260], R14 ;  /* 0x0042600e01007387 */ /* 0x0101e20000100a00 */
[----:B---3--:R-:W-:Y:S03]  /*5b6e0*/  STL.64 [R1+0x4258], R12 ;  /* 0x0042580c01007387 */ /* 0x008fe60000100a00 */
[----:B0-----:R-:W3:Y:S01]  /*5b6f0*/  LDL.LU.64 R14, [R1+0x78] ;  /* 0x00007800010e7983 */ /* 0x001ee20000300a00 */
[----:B------:R1:W-:Y:S02]  /*5b700*/  STL.64 [R1+0x140], R4 ;  /* 0x0001400401007387 */ /* 0x0003e40000100a00 */
[----:B------:R0:W-:Y:S02]  /*5b710*/  STL.64 [R1+0x148], R6 ;  /* 0x0001480601007387 */ /* 0x0001e40000100a00 */
[----:B-1----:R-:W-:-:S02]  /*5b720*/  IMAD.MOV.U32 R5, RZ, RZ, R26 ;  /* 0x000000ffff057224 */ /* 0x002fc400078e001a */
[----:B------:R-:W-:Y:S02]  /*5b730*/  IMAD.MOV.U32 R4, RZ, RZ, R27 ;  /* 0x000000ffff047224 */ /* 0x000fe400078e001b */
[----:B0-----:R-:W-:Y:S02]  /*5b740*/  IMAD.MOV.U32 R7, RZ, RZ, R24 ;  /* 0x000000ffff077224 */ /* 0x001fe400078e0018 */
[----:B------:R-:W-:Y:S01]  /*5b750*/  IMAD.MOV.U32 R6, RZ, RZ, R25 ;  /* 0x000000ffff067224 */ /* 0x000fe200078e0019 */
[----:B------:R-:W3:Y:S01]  /*5b760*/  LDL.LU.64 R26, [R1+0x42c0] ;  /* 0x0042c000011a7983 */ /* 0x000ee20000300a00 */
[----:B------:R-:W3:Y:S03]  /*5b770*/  LDL.LU.64 R24, [R1+0x42b8] ;  /* 0x0042b80001187983 */ /* 0x000ee60000300a00 */
[----:B------:R-:W-:Y:S01]  /*5b780*/  STL.64 [R1+0x4270], R6 ;  /* 0x0042700601007387 */ /* 0x000fe20000100a00 */
[----:B------:R0:W-:Y:S03]  /*5b790*/  STL.64 [R1+0x4268], R4 ;  /* 0x0042680401007387 */ /* 0x0001e60000100a00 */
[----:B0-----:R-:W4:Y:S01]  /*5b7a0*/  LDL.LU R4, [R1+0x1e0] ;  /* 0x0001e00001047983 */ /* 0x001f220000300800 */
[----:B------:R-:W4:Y:S02]  /*5b7b0*/  LDL.LU R5, [R1+0x1e4] ;  /* 0x0001e40001057983 */ /* 0x000f240000300800 */
[----:B------:R-:W2:Y:S02]  /*5b7c0*/  LDL.LU R6, [R1+0x1e8] ;  /* 0x0001e80001067983 */ /* 0x000ea40000300800 */
[----:B------:R-:W2:Y:S01]  /*5b7d0*/  LDL.LU R7, [R1+0x1ec] ;  /* 0x0001ec0001077983 */ /* 0x000ea20000300800 */
[C---:B---3--:R-:W-:Y:S01]  /*5b7e0*/  HMMA.16816.F32 R24, R16.reuse, R14, R24 ;  /* 0x0000000e1018723c */ /* 0x048fe20000001818 */
[----:B--2---:R-:W-:Y:S01]  /*5b7f0*/  STL.64 [R1+0x4280], R6 ;  /* 0x0042800601007387 */ /* 0x004fe20000100a00 */
[----:B----4-:R0:W-:Y:S03]  /*5b800*/  STL.64 [R1+0x4278], R4 ;  /* 0x0042780401007387 */ /* 0x0101e60000100a00 */
[----:B0-----:R-:W2:Y:S01]  /*5b810*/  LDL.LU R4, [R1+0x220] ;  /* 0x0002200001047983 */ /* 0x001ea20000300800 */
[----:B------:R-:W2:Y:S02]  /*5b820*/  LDL.LU R5, [R1+0x224] ;  /* 0x0002240001057983 */ /* 0x000ea40000300800 */
[----:B------:R-:W2:Y:S11]  /*5b830*/  LDL.LU R6, [R1+0x228] ;  /* 0x0002280001067983 */ /* 0x000eb60000300800 */
[----:B------:R-:W-:Y:S04]  /*5b840*/  @!UPT UIADD3 URZ, URZ, URZ, URZ ;  /* 0x0000003f3f3ff290 */ /* 0x000fe8000fffe03f */
[----:B------:R-:W-:Y:S01]  /*5b850*/  STL.64 [R1+0x150], R24 ;  /* 0x0001501801007387 */ /* 0x000fe20000100a00 */
[----:B------:R0:W-:Y:S04]  /*5b860*/  STL.64 [R1+0x158], R26 ;  /* 0x0001581a01007387 */ /* 0x0001e80000100a00 */
[----:B0-----:R-:W3:Y:S01]  /*5b870*/  LDL.LU.64 R26, [R1+0x42b0] ;  /* 0x0042b000011a7983 */ /* 0x001ee20000300a00 */
[----:B------:R-:W-:Y:S01]  /*5b880*/  IMAD.MOV.U32 R7, RZ, RZ, R3 ;  /* 0x000000ffff077224 */ /* 0x000fe200078e0003 */
[C---:B---3--:R-:W-:Y:S01]  /*5b890*/  HMMA.16816.F32 R20, R16.reuse, R26, R20 ;  /* 0x0000001a1014723c */ /* 0x048fe20000001814 */
[----:B------:R-:W-:Y:S02]  /*5b8a0*/  IMAD.MOV.U32 R8, RZ, RZ, R26 ;  /* 0x000000ffff087224 */ /* 0x000fe400078e001a */
[----:B------:R-:W-:Y:S11]  /*5b8b0*/  IMAD.MOV.U32 R3, RZ, RZ, R27 ;  /* 0x000000ffff037224 */ /* 0x000ff600078e001b */
[----:B------:R-:W-:Y:S09]  /*5b8c0*/  @!UPT UIADD3 URZ, URZ, URZ, URZ ;  /* 0x0000003f3f3ff290 */ /* 0x000ff2000fffe03f */
[----:B------:R-:W-:Y:S01]  /*5b8d0*/  STL.64 [R1+0x170], R20 ;  /* 0x0001701401007387 */ /* 0x000fe20000100a00 */
[----:B------:R0:W-:Y:S03]  /*5b8e0*/  STL.64 [R1+0x178], R22 ;  /* 0x0001781601007387 */ /* 0x0001e60000100a00 */
[----:B0-----:R-:W3:Y:S01]  /*5b8f0*/  LDL.LU.64 R22, [R1+0x42a8] ;  /* 0x0042a80001167983 */ /* 0x001ee20000300a00 */
[----:B------:R-:W3:Y:S02]  /*5b900*/  LDL.LU.64 R20, [R1+0x42a0] ;  /* 0x0042a00001147983 */ /* 0x000ee40000300a00 */
[----:B------:R-:W3:Y:S02]  /*5b910*/  LDL.LU.64 R26, [R1+0x4298] ;  /* 0x00429800011a7983 */ /* 0x000ee40000300a00 */
[----:B---3--:R-:W-:Y:S01]  /*5b920*/  HMMA.16816.F32 R16, R16, R26, R20 ;  /* 0x0000001a1010723c */ /* 0x008fe20000001814 */
[----:B------:R-:W2:Y:S01]  /*5b930*/  LDL.LU.64 R22, [R1+0x4290] ;  /* 0x0042900001167983 */ /* 0x000ea20000300a00 */
[----:B------:R-:W2:Y:S11]  /*5b940*/  LDL.LU.64 R20, [R1+0x4288] ;  /* 0x0042880001147983 */ /* 0x000eb60000300a00 */
[----:B------:R-:W-:Y:S10]  /*5b950*/  @!UPT UIADD3 URZ, URZ, URZ, URZ ;  /* 0x0000003f3f3ff290 */ /* 0x000ff4000fffe03f */
[----:B------:R-:W-:Y:S01]  /*5b960*/  STL.64 [R1+0x160], R16 ;  /* 0x0001601001007387 */ /* 0x000fe20000100a00 */
[----:B------:R-:W-:Y:S01]  /*5b970*/  STL.64 [R1+0x168], R18 ;  /* 0x0001681201007387 */ /* 0x000fe20000100a00 */
        /* <DEDUP_REMOVED lines=16> */
[----:B------:R-:W3:Y:S02]  /*5ba80*/  LDL.LU.64 R4, [R1+0x4268] ;  /* 0x0042680001047983 */ /* 0x000ee40000300a00 */
[----:B------:R-:W4:Y:S02]  /*5ba90*/  LDL.LU.64 R14, [R1+0x4260] ;  /* 0x00426000010e7983 */ /* 0x000f240000300a00 */
[----:B------:R-:W4:Y:S02]  /*5baa0*/  LDL.LU.64 R12, [R1+0x4258] ;  /* 0x00425800010c7983 */ /* 0x000f240000300a00 */
[----:B------:R-:W-:-:S07]  /*5bab0*/  IMAD.MOV.U32 R19, RZ, RZ, R3 ;  /* 0x000000ffff137224 */ /* 0x000fce00078e0003 */
[----:B----4-:R-:W-:Y:S01]  /*5bac0*/  HMMA.16816.F32 R16, R20, R18, R12 ;  /* 0x000000121410723c */ /* 0x010fe2000000180c */
[----:B------:R-:W4:Y:S01]  /*5bad0*/  LDL.LU.64 R14, [R1+0x4250] ;  /* 0x00425000010e7983 */ /* 0x000f220000300a00 */
[----:B------:R-:W4:Y:S11]  /*5bae0*/  LDL.LU.64 R12, [R1+0x4248] ;  /* 0x00424800010c7983 */ /* 0x000f360000300a00 */
[----:B------:R-:W-:Y:S10]  /*5baf0*/  @!UPT UIADD3 URZ, URZ, URZ, URZ ;  /* 0x0000003f3f3ff290 */ /* 0x000ff4000fffe03f */
[----:B------:R-:W-:Y:S01]  /*5bb00*/  STL.64 [R1+0x1f0], R16 ;  /* 0x0001f01001007387 */ /* 0x000fe20000100a00 */
[----:B------:R4:W-:Y:S02]  /*5bb10*/  STL [R1+0x1f8], R18 ;  /* 0x0001f81201007387 */ /* 0x0009e40000100800 */
[----:B------:R-:W-:-:S05]  /*5bb20*/  IMAD.MOV.U32 R3, RZ, RZ, R19 ;  /* 0x000000ffff037224 */ /* 0x000fca00078e0013 */
[----:B------:R-:W-:Y:S01]  /*5bb30*/  STL [R1+0x40c8], R3 ;  /* 0x0040c80301007387 */ /* 0x000fe20000100800 */
[----:B----4-:R-:W-:Y:S03]  /*5bb40*/  HMMA.16816.F32 R16, R20, R26, R12 ;  /* 0x0000001a1410723c */ /* 0x010fe6000000180c */
[----:B------:R-:W4:Y:S04]  /*5bb50*/  LDL.LU R12, [R1+0x280] ;  /* 0x00028000010c7983 */ /* 0x000f280000300800 */
[----:B------:R-:W0:Y:S01]  /*5bb60*/  LDSM.16.MT88.4 R24, [R29+0x30000] ;  /* 0x030000001d18783b */ /* 0x000e220000004200 */
[----:B------:R-:W-:Y:S11]  /*5bb70*/  IMAD.MOV.U32 R14, RZ, RZ, R2 ;  /* 0x000000ffff0e7224 */ /* 0x000ff600078e0002 */
[----:B------:R-:W-:Y:S04]  /*5bb80*/  @!UPT UIADD3 URZ, URZ, URZ, URZ ;  /* 0x0000003f3f3ff290 */ /* 0x000fe8000fffe03f */
[----:B------:R-:W-:Y:S01]  /*5bb90*/  STL.64 [R1+0x1e0], R16 ;  /* 0x0001e01001007387 */ /* 0x000fe20000100a00 */
[----:B------:R-:W-:Y:S02]  /*5bba0*/  STL.64 [R1+0x1e8], R18 ;  /* 0x0001e81201007387 */ /* 0x000fe40000100a00 */
[----:B------:R-:W4:Y:S02]  /*5bbb0*/  LDL.LU R13, [R1+0x284] ;  /* 0x00028400010d7983 */ /* 0x000f240000300800 */
[----:B------:R-:W4:Y:S01]  /*5bbc0*/  LDL.LU R2, [R1+0x4240] ;  /* 0x0042400001027983 */ /* 0x000f220000300800 */
[----:B------:R-:W4:Y:S04]  /*5bbd0*/  LDL.LU R15, [R1+0x28c] ;  /* 0x00028c00010f7983 */ /* 0x000f280000300800 */
[----:B0-----:R3:W-:Y:S01]  /*5bbe0*/  STL.64 [R1+0x41b8], R26 ;  /* 0x0041b81a01007387 */ /* 0x0017e20000100a00 */
[----:B------:R2:W-:Y:S02]  /*5bbf0*/  STL.64 [R1+0x41b0], R24 ;  /* 0x0041b01801007387 */ /* 0x0005e40000100a00 */
[----:B---3--:R-:W-:-:S02]  /*5bc00*/  IMAD.MOV.U32 R26, RZ, RZ, R5 ;  /* 0x000000ffff1a7224 */ /* 0x008fc400078e0005 */
[----:B--2---:R-:W-:Y:S02]  /*5bc10*/  IMAD.MOV.U32 R24, RZ, RZ, R7 ;  /* 0x000000ffff187224 */ /* 0x004fe400078e0007 */
[----:B------:R-:W-:Y:S02]  /*5bc20*/  IMAD.MOV.U32 R25, RZ, RZ, R6 ;  /* 0x000000ffff197224 */ /* 0x000fe400078e0006 */
[----:B------:R-:W-:-:S05]  /*5bc30*/  IMAD.MOV.U32 R27, RZ, RZ, R4 ;  /* 0x000000ffff1b7224 */ /* 0x000fca00078e0004 */
[----:B------:R-:W-:Y:S01]  /*5bc40*/  STL.64 [R1+0x4208], R26 ;  /* 0x0042081a01007387 */ /* 0x000fe20000100a00 */
[----:B------:R-:W-:Y:S03]  /*5bc50*/  STL.64 [R1+0x4200], R24 ;  /* 0x0042001801007387 */ /* 0x000fe60000100a00 */
[----:B----4-:R-:W0:Y:S04]  /*5bc60*/  LDSM.16.M88.4 R4, [R2+0x40180] ;  /* 0x040180000204783b */ /* 0x010e280000000200 */
[----:B------:R-:W1:Y:S04]  /*5bc70*/  LDSM.16.M88.4 R24, [R2+0x41180] ;  /* 0x041180000218783b */ /* 0x000e680000000200 */
[----:B------:R-:W2:Y:S04]  /*5bc80*/  LDSM.16.M88.4 R16, [R2+0x42180] ;  /* 0x042180000210783b */ /* 0x000ea80000000200 */
[----:B0-----:R-:W-:Y:S01]  /*5bc90*/  STL.64 [R1+0x80], R4 ;  /* 0x0000800401007387 */ /* 0x001fe20000100a00 */
[----:B------:R-:W-:-:S02]  /*5bca0*/  IMAD.MOV.U32 R23, RZ, RZ, R4 ;  /* 0x000000ffff177224 */ /* 0x000fc400078e0004 */
[----:B------:R-:W-:Y:S02]  /*5bcb0*/  STL.64 [R1+0x88], R6 ;  /* 0x0000880601007387 */ /* 0x000fe40000100a00 */
[----:B------:R-:W-:Y:S02]  /*5bcc0*/  IMAD.MOV.U32 R22, RZ, RZ, R5 ;  /* 0x000000ffff167224 */ /* 0x000fe400078e0005 */
[----:B------:R-:W0:Y:S04]  /*5bcd0*/  LDSM.16.M88.4 R4, [R2+0x43180] ;  /* 0x043180000204783b */ /* 0x000e280000000200 */
[----:B------:R3:W-:Y:S01]  /*5bce0*/  STL.64 [R1+0x4210], R22 ;  /* 0x0042101601007387 */ /* 0x0007e20000100a00 */
[----:B------:R-:W4:Y:S02]  /*5bcf0*/  LDL.LU R20, [R1+0x10] ;  /* 0x0000100001147983 */ /* 0x000f240000300800 */
[----:B------:R-:W4:Y:S01]  /*5bd00*/  LDL.LU R21, [R1+0x14] ;  /* 0x0000140001157983 */ /* 0x000f220000300800 */
[----:B---3--:R-:W4:Y:S01]  /*5bd10*/  LDL.LU R22, [R1+0x18] ;  /* 0x0000180001167983 */ /* 0x008f220000300800 */
[----:B-1----:R-:W-:Y:S02]  /*5bd20*/  STL.64 [R1+0x60], R24 ;  /* 0x0000601801007387 */ /* 0x002fe40000100a00 */
[----:B------:R-:W-:Y:S02]  /*5bd30*/  STL.64 [R1+0x68], R26 ;  /* 0x0000681a01007387 */ /* 0x000fe40000100a00 */
[----:B--2---:R1:W-:Y:S01]  /*5bd40*/  STL.64 [R1+0x50], R16 ;  /* 0x0000501001007387 */ /* 0x0043e20000100a00 */
[----:B------:R2:W-:Y:S04]  /*5bd50*/  STL.64 [R1+0x58], R18 ;  /* 0x0000581201007387 */ /* 0x0005e80000100a00 */
[----:B0-----:R-:W-:Y:S01]  /*5bd60*/  STL.64 [R1+0x40], R4 ;  /* 0x0000400401007387 */ /* 0x001fe20000100a00 */
[----:B------:R-:W-:Y:S02]  /*5bd70*/  STL.64 [R1+0x48], R6 ;  /* 0x0000480601007387 */ /* 0x000fe40000100a00 */
[----:B-1----:R-:W3:Y:S02]  /*5bd80*/  LDL.LU R16, [R1+0x2b0] ;  /* 0x0002b00001107983 */ /* 0x002ee40000300800 */
[----:B------:R-:W3:Y:S01]  /*5bd90*/  LDL.LU R17, [R1+0x2b4] ;  /* 0x0002b40001117983 */ /* 0x000ee20000300800 */
[----:B--2---:R-:W3:Y:S01]  /*5bda0*/  LDL.LU R18, [R1+0x2b8] ;  /* 0x0002b80001127983 */ /* 0x004ee20000300800 */
[----:B------:R-:W3:Y:S02]  /*5bdb0*/  LDL.LU R19, [R1+0x2bc] ;  /* 0x0002bc0001137983 */ /* 0x000ee40000300800 */
[----:B------:R-:W2:Y:S02]  /*5bdc0*/  LDL.LU.64 R26, [R1+0xb8] ;  /* 0x0000b800011a7983 */ /* 0x000ea40000300a00 */
[----:B------:R-:W-:-:S02]  /*5bdd0*/  IMAD.MOV.U32 R23, RZ, RZ, R0 ;  /* 0x000000ffff177224 */ /* 0x000fc400078e0000 */
[----:B------:R-:W-:Y:S02]  /*5bde0*/  IMAD.MOV.U32 R2, RZ, RZ, R6 ;  /* 0x000000ffff027224 */ /* 0x000fe400078e0006 */
[----:B------:R-:W-:Y:S02]  /*5bdf0*/  IMAD.MOV.U32 R0, RZ, RZ, R7 ;  /* 0x000000ffff007224 */ /* 0x000fe400078e0007 */
[----:B------:R-:W0:Y:S01]  /*5be00*/  LDSM.16.MT88.4 R4, [R29+0x30080] ;  /* 0x030080001d04783b */ /* 0x000e220000004200 */
[----:B----4-:R-:W-:Y:S03]  /*5be10*/  HMMA.16816.F32 R12, R20, R10, R12 ;  /* 0x0000000a140c723c */ /* 0x010fe6000000180c */
[----:B--2---:R1:W-:Y:S04]  /*5be20*/  STL.64 [R1+0x4228], R26 ;  /* 0x0042281a01007387 */ /* 0x0043e80000100a00 */
[----:B-1----:R-:W2:Y:S01]  /*5be30*/  LDL.LU.64 R26, [R1+0x98] ;  /* 0x00009800011a7983 */ /* 0x002ea20000300a00 */
[----:B------:R1:W-:Y:S02]  /*5be40*/  STL [R1+0x4004], R0 ;  /* 0x0040040001007387 */ /* 0x0003e40000100800 */
[----:B------:R4:W-:Y:S02]  /*5be50*/  STL [R1+0x4000], R2 ;  /* 0x0040000201007387 */ /* 0x0009e40000100800 */
[----:B0-----:R0:W-:Y:S02]  /*5be60*/  STL.64 [R1+0x4178], R6 ;  /* 0x0041780601007387 */ /* 0x0011e40000100a00 */
[----:B-1----:R-:W-:-:S02]  /*5be70*/  IMAD.MOV.U32 R0, RZ, RZ, R11 ;  /* 0x000000ffff007224 */ /* 0x002fc400078e000b */
[----:B----4-:R-:W-:Y:S02]  /*5be80*/  IMAD.MOV.U32 R2, RZ, RZ, R10 ;  /* 0x000000ffff027224 */ /* 0x010fe400078e000a */
[----:B0-----:R-:W-:Y:S02]  /*5be90*/  IMAD.MOV.U32 R6, RZ, RZ, R9 ;  /* 0x000000ffff067224 */ /* 0x001fe400078e0009 */
[----:B------:R-:W-:Y:S02]  /*5bea0*/  IMAD.MOV.U32 R7, RZ, RZ, R8 ;  /* 0x000000ffff077224 */ /* 0x000fe400078e0008 */
[----:B------:R-:W0:Y:S04]  /*5beb0*/  LDSM.16.MT88.4 R8, [R29+0x30100] ;  /* 0x030100001d08783b */ /* 0x000e280000004200 */
[----:B------:R-:W-:Y:S01]  /*5bec0*/  STL.64 [R1+0x4170], R4 ;  /* 0x0041700401007387 */ /* 0x000fe20000100a00 */
[----:B------:R-:W-:Y:S02]  /*5bed0*/  STL.64 [R1+0x200], R12 ;  /* 0x0002000c01007387 */ /* 0x000fe40000100a00 */
[----:B------:R-:W-:Y:S02]  /*5bee0*/  STL.64 [R1+0x208], R14 ;  /* 0x0002080e01007387 */ /* 0x000fe40000100a00 */
[----:B------:R-:W1:Y:S04]  /*5bef0*/  LDSM.16.MT88.4 R12, [R29+0x30180] ;  /* 0x030180001d0c783b */ /* 0x000e680000004200 */
[----:B0-----:R-:W-:Y:S01]  /*5bf00*/  STL.64 [R1+0x4128], R10 ;  /* 0x0041280a01007387 */ /* 0x001fe20000100a00 */
[----:B------:R0:W-:Y:S03]  /*5bf10*/  STL.64 [R1+0x4120], R8 ;  /* 0x0041200801007387 */ /* 0x0001e60000100a00 */
[----:B0-----:R-:W4:Y:S01]  /*5bf20*/  LDL.LU R8, [R1+0x260] ;  /* 0x0002600001087983 */ /* 0x001f220000300800 */
[----:B------:R-:W4:Y:S02]  /*5bf30*/  LDL.LU R9, [R1+0x264] ;  /* 0x0002640001097983 */ /* 0x000f240000300800 */
[----:B------:R-:W2:Y:S02]  /*5bf40*/  LDL.LU R10, [R1+0x268] ;  /* 0x00026800010a7983 */ /* 0x000ea40000300800 */
[----:B------:R-:W2:Y:S02]  /*5bf50*/  LDL.LU R11, [R1+0x26c] ;  /* 0x00026c00010b7983 */ /* 0x000ea40000300800 */
[----:B--2---:R-:W-:Y:S01]  /*5bf60*/  STL.64 [R1+0x4220], R10 ;  /* 0x0042200a01007387 */ /* 0x004fe20000100a00 */
[----:B----4-:R0:W-:Y:S03]  /*5bf70*/  STL.64 [R1+0x4218], R8 ;  /* 0x0042180801007387 */ /* 0x0101e60000100a00 */
[----:B0-----:R-:W2:Y:S01]  /*5bf80*/  LDL.LU R8, [R1+0x2a0] ;  /* 0x0002a00001087983 */ /* 0x001ea20000300800 */
[----:B------:R-:W2:Y:S02]  /*5bf90*/  LDL.LU R9, [R1+0x2a4] ;  /* 0x0002a40001097983 */ /* 0x000ea40000300800 */
[----:B------:R-:W4:Y:S02]  /*5bfa0*/  LDL.LU R10, [R1+0x2a8] ;  /* 0x0002a800010a7983 */ /* 0x000f240000300800 */
[----:B------:R-:W4:Y:S01]  /*5bfb0*/  LDL.LU R11, [R1+0x2ac] ;  /* 0x0002ac00010b7983 */ /* 0x000f220000300800 */
[----:B---3--:R-:W-:Y:S01]  /*5bfc0*/  HMMA.16816.F32 R16, R20, R6, R16 ;  /* 0x000000061410723c */ /* 0x008fe20000001810 */
[----:B----4-:R-:W-:Y:S01]  /*5bfd0*/  STL.64 [R1+0x4238], R10 ;  /* 0x0042380a01007387 */ /* 0x010fe20000100a00 */
[----:B--2---:R0:W-:Y:S03]  /*5bfe0*/  STL.64 [R1+0x4230], R8 ;  /* 0x0042300801007387 */ /* 0x0041e60000100a00 */
[----:B0-----:R-:W2:Y:S01]  /*5bff0*/  LDL.LU R8, [R1+0x2c0] ;  /* 0x0002c00001087983 */ /* 0x001ea20000300800 */
[----:B------:R-:W2:Y:S02]  /*5c000*/  LDL.LU R9, [R1+0x2c4] ;  /* 0x0002c40001097983 */ /* 0x000ea40000300800 */
[----:B------:R-:W2:Y:S02]  /*5c010*/  LDL.LU R10, [R1+0x2c8] ;  /* 0x0002c800010a7983 */ /* 0x000ea40000300800 */
[----:B------:R-:W2:Y:S01]  /*5c020*/  LDL.LU R11, [R1+0x2cc] ;  /* 0x0002cc00010b7983 */ /* 0x000ea20000300800 */
[----:B-1----:R0:W-:Y:S01]  /*5c030*/  STL.64 [R1+0x40d8], R14 ;  /* 0x0040d80e01007387 */ /* 0x0021e20000100a00 */
[----:B------:R-:W-:Y:S11]  /*5c040*/  STL.64 [R1+0x40d0], R12 ;  /* 0x0040d00c01007387 */ /* 0x000ff60000100a00 */
[----:B------:R-:W-:Y:S02]  /*5c050*/  STL.64 [R1+0x280], R16 ;  /* 0x0002801001007387 */ /* 0x000fe40000100a00 */
[----:B------:R-:W-:Y:S02]  /*5c060*/  STL [R1+0x288], R18 ;  /* 0x0002881201007387 */ /* 0x000fe40000100800 */
[----:B------:R-:W-:-:S02]  /*5c070*/  IMAD.MOV.U32 R3, RZ, RZ, R19 ;  /* 0x000000ffff037224 */ /* 0x000fc400078e0013 */
[----:B------:R-:W1:Y:S01]  /*5c080*/  LDSM.16.MT88.4 R16, [R29+0x30200] ;  /* 0x030200001d10783b */ /* 0x000e620000004200 */
[----:B0-----:R-:W-:Y:S02]  /*5c090*/  IMAD.MOV.U32 R14, RZ, RZ, R2 ;  /* 0x000000ffff0e7224 */ /* 0x001fe400078e0002 */
[----:B------:R-:W-:Y:S02]  /*5c0a0*/  IMAD.MOV.U32 R15, RZ, RZ, R0 ;  /* 0x000000ffff0f7224 */ /* 0x000fe400078e0000 */
[----:B------:R-:W-:Y:S02]  /*5c0b0*/  IMAD.MOV.U32 R2, RZ, RZ, R26 ;  /* 0x000000ffff027224 */ /* 0x000fe400078e001a */
[----:B------:R-:W-:Y:S01]  /*5c0c0*/  IMAD.MOV.U32 R0, RZ, RZ, R27 ;  /* 0x000000ffff007224 */ /* 0x000fe200078e001b */
[----:B-1----:R-:W-:Y:S01]  /*5c0d0*/  STL.64 [R1+0x40a0], R18 ;  /* 0x0040a01201007387 */ /* 0x002fe20000100a00 */
[----:B------:R0:W-:Y:S03]  /*5c0e0*/  STL.64 [R1+0x4098], R16 ;  /* 0x0040981001007387 */ /* 0x0001e60000100a00 */
        /* <DEDUP_REMOVED lines=11> */
[----:B------:R-:W2:Y:S02]  /*5c1a0*/  LDL.LU.64 R26, [R1+0x4228] ;  /* 0x00422800011a7983 */ /* 0x000ea40000300a00 */
[----:B--2---:R-:W-:Y:S01]  /*5c1b0*/  HMMA.16816.F32 R20, R20, R26, R8 ;  /* 0x0000001a1414723c */ /* 0x004fe20000001808 */
[----:B------:R-:W2:Y:S01]  /*5c1c0*/  LDL.LU.64 R10, [R1+0x4220] ;  /* 0x00422000010a7983 */ /* 0x000ea20000300a00 */
[----:B------:R-:W2:Y:S11]  /*5c1d0*/  LDL.LU.64 R8, [R1+0x4218] ;  /* 0x0042180001087983 */ /* 0x000eb60000300a00 */
[----:B------:R-:W-:Y:S10]  /*5c1e0*/  @!UPT UIADD3 URZ, URZ, URZ, URZ ;  /* 0x0000003f3f3ff290 */ /* 0x000ff4000fffe03f */
[----:B------:R0:W-:Y:S01]  /*5c1f0*/  STL.64 [R1+0x2c0], R20 ;  /* 0x0002c01401007387 */ /* 0x0001e20000100a00 */
[----:B------:R1:W-:Y:S02]  /*5c200*/  STL.64 [R1+0x2c8], R22 ;  /* 0x0002c81601007387 */ /* 0x0003e40000100a00 */
[----:B0-----:R-:W-:Y:S01]  /*5c210*/  IMAD.MOV.U32 R21, RZ, RZ, R26 ;  /* 0x000000ffff157224 */ /* 0x001fe200078e001a */
[----:B-1----:R-:W4:Y:S01]  /*5c220*/  LDL.LU.64 R22, [R1+0x4210] ;  /* 0x0042100001167983 */ /* 0x002f220000300a00 */
[----:B------:R-:W-:Y:S02]  /*5c230*/  IMAD.MOV.U32 R20, RZ, RZ, R27 ;  /* 0x000000ffff147224 */ /* 0x000fe400078e001b */
[----:B------:R-:W3:Y:S02]  /*5c240*/  LDL.LU.64 R26, [R1+0x4208] ;  /* 0x00420800011a7983 */ /* 0x000ee40000300a00 */
[----:B------:R-:W3:Y:S01]  /*5c250*/  LDL.LU.64 R24, [R1+0x4200] ;  /* 0x0042000001187983 */ /* 0x000ee20000300a00 */
[----:B------:R-:W2:Y:S01]  /*5c260*/  LDL.LU R12, [R1+0xe0] ;  /* 0x0000e000010c7983 */ /* 0x000ea20000300800 */
[C---:B---3--:R-:W-:Y:S08]  /*5c270*/  HMMA.16816.F32 R16, R24.reuse, R14, R16 ;  /* 0x0000000e1810723c */ /* 0x048ff00000001810 */
[----:B--2---:R-:W-:Y:S11]  /*5c280*/  HMMA.16816.F32 R4, R24, R6, R8 ;  /* 0x000000061804723c */ /* 0x004ff60000001808 */
[----:B------:R-:W-:Y:S04]  /*5c290*/  @!UPT UIADD3 URZ, URZ, URZ, URZ ;  /* 0x0000003f3f3ff290 */ /* 0x000fe8000fffe03f */
[----:B------:R-:W-:Y:S01]  /*5c2a0*/  STL.64 [R1+0x2b0], R16 ;  /* 0x0002b01001007387 */ /* 0x000fe20000100a00 */
[----:B------:R-:W-:Y:S07]  /*5c2b0*/  STL.64 [R1+0x2b8], R18 ;  /* 0x0002b81201007387 */ /* 0x000fee0000100a00 */
[----:B------:R-:W-:Y:S02]  /*5c2c0*/  STL.64 [R1+0x2a0], R4 ;  /* 0x0002a00401007387 */ /* 0x000fe40000100a00 */
[----:B------:R-:W-:Y:S01]  /*5c2d0*/  STL.64 [R1+0x2a8], R6 ;  /* 0x0002a80601007387 */ /* 0x000fe20000100a00 */
[----:B------:R-:W2:Y:S01]  /*5c2e0*/  LDL.LU R13, [R1+0xe4] ;  /* 0x0000e400010d7983 */ /* 0x000ea20000300800 */
[----:B------:R-:W3:Y:S02]  /*5c2f0*/  LDL.LU R14, [R1+0xe8] ;  /* 0x0000e800010e7983 */ /* 0x000ee40000300800 */
[----:B------:R-:W3:Y:S02]  /*5c300*/  LDL.LU R15, [R1+0xec] ;  /* 0x0000ec00010f7983 */ /* 0x000ee40000300800 */
[----:B---3--:R-:W-:Y:S01]  /*5c310*/  STL.64 [R1+0x40e8], R14 ;  /* 0x0040e80e01007387 */ /* 0x008fe20000100a00 */
[----:B--2---:R0:W-:Y:S03]  /*5c320*/  STL.64 [R1+0x40e0], R12 ;  /* 0x0040e00c01007387 */ /* 0x0041e60000100a00 */
[----:B0-----:R-:W2:Y:S01]  /*5c330*/  LDL.64 R12, [R1+0x50] ;  /* 0x00005000010c7983 */ /* 0x001ea20000100a00 */
[----:B------:R-:W-:-:S03]  /*5c340*/  IMAD.MOV.U32 R18, RZ, RZ, R28 ;  /* 0x000000ffff127224 */ /* 0x000fc600078e001c */
[----:B--2---:R-:W-:Y:S01]  /*5c350*/  STL.64 [R1+0x4190], R12 ;  /* 0x0041900c01007387 */ /* 0x004fe20000100a00 */
[----:B------:R-:W2:Y:S02]  /*5c360*/  LDL.LU R16, [R1+0xd0] ;  /* 0x0000d00001107983 */ /* 0x000ea40000300800 */
[----:B------:R-:W2:Y:S02]  /*5c370*/  LDL.LU R17, [R1+0xd4] ;  /* 0x0000d40001117983 */ /* 0x000ea40000300800 */
[----:B------:R-:W3:Y:S01]  /*5c380*/  LDL.LU R28, [R1+0x41f8] ;  /* 0x0041f800011c7983 */ /* 0x000ee20000300800 */
[----:B------:R-:W2:Y:S04]  /*5c390*/  LDL.LU R19, [R1+0xdc] ;  /* 0x0000dc0001137983 */ /* 0x000ea80000300800 */
[----:B--2---:R-:W-:Y:S01]  /*5c3a0*/  STL.64 [R1+0x40f8], R18 ;  /* 0x0040f81201007387 */ /* 0x004fe20000100a00 */
[----:B------:R0:W-:Y:S03]  /*5c3b0*/  STL.64 [R1+0x40f0], R16 ;  /* 0x0040f01001007387 */ /* 0x0001e60000100a00 */
[----:B0-----:R-:W2:Y:S01]  /*5c3c0*/  LDL.LU R16, [R1+0xf0] ;  /* 0x0000f00001107983 */ /* 0x001ea20000300800 */
[----:B------:R-:W2:Y:S02]  /*5c3d0*/  LDL.LU R17, [R1+0xf4] ;  /* 0x0000f40001117983 */ /* 0x000ea40000300800 */
[----:B------:R-:W2:Y:S02]  /*5c3e0*/  LDL.LU R18, [R1+0xf8] ;  /* 0x0000f80001127983 */ /* 0x000ea40000300800 */
[----:B---3--:R-:W-:-:S02]  /*5c3f0*/  IMAD.MOV.U32 R19, RZ, RZ, R28 ;  /* 0x000000ffff137224 */ /* 0x008fc400078e001c */
[----:B------:R-:W3:Y:S01]  /*5c400*/  LDL.LU R28, [R1+0x41f4] ;  /* 0x0041f400011c7983 */ /* 0x000ee20000300800 */
        /* <DEDUP_REMOVED lines=12> */
[----:B0-----:R-:W2:Y:S04]  /*5c4d0*/  LDL.64 R8, [R1+0x60] ;  /* 0x0000600001087983 */ /* 0x001ea80000100a00 */
[----:B--2---:R-:W-:Y:S01]  /*5c4e0*/  STL.64 [R1+0x4198], R8 ;  /* 0x0041980801007387 */ /* 0x004fe20000100a00 */
[----:B------:R-:W-:Y:S02]  /*5c4f0*/  STL.64 [R1+0x4108], R18 ;  /* 0x0041081201007387 */ /* 0x000fe40000100a00 */
[----:B------:R0:W-:Y:S02]  /*5c500*/  STL.64 [R1+0x4100], R16 ;  /* 0x0041001001007387 */ /* 0x0001e40000100a00 */
        /* <DEDUP_REMOVED lines=12> */
[----:B----4-:R-:W-:-:S02]  /*5c5d0*/  IMAD.MOV.U32 R8, RZ, RZ, R23 ;  /* 0x000000ffff087224 */ /* 0x010fc400078e0017 */
[----:B------:R-:W-:Y:S01]  /*5c5e0*/  IMAD.MOV.U32 R9, RZ, RZ, R22 ;  /* 0x000000ffff097224 */ /* 0x000fe200078e0016 */
[----:B--2---:R-:W-:Y:S01]  /*5c5f0*/  STL.64 [R1+0x41a8], R14 ;  /* 0x0041a80e01007387 */ /* 0x004fe20000100a00 */
[----:B------:R0:W-:Y:S03]  /*5c600*/  STL.64 [R1+0x41a0], R12 ;  /* 0x0041a00c01007387 */ /* 0x0001e60000100a00 */
[----:B------:R-:W-:Y:S01]  /*5c610*/  STL.64 [R1+0x41c0], R8 ;  /* 0x0041c00801007387 */ /* 0x000fe20000100a00 */
[----:B0-----:R-:W2:Y:S01]  /*5c620*/  LDL.LU R12, [R1+0x300] ;  /* 0x00030000010c7983 */ /* 0x001ea20000300800 */
[----:B------:R-:W2:Y:S02]  /*5c630*/  LDL.LU R13, [R1+0x304] ;  /* 0x00030400010d7983 */ /* 0x000ea40000300800 */
[----:B------:R-:W4:Y:S02]  /*5c640*/  LDL.LU R14, [R1+0x308] ;  /* 0x00030800010e7983 */ /* 0x000f240000300800 */
[----:B------:R-:W4:Y:S02]  /*5c650*/  LDL.LU R15, [R1+0x30c] ;  /* 0x00030c00010f7983 */ /* 0x000f240000300800 */
[----:B------:R-:W-:-:S02]  /*5c660*/  IMAD.MOV.U32 R10, RZ, RZ, R21 ;  /* 0x000000ffff0a7224 */ /* 0x000fc400078e0015 */
[----:B------:R-:W-:Y:S02]  /*5c670*/  IMAD.MOV.U32 R11, RZ, RZ, R20 ;  /* 0x000000ffff0b7224 */ /* 0x000fe400078e0014 */
[----:B------:R-:W0:Y:S04]  /*5c680*/  LDSM.16.MT88.4 R20, [R29+0x30280] ;  /* 0x030280001d14783b */ /* 0x000e280000004200 */
[----:B----4-:R-:W-:Y:S01]  /*5c690*/  STL.64 [R1+0x41d0], R14 ;  /* 0x0041d00e01007387 */ /* 0x010fe20000100a00 */
[----:B--2---:R1:W-:Y:S02]  /*5c6a0*/  STL.64 [R1+0x41c8], R12 ;  /* 0x0041c80c01007387 */ /* 0x0043e40000100a00 */
[----:B------:R-:W-:Y:S01]  /*5c6b0*/  STL.64 [R1+0x41d8], R10 ;  /* 0x0041d80a01007387 */ /* 0x000fe20000100a00 */
[----:B-1----:R-:W2:Y:S01]  /*5c6c0*/  LDL.LU R12, [R1+0x310] ;  /* 0x00031000010c7983 */ /* 0x002ea20000300800 */
[----:B------:R-:W2:Y:S02]  /*5c6d0*/  LDL.LU R13, [R1+0x314] ;  /* 0x00031400010d7983 */ /* 0x000ea40000300800 */
[----:B------:R-:W4:Y:S02]  /*5c6e0*/  LDL.LU R14, [R1+0x318] ;  /* 0x00031800010e7983 */ /* 0x000f240000300800 */
[----:B------:R-:W4:Y:S02]  /*5c6f0*/  LDL.LU R15, [R1+0x31c] ;  /* 0x00031c00010f7983 */ /* 0x000f240000300800 */
[----:B----4-:R-:W-:Y:S01]  /*5c700*/  STL.64 [R1+0x41e8], R14 ;  /* 0x0041e80e01007387 */ /* 0x010fe20000100a00 */
[----:B--2---:R1:W-:Y:S03]  /*5c710*/  STL.64 [R1+0x41e0], R12 ;  /* 0x0041e00c01007387 */ /* 0x0043e60000100a00 */
[----:B-1----:R-:W2:Y:S01]  /*5c720*/  LDL.LU R12, [R1+0x320] ;  /* 0x00032000010c7983 */ /* 0x002ea20000300800 */
[----:B------:R-:W2:Y:S02]  /*5c730*/  LDL.LU R13, [R1+0x324] ;  /* 0x00032400010d7983 */ /* 0x000ea40000300800 */
[----:B------:R-:W2:Y:S02]  /*5c740*/  LDL.LU R14, [R1+0x328] ;  /* 0x00032800010e7983 */ /* 0x000ea40000300800 */
[----:B------:R-:W2:Y:S01]  /*5c750*/  LDL.LU R15, [R1+0x32c] ;  /* 0x00032c00010f7983 */ /* 0x000ea20000300800 */
[----:B------:R-:W-:Y:S01]  /*5c760*/  STL.64 [R1+0x4188], R6 ;  /* 0x0041880601007387 */ /* 0x000fe20000100a00 */
[----:B------:R1:W-:Y:S03]  /*5c770*/  STL.64 [R1+0x4180], R4 ;  /* 0x0041800401007387 */ /* 0x0003e60000100a00 */
[----:B-1----:R-:W4:Y:S01]  /*5c780*/  LDL.LU R4, [R1+0x2e0] ;  /* 0x0002e00001047983 */ /* 0x002f220000300800 */
[----:B------:R-:W4:Y:S02]  /*5c790*/  LDL.LU R5, [R1+0x2e4] ;  /* 0x0002e40001057983 */ /* 0x000f240000300800 */
[----:B------:R-:W4:Y:S02]  /*5c7a0*/  LDL.LU R6, [R1+0x2e8] ;  /* 0x0002e80001067983 */ /* 0x000f240000300800 */
[----:B------:R-:W4:Y:S01]  /*5c7b0*/  LDL.LU R7, [R1+0x2ec] ;  /* 0x0002ec0001077983 */ /* 0x000f220000300800 */
[----:B------:R-:W-:Y:S01]  /*5c7c0*/  STL.64 [R1+0x4118], R18 ;  /* 0x0041181201007387 */ /* 0x000fe20000100a00 */
[----:B------:R1:W-:Y:S03]  /*5c7d0*/  STL.64 [R1+0x4110], R16 ;  /* 0x0041101001007387 */ /* 0x0003e60000100a00 */
[----:B-1----:R-:W2:Y:S01]  /*5c7e0*/  LDL.LU R16, [R1+0x110] ;  /* 0x0001100001107983 */ /* 0x002ea20000300800 */
[----:B------:R-:W2:Y:S02]  /*5c7f0*/  LDL.LU R17, [R1+0x114] ;  /* 0x0001140001117983 */ /* 0x000ea40000300800 */
[----:B------:R-:W2:Y:S02]  /*5c800*/  LDL.LU R18, [R1+0x118] ;  /* 0x0001180001127983 */ /* 0x000ea40000300800 */
[----:B---3--:R-:W-:-:S02]  /*5c810*/  IMAD.MOV.U32 R19, RZ, RZ, R28 ;  /* 0x000000ffff137224 */ /* 0x008fc400078e001c */
[----:B------:R-:W3:Y:S01]  /*5c820*/  LDL.LU R28, [R1+0x41f0] ;  /* 0x0041f000011c7983 */ /* 0x000ee20000300800 */
[----:B------:R-:W-:Y:S02]  /*5c830*/  IMAD.MOV.U32 R10, RZ, RZ, R2 ;  /* 0x000000ffff0a7224 */ /* 0x000fe400078e0002 */
[----:B------:R-:W-:Y:S01]  /*5c840*/  IMAD.MOV.U32 R11, RZ, RZ, R0 ;  /* 0x000000ffff0b7224 */ /* 0x000fe200078e0000 */
[----:B--2---:R-:W-:Y:S01]  /*5c850*/  STL.64 [R1+0x4158], R18 ;  /* 0x0041581201007387 */ /* 0x004fe20000100a00 */
[----:B------:R1:W-:Y:S03]  /*5c860*/  STL.64 [R1+0x4150], R16 ;  /* 0x0041501001007387 */ /* 0x0003e60000100a00 */
[----:B-1----:R-:W2:Y:S01]  /*5c870*/  LDL.LU R16, [R1+0x180] ;  /* 0x0001800001107983 */ /* 0x002ea20000300800 */
[----:B------:R-:W2:Y:S02]  /*5c880*/  LDL.LU R17, [R1+0x184] ;  /* 0x0001840001117983 */ /* 0x000ea40000300800 */
[----:B------:R-:W2:Y:S02]  /*5c890*/  LDL.LU R18, [R1+0x188] ;  /* 0x0001880001127983 */ /* 0x000ea40000300800 */
[----:B------:R-:W2:Y:S01]  /*5c8a0*/  LDL.LU R19, [R1+0x18c] ;  /* 0x00018c0001137983 */ /* 0x000ea20000300800 */
[C---:B------:R-:W-:Y:S01]  /*5c8b0*/  HMMA.16816.F32 R8, R24.reuse, R10, R12 ;  /* 0x0000000a1808723c */ /* 0x040fe2000000180c */
[----:B--2---:R-:W-:Y:S01]  /*5c8c0*/  STL.64 [R1+0x4168], R18 ;  /* 0x0041681201007387 */ /* 0x004fe20000100a00 */
[----:B------:R1:W-:Y:S03]  /*5c8d0*/  STL.64 [R1+0x4160], R16 ;  /* 0x0041601001007387 */ /* 0x0003e60000100a00 */
[----:B-1----:R-:W2:Y:S01]  /*5c8e0*/  LDL.LU R16, [R1+0x190] ;  /* 0x0001900001107983 */ /* 0x002ea20000300800 */
[----:B------:R-:W2:Y:S02]  /*5c8f0*/  LDL.LU R17, [R1+0x194] ;  /* 0x0001940001117983 */ /* 0x000ea40000300800 */
[----:B------:R-:W2:Y:S02]  /*5c900*/  LDL.LU R18, [R1+0x198] ;  /* 0x0001980001127983 */ /* 0x000ea40000300800 */
[----:B0-----:R-:W-:Y:S01]  /*5c910*/  STL.64 [R1+0x4060], R22 ;  /* 0x0040601601007387 */ /* 0x001fe20000100a00 */
[----:B------:R0:W-:Y:S04]  /*5c920*/  STL.64 [R1+0x4058], R20 ;  /* 0x0040581401007387 */ /* 0x0001e80000100a00 */
[----:B0-----:R-:W2:Y:S01]  /*5c930*/  LDL.64 R20, [R1+0x40] ;  /* 0x0000400001147983 */ /* 0x001ea20000100a00 */
[----:B------:R-:W2:Y:S02]  /*5c940*/  LDL.LU.64 R14, [R1+0x41e8] ;  /* 0x0041e800010e7983 */ /* 0x000ea40000300a00 */
[----:B------:R-:W2:Y:S05]  /*5c950*/  LDL.LU.64 R12, [R1+0x41e0] ;  /* 0x0041e000010c7983 */ /* 0x000eaa0000300a00 */
[----:B------:R-:W-:Y:S01]  /*5c960*/  STL.64 [R1+0x90], R8 ;  /* 0x0000900801007387 */ /* 0x000fe20000100a00 */
[----:B------:R-:W-:Y:S02]  /*5c970*/  STL.64 [R1+0x98], R10 ;  /* 0x0000980a01007387 */ /* 0x000fe40000100a00 */
[----:B------:R-:W0:Y:S02]  /*5c980*/  LDSM.16.MT88.4 R8, [R29+0x30300] ;  /* 0x030300001d08783b */ /* 0x000e240000004200 */
[----:B0-----:R-:W-:Y:S02]  /*5c990*/  STL.64 [R1+0x10], R8 ;  /* 0x0000100801007387 */ /* 0x001fe40000100a00 */
[----:B------:R0:W-:Y:S02]  /*5c9a0*/  STL.64 [R1+0x18], R10 ;  /* 0x0000180a01007387 */ /* 0x0001e40000100a00 */
[----:B0-----:R-:W2:Y:S02]  /*5c9b0*/  LDL.LU.64 R10, [R1+0x41d8] ;  /* 0x0041d800010a7983 */ /* 0x001ea40000300a00 */
[----:B--2---:R-:W-:Y:S02]  /*5c9c0*/  HMMA.16816.F32 R24, R24, R10, R12 ;  /* 0x0000000a1818723c */ /* 0x004fe4000000180c */
[----:B------:R-:W2:Y:S01]  /*5c9d0*/  LDL.LU.64 R14, [R1+0x41d0] ;  /* 0x0041d000010e7983 */ /* 0x000ea20000300a00 */
[----:B------:R-:W2:Y:S02]  /*5c9e0*/  LDL.LU.64 R12, [R1+0x41c8] ;  /* 0x0041c800010c7983 */ /* 0x000ea40000300a00 */
[----:B------:R-:W2:Y:S11]  /*5c9f0*/  LDL.LU.64 R8, [R1+0x41c0] ;  /* 0x0041c00001087983 */ /* 0x000eb60000300a00 */
[----:B------:R-:W-:Y:S07]  /*5ca00*/  @!UPT UIADD3 URZ, URZ, URZ, URZ ;  /* 0x0000003f3f3ff290 */ /* 0x000fee000fffe03f */
        /* <DEDUP_REMOVED lines=8> */
[----:B------:R0:W-:Y:S01]  /*5ca90*/  STL.64 [R1+0x260], R8 ;  /* 0x0002600801007387 */ /* 0x0001e20000100a00 */
[----:B------:R-:W-:Y:S03]  /*5caa0*/  STL.64 [R1+0x268], R10 ;  /* 0x0002680a01007387 */ /* 0x000fe60000100a00 */
[----:B0-----:R-:W2:Y:S02]  /*5cab0*/  LDL.LU.64 R8, [R1+0x4198] ;  /* 0x0041980001087983 */ /* 0x001ea40000300a00 */
[----:B--2---:R-:W-:Y:S11]  /*5cac0*/  HMMA.16816.F32 R12, R24, R8, R12 ;  /* 0x00000008180c723c */ /* 0x004ff6000000180c */
[----:B------:R-:W-:Y:S11]  /*5cad0*/  @!UPT UIADD3 URZ, URZ, URZ, URZ ;  /* 0x0000003f3f3ff290 */ /* 0x000ff6000fffe03f */
[----:B------:R-:W-:Y:S01]  /*5cae0*/  @!UPT UIADD3 URZ, URZ, URZ, URZ ;  /* 0x0000003f3f3ff290 */ /* 0x000fe2000fffe03f */
[----:B------:R0:W-:Y:S01]  /*5caf0*/  STL [R1+0x250], R12 ;  /* 0x0002500c01007387 */ /* 0x0001e20000100800 */
[----:B------:R-:W-:-:S03]  /*5cb00*/  IMAD.MOV.U32 R0, RZ, RZ, R13 ;  /* 0x000000ffff007224 */ /* 0x000fc600078e000d */
[----:B0-----:R-:W4:Y:S01]  /*5cb10*/  LDL.LU.64 R12, [R1+0x4190] ;  /* 0x00419000010c7983 */ /* 0x001f220000300a00 */
[----:B------:R-:W-:-:S05]  /*5cb20*/  IMAD.MOV.U32 R2, RZ, RZ, R14 ;  /* 0x000000ffff027224 */ /* 0x000fca00078e000e */
[----:B------:R-:W-:Y:S01]  /*5cb30*/  STL [R1+0x400c], R2 ;  /* 0x00400c0201007387 */ /* 0x000fe20000100800 */
[----:B------:R-:W-:Y:S01]  /*5cb40*/  STL [R1+0x4008], R0 ;  /* 0x0040080001007387 */ /* 0x000fe20000100800 */
[C---:B----4-:R-:W-:Y:S11]  /*5cb50*/  HMMA.16816.F32 R4, R24.reuse, R12, R4 ;  /* 0x0000000c1804723c */ /* 0x050ff60000001804 */
        /* <DEDUP_REMOVED lines=10> */
[----:B------:R0:W-:Y:S01]  /*5cc00*/  STL.64 [R1+0x230], R24 ;  /* 0x0002301801007387 */ /* 0x0001e20000100a00 */
[----:B------:R-:W-:Y:S03]  /*5cc10*/  STL.64 [R1+0x238], R26 ;  /* 0x0002381a01007387 */ /* 0x000fe60000100a00 */
[----:B0-----:R-:W2:Y:S01]  /*5cc20*/  LDL.LU.64 R24, [R1+0x80] ;  /* 0x0000800001187983 */ /* 0x001ea20000300a00 */
[----:B---3--:R-:W-:-:S07]  /*5cc30*/  IMAD.MOV.U32 R19, RZ, RZ, R28 ;  /* 0x000000ffff137224 */ /* 0x008fce00078e001c */
        /* <DEDUP_REMOVED lines=18> */
[C---:B---3--:R-:W-:Y:S11]  /*5cd60*/  HMMA.16816.F32 R8, R4.reuse, R12, R8 ;  /* 0x0000000c0408723c */ /* 0x048ff60000001808 */
[----:B------:R-:W-:Y:S11]  /*5cd70*/  @!UPT UIADD3 URZ, URZ, URZ, URZ ;  /* 0x0000003f3f3ff290 */ /* 0x000ff6000fffe03f */
[----:B------:R-:W-:Y:S01]  /*5cd80*/  @!UPT UIADD3 URZ, URZ, URZ, URZ ;  /* 0x0000003f3f3ff290 */ /* 0x000fe2000fffe03f */
[----:B------:R-:W-:Y:S01]  /*5cd90*/  STL.64 [R1+0x290], R8 ;  /* 0x0002900801007387 */ /* 0x000fe20000100a00 */
[----:B------:R0:W-:Y:S03]  /*5cda0*/  STL.64 [R1+0x298], R10 ;  /* 0x0002980a01007387 */ /* 0x0001e60000100a00 */
[----:B0-----:R-:W3:Y:S01]  /*5cdb0*/  LDL.LU.64 R10, [R1+0x4138] ;  /* 0x00413800010a7983 */ /* 0x001ee20000300a00 */
[----:B------:R-:W3:Y:S02]  /*5cdc0*/  LDL.LU.64 R8, [R1+0x4130] ;  /* 0x0041300001087983 */ /* 0x000ee40000300a00 */
[----:B---3--:R-:W-:Y:S01]  /*5cdd0*/  HMMA.16816.F32 R4, R4, R20, R8 ;  /* 0x000000140404723c */ /* 0x008fe20000001808 */
[----:B------:R-:W2:Y:S01]  /*5cde0*/  LDL.LU.64 R10, [R1+0x4128] ;  /* 0x00412800010a7983 */ /* 0x000ea20000300a00 */
[----:B------:R-:W2:Y:S11]  /*5cdf0*/  LDL.LU.64 R8, [R1+0x4120] ;  /* 0x0041200001087983 */ /* 0x000eb60000300a00 */
[----:B------:R-:W-:Y:S10]  /*5ce00*/  @!UPT UIADD3 URZ, URZ, URZ, URZ ;  /* 0x0000003f3f3ff290 */ /* 0x000ff4000fffe03f */
[----:B------:R-:W-:Y:S01]  /*5ce10*/  STL.64 [R1+0x1d0], R4 ;  /* 0x0001d00401007387 */ /* 0x000fe20000100a00 */
[----:B------:R-:W-:Y:S01]  /*5ce20*/  STL.64 [R1+0x1d8], R6 ;  /* 0x0001d80601007387 */ /* 0x000fe20000100a00 */
        /* <DEDUP_REMOVED lines=8> */
[----:B------:R-:W-:-:S07]  /*5ceb0*/  IMAD.MOV.U32 R5, RZ, RZ, R0 ;  /* 0x000000ffff057224 */ /* 0x000fce00078e0000 */
        /* <DEDUP_REMOVED lines=25> */
[----:B------:R0:W-:Y:S01]  /*5d050*/  STL.64 [R1+0x40a8], R24 ;  /* 0x0040a81801007387 */ /* 0x0001e20000100a00 */
[----:B--2---:R-:W-:Y:S01]  /*5d060*/  HMMA.16816.F32 R8, R12, R24, R16 ;  /* 0x000000180c08723c */ /* 0x004fe20000001810 */
[----:B------:R-:W2:Y:S11]  /*5d070*/  LDL.LU R16, [R1+0x20] ;  /* 0x0000200001107983 */ /* 0x000eb60000300800 */
[----:B------:R-:W-:Y:S11]  /*5d080*/  @!UPT UIADD3 URZ, URZ, URZ, URZ ;  /* 0x0000003f3f3ff290 */ /* 0x000ff6000fffe03f */
[----:B------:R-:W-:Y:S01]  /*5d090*/  STL.64 [R1+0x120], R8 ;  /* 0x0001200801007387 */ /* 0x000fe20000100a00 */
[----:B------:R1:W-:Y:S02]  /*5d0a0*/  STL.64 [R1+0x128], R10 ;  /* 0x0001280a01007387 */ /* 0x0003e40000100a00 */
[----:B------:R-:W2:Y:S02]  /*5d0b0*/  LDL.LU R17, [R1+0x24] ;  /* 0x0000240001117983 */ /* 0x000ea40000300800 */
[----:B------:R-:W3:Y:S01]  /*5d0c0*/  LDL.LU R18, [R1+0x28] ;  /* 0x0000280001127983 */ /* 0x000ee20000300800 */
[----:B------:R-:W3:Y:S01]  /*5d0d0*/  LDL.LU R19, [R1+0x2c] ;  /* 0x00002c0001137983 */ /* 0x000ee20000300800 */
[----:B0-----:R-:W-:Y:S02]  /*5d0e0*/  IMAD.MOV.U32 R24, RZ, RZ, R7 ;  /* 0x000000ffff187224 */ /* 0x001fe400078e0007 */
[----:B------:R-:W-:Y:S02]  /*5d0f0*/  IMAD.MOV.U32 R25, RZ, RZ, R6 ;  /* 0x000000ffff197224 */ /* 0x000fe400078e0006 */
[----:B------:R-:W-:-:S02]  /*5d100*/  IMAD.MOV.U32 R2, RZ, RZ, R20 ;  /* 0x000000ffff027224 */ /* 0x000fc400078e0014 */
[----:B------:R-:W-:Y:S02]  /*5d110*/  IMAD.MOV.U32 R0, RZ, RZ, R21 ;  /* 0x000000ffff007224 */ /* 0x000fe400078e0015 */
[----:B-1----:R-:W-:Y:S01]  /*5d120*/  IMAD.MOV.U32 R11, RZ, RZ, R3 ;  /* 0x000000ffff0b7224 */ /* 0x002fe200078e0003 */
[----:B---3--:R-:W-:Y:S01]  /*5d130*/  STL.64 [R1+0x40b8], R18 ;  /* 0x0040b81201007387 */ /* 0x008fe20000100a00 */
[----:B--2---:R0:W-:Y:S02]  /*5d140*/  STL.64 [R1+0x40b0], R16 ;  /* 0x0040b01001007387 */ /* 0x0041e40000100a00 */
[----:B------:R1:W-:Y:S01]  /*5d150*/  STL.64 [R1+0x40c0], R24 ;  /* 0x0040c01801007387 */ /* 0x0003e20000100a00 */
[----:B0-----:R-:W2:Y:S01]  /*5d160*/  LDL.LU R16, [R1+0x30] ;  /* 0x0000300001107983 */ /* 0x001ea20000300800 */
[----:B------:R-:W2:Y:S02]  /*5d170*/  LDL.LU R17, [R1+0x34] ;  /* 0x0000340001117983 */ /* 0x000ea40000300800 */
[----:B------:R-:W2:Y:S02]  /*5d180*/  LDL.LU R18, [R1+0x38] ;  /* 0x0000380001127983 */ /* 0x000ea40000300800 */
[----:B------:R-:W2:Y:S01]  /*5d190*/  LDL.LU R19, [R1+0x3c] ;  /* 0x00003c0001137983 */ /* 0x000ea20000300800 */
[----:B-1----:R-:W3:Y:S01]  /*5d1a0*/  LDL.LU R24, [R1+0xc0] ;  /* 0x0000c00001187983 */ /* 0x002ee20000300800 */
[----:B------:R-:W3:Y:S02]  /*5d1b0*/  LDL.LU R25, [R1+0xc4] ;  /* 0x0000c40001197983 */ /* 0x000ee40000300800 */
[----:B------:R-:W3:Y:S02]  /*5d1c0*/  LDL.LU R26, [R1+0xc8] ;  /* 0x0000c800011a7983 */ /* 0x000ee40000300800 */
[----:B------:R-:W3:Y:S01]  /*5d1d0*/  LDL.LU R27, [R1+0xcc] ;  /* 0x0000cc00011b7983 */ /* 0x000ee20000300800 */
[----:B------:R-:W4:Y:S01]  /*5d1e0*/  LDL.LU R8, [R1+0x280] ;  /* 0x0002800001087983 */ /* 0x000f220000300800 */
[----:B------:R-:W4:Y:S02]  /*5d1f0*/  LDL.LU R9, [R1+0x284] ;  /* 0x0002840001097983 */ /* 0x000f240000300800 */
        /* <DEDUP_REMOVED lines=12> */
[----:B---3--:R-:W-:Y:S01]  /*5d2c0*/  HMMA.16816.F32 R24, R12, R4, R24 ;  /* 0x000000040c18723c */ /* 0x008fe20000001818 */
[----:B--2---:R-:W-:Y:S01]  /*5d2d0*/  STL.64 [R1+0x4080], R22 ;  /* 0x0040801601007387 */ /* 0x004fe20000100a00 */
[----:B------:R0:W-:Y:S03]  /*5d2e0*/  STL.64 [R1+0x4078], R20 ;  /* 0x0040781401007387 */ /* 0x0001e60000100a00 */
        /* <DEDUP_REMOVED lines=10> */
[----:B------:R-:W-:Y:S01]  /*5d390*/  STL.64 [R1+0x4018], R10 ;  /* 0x0040180a01007387 */ /* 0x000fe20000100a00 */
[----:B----4-:R-:W-:Y:S02]  /*5d3a0*/  STL.64 [R1+0x4010], R8 ;  /* 0x0040100801007387 */ /* 0x010fe40000100a00 */
[----:B------:R0:W-:Y:S02]  /*5d3b0*/  STL.64 [R1+0x110], R24 ;  /* 0x0001101801007387 */ /* 0x0001e40000100a00 */
[----:B------:R1:W-:Y:S01]  /*5d3c0*/  STL.64 [R1+0x118], R26 ;  /* 0x0001181a01007387 */ /* 0x0003e20000100a00 */
[----:B0-----:R-:W1:Y:S01]  /*5d3d0*/  LDL.LU.64 R24, [R1+0x40c0] ;  /* 0x0040c00001187983 */ /* 0x001e620000300a00 */
[----:B------:R-:W-:-:S02]  /*5d3e0*/  IMAD.MOV.U32 R8, RZ, RZ, R2 ;  /* 0x000000ffff087224 */ /* 0x000fc400078e0002 */
[----:B------:R-:W-:Y:S01]  /*5d3f0*/  IMAD.MOV.U32 R9, RZ, RZ, R0 ;  /* 0x000000ffff097224 */ /* 0x000fe200078e0000 */
[C---:B-1----:R-:W-:Y:S01]  /*5d400*/  HMMA.16816.F32 R24, R12.reuse, R24, R16 ;  /* 0x000000180c18723c */ /* 0x042fe20000001810 */
[----:B------:R-:W3:Y:S01]  /*5d410*/  LDL.LU.64 R18, [R1+0x40b8] ;  /* 0x0040b80001127983 */ /* 0x000ee20000300a00 */
[----:B------:R-:W3:Y:S11]  /*5d420*/  LDL.LU.64 R16, [R1+0x40b0] ;  /* 0x0040b00001107983 */ /* 0x000ef60000300a00 */
[----:B------:R-:W-:Y:S10]  /*5d430*/  @!UPT UIADD3 URZ, URZ, URZ, URZ ;  /* 0x0000003f3f3ff290 */ /* 0x000ff4000fffe03f */
[----:B------:R0:W-:Y:S01]  /*5d440*/  STL.64 [R1+0xe0], R24 ;  /* 0x0000e01801007387 */ /* 0x0001e20000100a00 */
[----:B------:R-:W-:Y:S03]  /*5d450*/  STL.64 [R1+0xe8], R26 ;  /* 0x0000e81a01007387 */ /* 0x000fe60000100a00 */
[----:B0-----:R-:W2:Y:S01]  /*5d460*/  LDL.LU.64 R24, [R1+0x40a8] ;  /* 0x0040a80001187983 */ /* 0x001ea20000300a00 */
[----:B---3--:R-:W-:Y:S03]  /*5d470*/  HMMA.16816.F32 R12, R12, R8, R16 ;  /* 0x000000080c0c723c */ /* 0x008fe60000001810 */
[----:B------:R-:W2:Y:S01]  /*5d480*/  LDL.LU.64 R18, [R1+0x40a0] ;  /* 0x0040a00001127983 */ /* 0x000ea20000300a00 */
[----:B------:R-:W2:Y:S11]  /*5d490*/  LDL.LU.64 R16, [R1+0x4098] ;  /* 0x0040980001107983 */ /* 0x000eb60000300a00 */
[----:B------:R-:W-:Y:S08]  /*5d4a0*/  @!UPT UIADD3 URZ, URZ, URZ, URZ ;  /* 0x0000003f3f3ff290 */ /* 0x000ff0000fffe03f */
[----:B------:R0:W-:Y:S01]  /*5d4b0*/  STL.64 [R1+0xd0], R12 ;  /* 0x0000d00c01007387 */ /* 0x0001e20000100a00 */
[----:B------:R1:W-:Y:S03]  /*5d4c0*/  STL.64 [R1+0xd8], R14 ;  /* 0x0000d80e01007387 */ /* 0x0003e60000100a00 */
[----:B0-----:R-:W3:Y:S01]  /*5d4d0*/  LDL.LU.64 R12, [R1+0x10] ;  /* 0x00001000010c7983 */ /* 0x001ee20000300a00 */
[----:B-1----:R-:W4:Y:S03]  /*5d4e0*/  LDL.LU.64 R14, [R1+0x18] ;  /* 0x00001800010e7983 */ /* 0x002f260000300a00 */
[----:B----4-:R-:W-:Y:S01]  /*5d4f0*/  STL.64 [R1+0x4028], R14 ;  /* 0x0040280e01007387 */ /* 0x010fe20000100a00 */
[----:B---3--:R0:W-:Y:S03]  /*5d500*/  STL.64 [R1+0x4020], R12 ;  /* 0x0040200c01007387 */ /* 0x0081e60000100a00 */
[----:B0-----:R-:W3:Y:S01]  /*5d510*/  LDL.LU R12, [R1+0x1e0] ;  /* 0x0001e000010c7983 */ /* 0x001ee20000300800 */
[----:B------:R-:W3:Y:S02]  /*5d520*/  LDL.LU R13, [R1+0x1e4] ;  /* 0x0001e400010d7983 */ /* 0x000ee40000300800 */
[----:B------:R-:W4:Y:S02]  /*5d530*/  LDL.LU R14, [R1+0x1e8] ;  /* 0x0001e800010e7983 */ /* 0x000f240000300800 */
[----:B------:R-:W4:Y:S01]  /*5d540*/  LDL.LU R15, [R1+0x1ec] ;  /* 0x0001ec00010f7983 */ /* 0x000f220000300800 */
[C---:B--2---:R-:W-:Y:S01]  /*5d550*/  HMMA.16816.F32 R20, R16.reuse, R24, R20 ;  /* 0x000000181014723c */ /* 0x044fe20000001814 */
[----:B----4-:R-:W-:Y:S01]  /*5d560*/  STL.64 [R1+0x4038], R14 ;  /* 0x0040380e01007387 */ /* 0x010fe20000100a00 */
[----:B---3--:R0:W-:Y:S03]  /*5d570*/  STL.64 [R1+0x4030], R12 ;  /* 0x0040300c01007387 */ /* 0x0081e60000100a00 */
[----:B0-----:R-:W2:Y:S11]  /*5d580*/  LDL.LU.64 R12, [R1+0x50] ;  /* 0x00005000010c7983 */ /* 0x001eb60000300a00 */
[----:B------:R-:W-:Y:S07]  /*5d590*/  @!UPT UIADD3 URZ, URZ, URZ, URZ ;  /* 0x0000003f3f3ff290 */ /* 0x000fee000fffe03f */
[----:B------:R-:W-:Y:S02]  /*5d5a0*/  STL.64 [R1+0xc0], R20 ;  /* 0x0000c01401007387 */ /* 0x000fe40000100a00 */
[----:B------:R0:W-:Y:S02]  /*5d5b0*/  STL.64 [R1+0xc8], R22 ;  /* 0x0000c81601007387 */ /* 0x0001e40000100a00 */
[----:B0-----:R-:W3:Y:S01]  /*5d5c0*/  LDL.LU.64 R22, [R1+0x4090] ;  /* 0x0040900001167983 */ /* 0x001ee20000300a00 */
[----:B------:R-:W3:Y:S02]  /*5d5d0*/  LDL.LU.64 R20, [R1+0x4088] ;  /* 0x0040880001147983 */ /* 0x000ee40000300a00 */
[C---:B---3--:R-:W-:Y:S11]  /*5d5e0*/  HMMA.16816.F32 R20, R16.reuse, R4, R20 ;  /* 0x000000041014723c */ /* 0x048ff60000001814 */
        /* <DEDUP_REMOVED lines=19> */
[----:B------:R-:W-:Y:S01]  /*5d720*/  IMAD.MOV.U32 R11, RZ, RZ, R3 ;  /* 0x000000ffff0b7224 */ /* 0x000fe200078e0003 */
[----:B0-----:R-:W4:Y:S01]  /*5d730*/  LDL.LU R12, [R1+0x1c0] ;  /* 0x0001c000010c7983 */ /* 0x001f220000300800 */
[----:B------:R-:W4:Y:S02]  /*5d740*/  LDL.LU R13, [R1+0x1c4] ;  /* 0x0001c400010d7983 */ /* 0x000f240000300800 */
[----:B------:R-:W4:Y:S02]  /*5d750*/  LDL.LU R14, [R1+0x1c8] ;  /* 0x0001c800010e7983 */ /* 0x000f240000300800 */
[----:B------:R-:W4:Y:S01]  /*5d760*/  LDL.LU R15, [R1+0x1cc] ;  /* 0x0001cc00010f7983 */ /* 0x000f220000300800 */
[----:B------:R0:W-:Y:S01]  /*5d770*/  STL.64 [R1+0x4040], R8 ;  /* 0x0040400801007387 */ /* 0x0001e20000100a00 */
[----:B--2---:R-:W-:Y:S03]  /*5d780*/  HMMA.16816.F32 R16, R16, R8, R20 ;  /* 0x000000081010723c */ /* 0x004fe60000001814 */
[----:B------:R-:W1:Y:S04]  /*5d790*/  LDSM.16.MT88.4 R20, [R29+0x30380] ;  /* 0x030380001d14783b */ /* 0x000e680000004200 */
[----:B0-----:R-:W2:Y:S11]  /*5d7a0*/  LDL.LU R8, [R1+0x1f0] ;  /* 0x0001f00001087983 */ /* 0x001eb60000300800 */
[----:B------:R-:W-:Y:S05]  /*5d7b0*/  @!UPT UIADD3 URZ, URZ, URZ, URZ ;  /* 0x0000003f3f3ff290 */ /* 0x000fea000fffe03f */
[----:B------:R1:W-:Y:S01]  /*5d7c0*/  STL.64 [R1+0x70], R16 ;  /* 0x0000701001007387 */ /* 0x0003e20000100a00 */
[----:B------:R0:W-:Y:S02]  /*5d7d0*/  STL.64 [R1+0x78], R18 ;  /* 0x0000781201007387 */ /* 0x0001e40000100a00 */
[----:B------:R-:W2:Y:S02]  /*5d7e0*/  LDL.LU R9, [R1+0x1f4] ;  /* 0x0001f40001097983 */ /* 0x000ea40000300800 */
[----:B------:R-:W2:Y:S02]  /*5d7f0*/  LDL.LU R10, [R1+0x1f8] ;  /* 0x0001f800010a7983 */ /* 0x000ea40000300800 */
[----:B-1----:R-:W-:Y:S02]  /*5d800*/  IMAD.MOV.U32 R16, RZ, RZ, R22 ;  /* 0x000000ffff107224 */ /* 0x002fe400078e0016 */
[----:B------:R-:W-:Y:S02]  /*5d810*/  IMAD.MOV.U32 R3, RZ, RZ, R23 ;  /* 0x000000ffff037224 */ /* 0x000fe400078e0017 */
[----:B0-----:R-:W-:-:S02]  /*5d820*/  IMAD.MOV.U32 R18, RZ, RZ, R20 ;  /* 0x000000ffff127224 */ /* 0x001fc400078e0014 */
[----:B------:R-:W-:Y:S01]  /*5d830*/  IMAD.MOV.U32 R17, RZ, RZ, R21 ;  /* 0x000000ffff117224 */ /* 0x000fe200078e0015 */
[----:B------:R-:W3:Y:S01]  /*5d840*/  LDL.LU.64 R22, [R1+0x4060] ;  /* 0x0040600001167983 */ /* 0x000ee20000300a00 */
[----:B------:R-:W3:Y:S02]  /*5d850*/  LDL.LU.64 R20, [R1+0x4058] ;  /* 0x0040580001147983 */ /* 0x000ee40000300a00 */
[C---:B---3--:R-:W-:Y:S11]  /*5d860*/  HMMA.16816.F32 R4, R20.reuse, R24, R4 ;  /* 0x000000181404723c */ /* 0x048ff60000001804 */
[----:B------:R-:W-:Y:S11]  /*5d870*/  @!UPT UIADD3 URZ, URZ, URZ, URZ ;  /* 0x0000003f3f3ff290 */ /* 0x000ff6000fffe03f */
[----:B------:R-:W-:Y:S01]  /*5d880*/  @!UPT UIADD3 URZ, URZ, URZ, URZ ;  /* 0x0000003f3f3ff290 */ /* 0x000fe2000fffe03f */
[----:B------:R0:W-:Y:S01]  /*5d890*/  STL.64 [R1+0x30], R4 ;  /* 0x0000300401007387 */ /* 0x0001e20000100a00 */
[----:B------:R-:W-:Y:S03]  /*5d8a0*/  STL.64 [R1+0x38], R6 ;  /* 0x0000380601007387 */ /* 0x000fe60000100a00 */
[----:B0-----:R-:W4:Y:S02]  /*5d8b0*/  LDL.LU.64 R4, [R1+0x4050] ;  /* 0x0040500001047983 */ /* 0x001f240000300a00 */
[C---:B----4-:R-:W-:Y:S11]  /*5d8c0*/  HMMA.16816.F32 R12, R20.reuse, R4, R12 ;  /* 0x00000004140c723c */ /* 0x050ff6000000180c */
[----:B------:R-:W-:Y:S11]  /*5d8d0*/  @!UPT UIADD3 URZ, URZ, URZ, URZ ;  /* 0x0000003f3f3ff290 */ /* 0x000ff6000fffe03f */
[----:B------:R-:W-:Y:S01]  /*5d8e0*/  @!UPT UIADD3 URZ, URZ, URZ, URZ ;  /* 0x0000003f3f3ff290 */ /* 0x000fe2000fffe03f */
[----:B------:R0:W-:Y:S01]  /*5d8f0*/  STL.64 [R1+0x20], R12 ;  /* 0x0000200c01007387 */ /* 0x0001e20000100a00 */
[----:B------:R-:W-:Y:S03]  /*5d900*/  STL.64 [R1+0x28], R14 ;  /* 0x0000280e01007387 */ /* 0x000fe60000100a00 */
[----:B0-----:R-:W2:Y:S02]  /*5d910*/  LDL.LU.64 R12, [R1+0x4048] ;  /* 0x00404800010c7983 */ /* 0x001ea40000300a00 */
[C---:B--2---:R-:W-:Y:S01]  /*5d920*/  HMMA.16816.F32 R8, R20.reuse, R12, R8 ;  /* 0x0000000c1408723c */ /* 0x044fe20000001808 */
[----:B------:R-:W-:Y:S02]  /*5d930*/  IMAD.MOV.U32 R2, RZ, RZ, R12 ;  /* 0x000000ffff027224 */ /* 0x000fe400078e000c */
[----:B------:R-:W-:Y:S11]  /*5d940*/  IMAD.MOV.U32 R19, RZ, RZ, R13 ;  /* 0x000000ffff137224 */ /* 0x000ff600078e000d */
[----:B------:R-:W-:Y:S09]  /*5d950*/  @!UPT UIADD3 URZ, URZ, URZ, URZ ;  /* 0x0000003f3f3ff290 */ /* 0x000ff2000fffe03f */
[----:B------:R0:W-:Y:S01]  /*5d960*/  STL.64 [R1+0x100], R8 ;  /* 0x0001000801007387 */ /* 0x0001e20000100a00 */
[----:B------:R1:W-:Y:S03]  /*5d970*/  STL.64 [R1+0x108], R10 ;  /* 0x0001080a01007387 */ /* 0x0003e60000100a00 */
[----:B0-----:R-:W2:Y:S01]  /*5d980*/  LDL.LU.64 R8, [R1+0x4040] ;  /* 0x0040400001087983 */ /* 0x001ea20000300a00 */
[----:B------:R-:W2:Y:S02]  /*5d990*/  LDL.LU.64 R14, [R1+0x4038] ;  /* 0x00403800010e7983 */ /* 0x000ea40000300a00 */
[----:B------:R-:W2:Y:S02]  /*5d9a0*/  LDL.LU.64 R12, [R1+0x4030] ;  /* 0x00403000010c7983 */ /* 0x000ea40000300a00 */
[----:B--2---:R-:W-:Y:S01]  /*5d9b0*/  HMMA.16816.F32 R20, R20, R8, R12 ;  /* 0x000000081414723c */ /* 0x004fe2000000180c */
[----:B------:R-:W2:Y:S01]  /*5d9c0*/  LDL.LU.64 R14, [R1+0x4028] ;  /* 0x00402800010e7983 */ /* 0x000ea20000300a00 */
[----:B------:R-:W2:Y:S02]  /*5d9d0*/  LDL.LU.64 R12, [R1+0x4020] ;  /* 0x00402000010c7983 */ /* 0x000ea40000300a00 */
[----:B-1----:R-:W2:Y:S02]  /*5d9e0*/  LDL.LU.64 R10, [R1+0x4018] ;  /* 0x00401800010a7983 */ /* 0x002ea40000300a00 */
[----:B------:R-:W2:Y:S11]  /*5d9f0*/  LDL.LU.64 R8, [R1+0x4010] ;  /* 0x0040100001087983 */ /* 0x000eb60000300a00 */
[----:B------:R-:W-:Y:S06]  /*5da00*/  @!UPT UIADD3 URZ, URZ, URZ, URZ ;  /* 0x0000003f3f3ff290 */ /* 0x000fec000fffe03f */
[----:B------:R0:W-:Y:S01]  /*5da10*/  STL.64 [R1+0xf0], R20 ;  /* 0x0000f01401007387 */ /* 0x0001e20000100a00 */
[----:B------:R1:W-:Y:S03]  /*5da20*/  STL.64 [R1+0xf8], R22 ;  /* 0x0000f81601007387 */ /* 0x0003e60000100a00 */
[----:B0-----:R-:W3:Y:S01]  /*5da30*/  LDL.LU R20, [R1+0x200] ;  /* 0x0002000001147983 */ /* 0x001ee20000300800 */
[----:B------:R-:W3:Y:S02]  /*5da40*/  LDL.LU R21, [R1+0x204] ;  /* 0x0002040001157983 */ /* 0x000ee40000300800 */
[----:B-1----:R-:W3:Y:S02]  /*5da50*/  LDL.LU R22, [R1+0x208] ;  /* 0x0002080001167983 */ /* 0x002ee40000300800 */
[----:B------:R-:W3:Y:S02]  /*5da60*/  LDL.LU R23, [R1+0x20c] ;  /* 0x00020c0001177983 */ /* 0x000ee40000300800 */
[----:B------:R-:W-:Y:S01]  /*5da70*/  IMAD.MOV.U32 R0, RZ, RZ, R24 ;  /* 0x000000ffff007224 */ /* 0x000fe200078e0018 */
[C---:B--2---:R-:W-:Y:S01]  /*5da80*/  HMMA.16816.F32 R8, R12.reuse, R4, R8 ;  /* 0x000000040c08723c */ /* 0x044fe20000001808 */
[----:B------:R-:W-:Y:S07]  /*5da90*/  LDSM.16.MT88.4 R4, [R29+0x34080] ;  /* 0x034080001d04783b */ /* 0x000fee0000004200 */
[----:B---3--:R-:W-:Y:S11]  /*5daa0*/  HMMA.16816.F32 R20, R12, R24, R20 ;  /* 0x000000180c14723c */ /* 0x008ff60000001814 */
[----:B------:R-:W-:Y:S11]  /*5dab0*/  @!UPT UIADD3 URZ, URZ, URZ, URZ ;  /* 0x0000003f3f3ff290 */ /* 0x000ff6000fffe03f */
[----:B------:R-:W-:Y:S01]  /*5dac0*/  @!UPT UIADD3 URZ, URZ, URZ, URZ ;  /* 0x0000003f3f3ff290 */ /* 0x000fe2000fffe03f */
[----:B------:R-:W-:Y:S01]  /*5dad0*/  STL.64 [R1+0x140], R20 ;  /* 0x0001401401007387 */ /* 0x000fe20000100a00 */
[----:B------:R0:W-:Y:S02]  /*5dae0*/  STL.64 [R1+0x148], R22 ;  /* 0x0001481601007387 */ /* 0x0001e40000100a00 */
[----:B0-----:R-:W-:Y:S02]  /*5daf0*/  IMAD.MOV.U32 R23, RZ, RZ, R25 ;  /* 0x000000ffff177224 */ /* 0x001fe400078e0019 */
[----:B------:R-:W0:Y:S04]  /*5db00*/  LDSM.16.MT88.4 R24, [R29+0x34000] ;  /* 0x034000001d18783b */ /* 0x000e280000004200 */
[----:B0-----:R-:W-:Y:S01]  /*5db10*/  STL.64 [R1+0x3fa0], R26 ;  /* 0x003fa01a01007387 */ /* 0x001fe20000100a00 */
[----:B------:R0:W-:Y:S03]  /*5db20*/  STL.64 [R1+0x3f98], R24 ;  /* 0x003f981801007387 */ /* 0x0001e60000100a00 */
[----:B0-----:R-:W2:Y:S01]  /*5db30*/  LDL.LU R24, [R1+0x2d0] ;  /* 0x0002d00001187983 */ /* 0x001ea20000300800 */
[----:B------:R-:W2:Y:S02]  /*5db40*/  LDL.LU R25, [R1+0x2d4] ;  /* 0x0002d40001197983 */ /* 0x000ea40000300800 */
[----:B------:R-:W2:Y:S02]  /*5db50*/  LDL.LU R26, [R1+0x2d8] ;  /* 0x0002d800011a7983 */ /* 0x000ea40000300800 */
[----:B------:R-:W2:Y:S01]  /*5db60*/  LDL.LU R27, [R1+0x2dc] ;  /* 0x0002dc00011b7983 */ /* 0x000ea20000300800 */
[----:B------:R-:W-:Y:S01]  /*5db70*/  STL.64 [R1+0x3f68], R6 ;  /* 0x003f680601007387 */ /* 0x000fe20000100a00 */
[----:B------:R-:W-:Y:S02]  /*5db80*/  STL.64 [R1+0x280], R8 ;  /* 0x0002800801007387 */ /* 0x000fe40000100a00 */
[----:B------:R-:W-:Y:S02]  /*5db90*/  STL.64 [R1+0x288], R10 ;  /* 0x0002880a01007387 */ /* 0x000fe40000100a00 */
[----:B------:R-:W0:Y:S04]  /*5dba0*/  LDSM.16.MT88.4 R8, [R29+0x34100] ;  /* 0x034100001d08783b */ /* 0x000e280000004200 */
[----:B------:R-:W-:Y:S04]  /*5dbb0*/  STL.64 [R1+0x3f60], R4 ;  /* 0x003f600401007387 */ /* 0x000fe80000100a00 */
[----:B0-----:R-:W-:Y:S01]  /*5dbc0*/  STL.64 [R1+0x3f20], R10 ;  /* 0x003f200a01007387 */ /* 0x001fe20000100a00 */
[----:B------:R0:W-:Y:S02]  /*5dbd0*/  STL.64 [R1+0x3f18], R8 ;  /* 0x003f180801007387 */ /* 0x0001e40000100a00 */
[----:B0-----:R-:W-:-:S02]  /*5dbe0*/  IMAD.MOV.U32 R8, RZ, RZ, R2 ;  /* 0x000000ffff087224 */ /* 0x001fc400078e0002 */
[----:B------:R-:W3:Y:S01]  /*5dbf0*/  LDL.LU R2, [R1+0x400c] ;  /* 0x00400c0001027983 */ /* 0x000ee20000300800 */
[----:B------:R-:W4:Y:S02]  /*5dc00*/  LDL R10, [R1+0x58] ;  /* 0x00005800010a7983 */ /* 0x000f240000100800 */
[----:B------:R-:W4:Y:S02]  /*5dc10*/  LDL R11, [R1+0x5c] ;  /* 0x00005c00010b7983 */ /* 0x000f240000100800 */
[----:B------:R-:W-:-:S07]  /*5dc20*/  IMAD.MOV.U32 R9, RZ, RZ, R19 ;  /* 0x000000ffff097224 */ /* 0x000fce00078e0013 */
[----:B--2---:R-:W-:Y:S11]  /*5dc30*/  HMMA.16816.F32 R4, R12, R8, R24 ;  /* 0x000000080c04723c */ /* 0x004ff60000001818 */
[----:B------:R-:W-:Y:S11]  /*5dc40*/  @!UPT UIADD3 URZ, URZ, URZ, URZ ;  /* 0x0000003f3f3ff290 */ /* 0x000ff6000fffe03f */
[----:B------:R-:W-:Y:S01]  /*5dc50*/  @!UPT UIADD3 URZ, URZ, URZ, URZ ;  /* 0x0000003f3f3ff290 */ /* 0x000fe2000fffe03f */
[----:B------:R0:W-:Y:S01]  /*5dc60*/  STL.64 [R1+0x2d0], R4 ;  /* 0x0002d00401007387 */ /* 0x0001e20000100a00 */
[----:B------:R1:W-:Y:S03]  /*5dc70*/  STL.64 [R1+0x2d8], R6 ;  /* 0x0002d80601007387 */ /* 0x0003e60000100a00 */
[----:B----4-:R-:W-:Y:S01]  /*5dc80*/  STL.64 [R1+0x3fc0], R10 ;  /* 0x003fc00a01007387 */ /* 0x010fe20000100a00 */
[----:B------:R-:W-:Y:S02]  /*5dc90*/  STL.64 [R1+0x3fb8], R8 ;  /* 0x003fb80801007387 */ /* 0x000fe40000100a00 */
[----:B0-----:R-:W2:Y:S02]  /*5dca0*/  LDL.LU R4, [R1+0x260] ;  /* 0x0002600001047983 */ /* 0x001ea40000300800 */
[----:B------:R-:W2:Y:S01]  /*5dcb0*/  LDL.LU R5, [R1+0x264] ;  /* 0x0002640001057983 */ /* 0x000ea20000300800 */
[----:B-1----:R-:W4:Y:S01]  /*5dcc0*/  LDL.LU R6, [R1+0x268] ;  /* 0x0002680001067983 */ /* 0x002f220000300800 */
[----:B------:R-:W4:Y:S02]  /*5dcd0*/  LDL.LU R7, [R1+0x26c] ;  /* 0x00026c0001077983 */ /* 0x000f240000300800 */
[----:B------:R-:W-:-:S02]  /*5dce0*/  IMAD.MOV.U32 R22, RZ, RZ, R12 ;  /* 0x000000ffff167224 */ /* 0x000fc400078e000c */
[----:B------:R-:W-:Y:S02]  /*5dcf0*/  IMAD.MOV.U32 R21, RZ, RZ, R13 ;  /* 0x000000ffff157224 */ /* 0x000fe400078e000d */
[----:B------:R-:W-:Y:S02]  /*5dd00*/  IMAD.MOV.U32 R20, RZ, RZ, R14 ;  /* 0x000000ffff147224 */ /* 0x000fe400078e000e */
[----:B------:R-:W-:Y:S02]  /*5dd10*/  IMAD.MOV.U32 R19, RZ, RZ, R15 ;  /* 0x000000ffff137224 */ /* 0x000fe400078e000f */
[----:B------:R-:W0:Y:S04]  /*5dd20*/  LDSM.16.MT88.4 R12, [R29+0x34180] ;  /* 0x034180001d0c783b */ /* 0x000e280000004200 */
[----:B----4-:R-:W-:Y:S01]  /*5dd30*/  STL.64 [R1+0x3fb0], R6 ;  /* 0x003fb00601007387 */ /* 0x010fe20000100a00 */
[----:B--2---:R-:W-:Y:S02]  /*5dd40*/  STL.64 [R1+0x3fa8], R4 ;  /* 0x003fa80401007387 */ /* 0x004fe40000100a00 */
[----:B0-----:R-:W-:Y:S02]  /*5dd50*/  STL.64 [R1+0x3ed0], R14 ;  /* 0x003ed00e01007387 */ /* 0x001fe40000100a00 */
[----:B------:R0:W-:Y:S02]  /*5dd60*/  STL.64 [R1+0x3ec8], R12 ;  /* 0x003ec80c01007387 */ /* 0x0001e40000100a00 */
[----:B0-----:R-:W2:Y:S01]  /*5dd70*/  LDL.LU R12, [R1+0x240] ;  /* 0x00024000010c7983 */ /* 0x001ea20000300800 */
[----:B------:R-:W2:Y:S02]  /*5dd80*/  LDL.LU R13, [R1+0x244] ;  /* 0x00024400010d7983 */ /* 0x000ea40000300800 */
[----:B------:R-:W4:Y:S02]  /*5dd90*/  LDL.LU R14, [R1+0x248] ;  /* 0x00024800010e7983 */ /* 0x000f240000300800 */
[----:B------:R-:W4:Y:S01]  /*5dda0*/  LDL.LU R15, [R1+0x24c] ;  /* 0x00024c00010f7983 */ /* 0x000f220000300800 */
[----:B------:R-:W2:Y:S01]  /*5ddb0*/  LDL.LU R4, [R1+0x90] ;  /* 0x0000900001047983 */ /* 0x000ea20000300800 */
[----:B------:R-:W2:Y:S02]  /*5ddc0*/  LDL.LU R5, [R1+0x94] ;  /* 0x0000940001057983 */ /* 0x000ea40000300800 */
[----:B------:R-:W2:Y:S02]  /*5ddd0*/  LDL.LU R6, [R1+0x98] ;  /* 0x0000980001067983 */ /* 0x000ea40000300800 */
[----:B------:R-:W2:Y:S02]  /*5dde0*/  LDL.LU R7, [R1+0x9c] ;  /* 0x00009c0001077983 */ /* 0x000ea40000300800 */
[----:B--2---:R-:W-:Y:S01]  /*5ddf0*/  STL.64 [R1+0x3fd0], R6 ;  /* 0x003fd00601007387 */ /* 0x004fe20000100a00 */
[----:B------:R0:W-:Y:S02]  /*5de00*/  STL.64 [R1+0x3fc8], R4 ;  /* 0x003fc80401007387 */ /* 0x0001e40000100a00 */
[----:B0-----:R-:W-:-:S02]  /*5de10*/  IMAD.MOV.U32 R4, RZ, RZ, R0 ;  /* 0x000000ffff047224 */ /* 0x001fc400078e0000 */
[----:B------:R-:W-:Y:S01]  /*5de20*/  IMAD.MOV.U32 R5, RZ, RZ, R23 ;  /* 0x000000ffff057224 */ /* 0x000fe200078e0017 */
[----:B------:R-:W2:Y:S01]  /*5de30*/  LDL.LU R0, [R1+0x4008] ;  /* 0x0040080001007983 */ /* 0x000ea20000300800 */
[----:B------:R-:W-:-:S03]  /*5de40*/  IMAD.MOV.U32 R6, RZ, RZ, R20 ;  /* 0x000000ffff067224 */ /* 0x000fc600078e0014 */
[----:B------:R0:W-:Y:S02]  /*5de50*/  STL.64 [R1+0x3fe8], R4 ;  /* 0x003fe80401007387 */ /* 0x0001e40000100a00 */
[----:B0-----:R-:W-:Y:S02]  /*5de60*/  IMAD.MOV.U32 R5, RZ, RZ, R21 ;  /* 0x000000ffff057224 */ /* 0x001fe400078e0015 */
[----:B------:R-:W2:Y:S01]  /*5de70*/  LDL.LU.64 R20, [R1+0x40] ;  /* 0x0000400001147983 */ /* 0x000ea20000300a00 */
        /* <DEDUP_REMOVED lines=20> */
[----:B----4-:R-:W-:Y:S01]  /*5dfc0*/  STL.64 [R1+0x3f78], R14 ;  /* 0x003f780e01007387 */ /* 0x010fe20000100a00 */
[----:B------:R0:W-:Y:S03]  /*5dfd0*/  STL.64 [R1+0x3f70], R12 ;  /* 0x003f700c01007387 */ /* 0x0001e60000100a00 */
[----:B0-----:R-:W4:Y:S01]  /*5dfe0*/  LDL.LU R12, [R1+0x250] ;  /* 0x00025000010c7983 */ /* 0x001f220000300800 */
[----:B---3--:R-:W-:-:S02]  /*5dff0*/  IMAD.MOV.U32 R14, RZ, RZ, R2 ;  /* 0x000000ffff0e7224 */ /* 0x008fc400078e0002 */
[----:B------:R-:W-:Y:S02]  /*5e000*/  IMAD.MOV.U32 R15, RZ, RZ, R28 ;  /* 0x000000ffff0f7224 */ /* 0x000fe400078e001c */
[----:B------:R-:W-:Y:S02]  /*5e010*/  IMAD.MOV.U32 R13, RZ, RZ, R0 ;  /* 0x000000ffff0d7224 */ /* 0x000fe400078e0000 */
[----:B------:R-:W3:Y:S01]  /*5e020*/  LDL.LU R0, [R1+0x4004] ;  /* 0x0040040001007983 */ /* 0x000ee20000300800 */
[----:B------:R-:W2:Y:S02]  /*5e030*/  LDL.LU R2, [R1+0x4000] ;  /* 0x0040000001027983 */ /* 0x000ea40000300800 */
[----:B------:R0:W-:Y:S02]  /*5e040*/  STL.64 [R1+0x3f88], R14 ;  /* 0x003f880e01007387 */ /* 0x0001e40000100a00 */
[----:B------:R-:W-:Y:S02]  /*5e050*/  IMAD.MOV.U32 R7, RZ, RZ, R19 ;  /* 0x000000ffff077224 */ /* 0x000fe400078e0013 */
[----:B0-----:R-:W-:-:S02]  /*5e060*/  IMAD.MOV.U32 R14, RZ, RZ, R16 ;  /* 0x000000ffff0e7224 */ /* 0x001fc400078e0010 */
[----:B------:R-:W-:Y:S01]  /*5e070*/  IMAD.MOV.U32 R4, RZ, RZ, R22 ;  /* 0x000000ffff047224 */ /* 0x000fe200078e0016 */
[----:B----4-:R0:W-:Y:S02]  /*5e080*/  STL.64 [R1+0x3f80], R12 ;  /* 0x003f800c01007387 */ /* 0x0101e40000100a00 */
[----:B0-----:R-:W-:Y:S02]  /*5e090*/  IMAD.MOV.U32 R12, RZ, RZ, R18 ;  /* 0x000000ffff0c7224 */ /* 0x001fe400078e0012 */
[----:B------:R-:W-:Y:S02]  /*5e0a0*/  IMAD.MOV.U32 R13, RZ, RZ, R17 ;  /* 0x000000ffff0d7224 */ /* 0x000fe400078e0011 */
[----:B------:R-:W0:Y:S01]  /*5e0b0*/  LDSM.16.MT88.4 R16, [R29+0x34200] ;  /* 0x034200001d10783b */ /* 0x000e220000004200 */
[----:B--2---:R-:W-:Y:S03]  /*5e0c0*/  HMMA.16816.F32 R4, R4, R20, R8 ;  /* 0x000000140404723c */ /* 0x004fe60000001808 */
[----:B0-----:R-:W-:Y:S01]  /*5e0d0*/  STL.64 [R1+0x3ea0], R18 ;  /* 0x003ea01201007387 */ /* 0x001fe20000100a00 */
[----:B------:R0:W-:Y:S03]  /*5e0e0*/  STL.64 [R1+0x3e98], R16 ;  /* 0x003e981001007387 */ /* 0x0001e60000100a00 */
[----:B0-----:R-:W2:Y:S01]  /*5e0f0*/  LDL.LU.64 R16, [R1+0x60] ;  /* 0x0000600001107983 */ /* 0x001ea20000300a00 */
[----:B------:R-:W4:Y:S02]  /*5e100*/  LDL.64 R18, [R1+0x68] ;  /* 0x0000680001127983 */ /* 0x000f240000100a00 */
[----:B------:R-:W2:Y:S02]  /*5e110*/  LDL.LU.64 R10, [R1+0x3ff8] ;  /* 0x003ff800010a7983 */ /* 0x000ea40000300a00 */
[----:B------:R-:W2:Y:S11]  /*5e120*/  LDL.LU.64 R8, [R1+0x3ff0] ;  /* 0x003ff00001087983 */ /* 0x000eb60000300a00 */
[----:B------:R0:W-:Y:S01]  /*5e130*/  STL.64 [R1+0x2f0], R4 ;  /* 0x0002f00401007387 */ /* 0x0001e20000100a00 */
[----:B------:R1:W-:Y:S03]  /*5e140*/  STL.64 [R1+0x2f8], R6 ;  /* 0x0002f80601007387 */ /* 0x0003e60000100a00 */
[----:B0-----:R-:W2:Y:S01]  /*5e150*/  LDL.LU.64 R4, [R1+0x3fe8] ;  /* 0x003fe80001047983 */ /* 0x001ea20000300a00 */
[----:B------:R-:W-:-:S02]  /*5e160*/  IMAD.MOV.U32 R15, RZ, RZ, R3 ;  /* 0x000000ffff0f7224 */ /* 0x000fc400078e0003 */
[----:B-1----:R-:W-:Y:S02]  /*5e170*/  IMAD.MOV.U32 R6, RZ, RZ, R20 ;  /* 0x000000ffff067224 */ /* 0x002fe400078e0014 */
[----:B------:R-:W-:Y:S02]  /*5e180*/  IMAD.MOV.U32 R3, RZ, RZ, R21 ;  /* 0x000000ffff037224 */ /* 0x000fe400078e0015 */
[----:B------:R-:W0:Y:S04]  /*5e190*/  LDSM.16.MT88.4 R20, [R29+0x34280] ;  /* 0x034280001d14783b */ /* 0x000e280000004200 */
[----:B0-----:R-:W-:Y:S01]  /*5e1a0*/  STL.64 [R1+0x3e68], R22 ;  /* 0x003e681601007387 */ /* 0x001fe20000100a00 */
[----:B------:R0:W-:Y:S02]  /*5e1b0*/  STL.64 [R1+0x3e60], R20 ;  /* 0x003e601401007387 */ /* 0x0001e40000100a00 */
[----:B0-----:R-:W-:-:S02]  /*5e1c0*/  IMAD.MOV.U32 R20, RZ, RZ, R6 ;  /* 0x000000ffff147224 */ /* 0x001fc400078e0006 */
        /* <DEDUP_REMOVED lines=8> */
[C---:B--2---:R-:W-:Y:S11]  /*5e250*/  HMMA.16816.F32 R8, R12.reuse, R16, R8 ;  /* 0x000000100c08723c */ /* 0x044ff60000001808 */
[----:B------:R-:W-:Y:S11]  /*5e260*/  @!UPT UIADD3 URZ, URZ, URZ, URZ ;  /* 0x0000003f3f3ff290 */ /* 0x000ff6000fffe03f */
[----:B------:R-:W-:Y:S01]  /*5e270*/  @!UPT UIADD3 URZ, URZ, URZ, URZ ;  /* 0x0000003f3f3ff290 */ /* 0x000fe2000fffe03f */
[----:B------:R-:W-:Y:S01]  /*5e280*/  STL.64 [R1+0x2c0], R8 ;  /* 0x0002c00801007387 */ /* 0x000fe20000100a00 */
[----:B------:R0:W-:Y:S03]  /*5e290*/  STL.64 [R1+0x2c8], R10 ;  /* 0x0002c80a01007387 */ /* 0x0001e60000100a00 */
[----:B0-----:R-:W2:Y:S01]  /*5e2a0*/  LDL.LU.64 R10, [R1+0x3fc0] ;  /* 0x003fc000010a7983 */ /* 0x001ea20000300a00 */
[----:B------:R-:W3:Y:S02]  /*5e2b0*/  LDL.LU.64 R8, [R1+0x3fb8] ;  /* 0x003fb80001087983 */ /* 0x000ee40000300a00 */
[----:B----4-:R0:W-:Y:S02]  /*5e2c0*/  STL.64 [R1+0x3f90], R18 ;  /* 0x003f901201007387 */ /* 0x0101e40000100a00 */
[----:B0-----:R-:W4:Y:S01]  /*5e2d0*/  LDL.64 R18, [R1+0x88] ;  /* 0x0000880001127983 */ /* 0x001f220000100a00 */
[----:B------:R-:W-:Y:S01]  /*5e2e0*/  IMAD.MOV.U32 R21, RZ, RZ, R3 ;  /* 0x000000ffff157224 */ /* 0x000fe200078e0003 */
[C---:B---3--:R-:W-:Y:S11]  /*5e2f0*/  HMMA.16816.F32 R4, R12.reuse, R8, R4 ;  /* 0x000000080c04723c */ /* 0x048ff60000001804 */
[----:B------:R-:W-:Y:S11]  /*5e300*/  @!UPT UIADD3 URZ, URZ, URZ, URZ ;  /* 0x0000003f3f3ff290 */ /* 0x000ff6000fffe03f */
[----:B------:R-:W-:Y:S01]  /*5e310*/  @!UPT UIADD3 URZ, URZ, URZ, URZ ;  /* 0x0000003f3f3ff290 */ /* 0x000fe2000fffe03f */
[----:B------:R-:W-:Y:S01]  /*5e320*/  STL.64 [R1+0x2b0], R4 ;  /* 0x0002b00401007387 */ /* 0x000fe20000100a00 */
[----:B------:R-:W-:Y:S02]  /*5e330*/  STL.64 [R1+0x2b8], R6 ;  /* 0x0002b80601007387 */ /* 0x000fe40000100a00 */
[----:B------:R-:W0:Y:S01]  /*5e340*/  LDSM.16.MT88.4 R4, [R29+0x34300] ;  /* 0x034300001d04783b */ /* 0x000e220000004200 */
[----:B------:R-:W-:Y:S01]  /*5e350*/  HMMA.16816.F32 R12, R12, R20, R24 ;  /* 0x000000140c0c723c */ /* 0x000fe20000001818 */
[----:B0-----:R-:W-:Y:S02]  /*5e360*/  STL.64 [R1+0x90], R4 ;  /* 0x0000900401007387 */ /* 0x001fe40000100a00 */
[----:B------:R0:W-:Y:S02]  /*5e370*/  STL.64 [R1+0x98], R6 ;  /* 0x0000980601007387 */ /* 0x0001e40000100a00 */
[----:B0-----:R-:W4:Y:S01]  /*5e380*/  LDL.LU.64 R6, [R1+0x3fb0] ;  /* 0x003fb00001067983 */ /* 0x001f220000300a00 */
[----:B------:R-:W4:Y:S02]  /*5e390*/  LDL.LU.64 R4, [R1+0x3fa8] ;  /* 0x003fa80001047983 */ /* 0x000f240000300a00 */
[----:B------:R-:W4:Y:S02]  /*5e3a0*/  LDL.LU.64 R26, [R1+0x3fa0] ;  /* 0x003fa000011a7983 */ /* 0x000f240000300a00 */
[----:B------:R-:W4:Y:S11]  /*5e3b0*/  LDL.LU.64 R24, [R1+0x3f98] ;  /* 0x003f980001187983 */ /* 0x000f360000300a00 */
[----:B------:R-:W-:Y:S02]  /*5e3c0*/  @!UPT UIADD3 URZ, URZ, URZ, URZ ;  /* 0x0000003f3f3ff290 */ /* 0x000fe4000fffe03f */
[----:B------:R-:W-:Y:S01]  /*5e3d0*/  STL.64 [R1+0x2a0], R12 ;  /* 0x0002a00c01007387 */ /* 0x000fe20000100a00 */
[----:B------:R4:W-:Y:S02]  /*5e3e0*/  STL.64 [R1+0x2a8], R14 ;  /* 0x0002a80e01007387 */ /* 0x0009e40000100a00 */
[----:B------:R-:W-:Y:S02]  /*5e3f0*/  IMAD.MOV.U32 R22, RZ, RZ, R2 ;  /* 0x000000ffff167224 */ /* 0x000fe400078e0002 */
[----:B------:R-:W-:Y:S01]  /*5e400*/  IMAD.MOV.U32 R23, RZ, RZ, R0 ;  /* 0x000000ffff177224 */ /* 0x000fe200078e0000 */
[----:B----4-:R-:W-:Y:S07]  /*5e410*/  HMMA.16816.F32 R12, R24, R18, R4 ;  /* 0x00000012180c723c */ /* 0x010fee0000001804 */
[----:B------:R-:W-:-:S02]  /*5e420*/  IMAD.MOV.U32 R5, RZ, RZ, R18 ;  /* 0x000000ffff057224 */ /* 0x000fc400078e0012 */
[----:B------:R-:W-:Y:S02]  /*5e430*/  IMAD.MOV.U32 R4, RZ, RZ, R19 ;  /* 0x000000ffff047224 */ /* 0x000fe400078e0013 */
[----:B------:R-:W3:Y:S11]  /*5e440*/  LDL.LU.64 R18, [R1+0x3f90] ;  /* 0x003f900001127983 */ /* 0x000ef60000300a00 */
[----:B------:R-:W-:Y:S02]  /*5e450*/  @!UPT UIADD3 URZ, URZ, URZ, URZ ;  /* 0x0000003f3f3ff290 */ /* 0x000fe4000fffe03f */
[----:B------:R-:W-:Y:S02]  /*5e460*/  IMAD.MOV.U32 R2, RZ, RZ, R14 ;  /* 0x000000ffff027224 */ /* 0x000fe400078e000e */
[----:B------:R-:W-:Y:S02]  /*5e470*/  IMAD.MOV.U32 R0, RZ, RZ, R15 ;  /* 0x000000ffff007224 */ /* 0x000fe400078e000f */
[----:B------:R-:W-:Y:S02]  /*5e480*/  IMAD.MOV.U32 R28, RZ, RZ, R12 ;  /* 0x000000ffff1c7224 */ /* 0x000fe400078e000c */
[----:B------:R-:W-:Y:S01]  /*5e490*/  IMAD.MOV.U32 R3, RZ, RZ, R13 ;  /* 0x000000ffff037224 */ /* 0x000fe200078e000d */
[----:B------:R-:W3:Y:S01]  /*5e4a0*/  LDL.LU.64 R14, [R1+0x3f88] ;  /* 0x003f8800010e7983 */ /* 0x000ee20000300a00 */
[----:B------:R-:W3:Y:S02]  /*5e4b0*/  LDL.LU.64 R12, [R1+0x3f80] ;  /* 0x003f8000010c7983 */ /* 0x000ee40000300a00 */
[----:B------:R-:W-:Y:S02]  /*5e4c0*/  STL [R1+0x3dbc], R0 ;  /* 0x003dbc0001007387 */ /* 0x000fe40000100800 */
[----:B------:R-:W-:Y:S01]  /*5e4d0*/  STL [R1+0x3db8], R2 ;  /* 0x003db80201007387 */ /* 0x000fe20000100800 */
[----:B------:R-:W-:Y:S01]  /*5e4e0*/  STL [R1+0x3db4], R3 ;  /* 0x003db40301007387 */ /* 0x000fe20000100800 */
[----:B------:R-:W-:Y:S01]  /*5e4f0*/  STL [R1+0x3db0], R28 ;  /* 0x003db01c01007387 */ /* 0x000fe20000100800 */
[----:B---3--:R-:W-:Y:S11]  /*5e500*/  HMMA.16816.F32 R12, R24, R18, R12 ;  /* 0x00000012180c723c */ /* 0x008ff6000000180c */
[----:B------:R-:W-:Y:S11]  /*5e510*/  @!UPT UIADD3 URZ, URZ, URZ, URZ ;  /* 0x0000003f3f3ff290 */ /* 0x000ff6000fffe03f */
[----:B------:R-:W-:Y:S01]  /*5e520*/  @!UPT UIADD3 URZ, URZ, URZ, URZ ;  /* 0x0000003f3f3ff290 */ /* 0x000fe2000fffe03f */
[----:B------:R-:W-:Y:S01]  /*5e530*/  STL.64 [R1+0x260], R12 ;  /* 0x0002600c01007387 */ /* 0x000fe20000100a00 */
[----:B------:R0:W-:Y:S03]  /*5e540*/  STL.64 [R1+0x268], R14 ;  /* 0x0002680e01007387 */ /* 0x0001e60000100a00 */
[----:B0-----:R-:W2:Y:S01]  /*5e550*/  LDL.LU.64 R14, [R1+0x3f78] ;  /* 0x003f7800010e7983 */ /* 0x001ea20000300a00 */
[----:B------:R-:W2:Y:S02]  /*5e560*/  LDL.LU.64 R12, [R1+0x3f70] ;  /* 0x003f7000010c7983 */ /* 0x000ea40000300a00 */
[----:B------:R-:W3:Y:S02]  /*5e570*/  LDL.LU R16, [R1+0xe0] ;  /* 0x0000e00001107983 */ /* 0x000ee40000300800 */
[----:B------:R-:W-:Y:S01]  /*5e580*/  IMAD.MOV.U32 R7, RZ, RZ, R18 ;  /* 0x000000ffff077224 */ /* 0x000fe200078e0012 */
[----:B------:R-:W3:Y:S01]  /*5e590*/  LDL.LU R17, [R1+0xe4] ;  /* 0x0000e40001117983 */ /* 0x000ee20000300800 */
[----:B------:R-:W-:-:S02]  /*5e5a0*/  IMAD.MOV.U32 R6, RZ, RZ, R19 ;  /* 0x000000ffff067224 */ /* 0x000fc400078e0013 */
[----:B------:R-:W4:Y:S02]  /*5e5b0*/  LDL.LU R18, [R1+0xe8] ;  /* 0x0000e80001127983 */ /* 0x000f240000300800 */
[----:B------:R-:W4:Y:S01]  /*5e5c0*/  LDL.LU R19, [R1+0xec] ;  /* 0x0000ec0001137983 */ /* 0x000f220000300800 */
[----:B--2---:R-:W-:Y:S01]  /*5e5d0*/  HMMA.16816.F32 R8, R24, R10, R12 ;  /* 0x0000000a1808723c */ /* 0x004fe2000000180c */
        /* <DEDUP_REMOVED lines=9> */
[----:B------:R-:W2:Y:S07]  /*5e670*/  LDL.LU R15, [R1+0x18c] ;  /* 0x00018c00010f7983 */ /* 0x000eae0000300800 */
[----:B------:R-:W-:-:S02]  /*5e680*/  IMAD.MOV.U32 R0, RZ, RZ, R8 ;  /* 0x000000ffff007224 */ /* 0x000fc400078e0008 */
[----:B------:R-:W-:Y:S02]  /*5e690*/  IMAD.MOV.U32 R2, RZ, RZ, R9 ;  /* 0x000000ffff027224 */ /* 0x000fe400078e0009 */
[----:B------:R-:W-:Y:S02]  /*5e6a0*/  IMAD.MOV.U32 R3, RZ, RZ, R10 ;  /* 0x000000ffff037224 */ /* 0x000fe400078e000a */
[----:B------:R-:W-:Y:S01]  /*5e6b0*/  IMAD.MOV.U32 R28, RZ, RZ, R11 ;  /* 0x000000ffff1c7224 */ /* 0x000fe200078e000b */
[----:B--2---:R0:W-:Y:S01]  /*5e6c0*/  STL.64 [R1+0x3ef0], R14 ;  /* 0x003ef00e01007387 */ /* 0x0041e20000100a00 */
[----:B------:R-:W-:Y:S02]  /*5e6d0*/  STL.64 [R1+0x3ee8], R12 ;  /* 0x003ee80c01007387 */ /* 0x000fe40000100a00 */
[----:B0-----:R-:W-:Y:S02]  /*5e6e0*/  IMAD.MOV.U32 R14, RZ, RZ, R7 ;  /* 0x000000ffff0e7224 */ /* 0x001fe400078e0007 */
[----:B------:R-:W-:-:S05]  /*5e6f0*/  IMAD.MOV.U32 R15, RZ, RZ, R6 ;  /* 0x000000ffff0f7224 */ /* 0x000fca00078e0006 */
[----:B------:R-:W-:Y:S01]  /*5e700*/  STL.64 [R1+0x3f48], R14 ;  /* 0x003f480e01007387 */ /* 0x000fe20000100a00 */
[----:B----4-:R-:W-:Y:S02]  /*5e710*/  STL.64 [R1+0x3eb0], R18 ;  /* 0x003eb01201007387 */ /* 0x010fe40000100a00 */
[----:B---3--:R0:W-:Y:S02]  /*5e720*/  STL.64 [R1+0x3ea8], R16 ;  /* 0x003ea81001007387 */ /* 0x0081e40000100a00 */
[----:B0-----:R-:W2:Y:S01]  /*5e730*/  LDL.LU R16, [R1+0x110] ;  /* 0x0001100001107983 */ /* 0x001ea20000300800 */
[----:B------:R-:W2:Y:S02]  /*5e740*/  LDL.LU R17, [R1+0x114] ;  /* 0x0001140001117983 */ /* 0x000ea40000300800 */
[----:B------:R-:W3:Y:S02]  /*5e750*/  LDL.LU R18, [R1+0x118] ;  /* 0x0001180001127983 */ /* 0x000ee40000300800 */
[----:B------:R-:W3:Y:S01]  /*5e760*/  LDL.LU R19, [R1+0x11c] ;  /* 0x00011c0001137983 */ /* 0x000ee20000300800 */
[----:B------:R-:W4:Y:S01]  /*5e770*/  LDL.LU R8, [R1+0x1d0] ;  /* 0x0001d00001087983 */ /* 0x000f220000300800 */
        /* <DEDUP_REMOVED lines=8> */
[----:B------:R-:W4:Y:S02]  /*5e800*/  LDL.LU R11, [R1+0x29c] ;  /* 0x00029c00010b7983 */ /* 0x000f240000300800 */
[----:B------:R-:W-:-:S02]  /*5e810*/  IMAD.MOV.U32 R15, RZ, RZ, R4 ;  /* 0x000000ffff0f7224 */ /* 0x000fc400078e0004 */
[----:B------:R-:W-:Y:S01]  /*5e820*/  IMAD.MOV.U32 R14, RZ, RZ, R5 ;  /* 0x000000ffff0e7224 */ /* 0x000fe200078e0005 */
[----:B------:R-:W3:Y:S01]  /*5e830*/  LDL.LU R4, [R1+0x230] ;  /* 0x0002300001047983 */ /* 0x000ee20000300800 */
[----:B------:R-:W3:Y:S02]  /*5e840*/  LDL.LU R5, [R1+0x234] ;  /* 0x0002340001057983 */ /* 0x000ee40000300800 */
[----:B------:R-:W3:Y:S02]  /*5e850*/  LDL.LU R6, [R1+0x238] ;  /* 0x0002380001067983 */ /* 0x000ee40000300800 */
[----:B------:R-:W3:Y:S01]  /*5e860*/  LDL.LU R7, [R1+0x23c] ;  /* 0x00023c0001077983 */ /* 0x000ee20000300800 */
        /* <DEDUP_REMOVED lines=10> */
[----:B------:R-:W2:Y:S02]  /*5e910*/  LDL.LU R10, [R1+0x228] ;  /* 0x00022800010a7983 */ /* 0x000ea40000300800 */
[----:B------:R-:W2:Y:S01]  /*5e920*/  LDL.LU R11, [R1+0x22c] ;  /* 0x00022c00010b7983 */ /* 0x000ea20000300800 */
[----:B---3--:R-:W-:Y:S01]  /*5e930*/  STL.64 [R1+0x3ec0], R18 ;  /* 0x003ec01201007387 */ /* 0x008fe20000100a00 */
[----:B------:R0:W-:Y:S03]  /*5e940*/  STL.64 [R1+0x3eb8], R16 ;  /* 0x003eb81001007387 */ /* 0x0001e60000100a00 */
        /* <DEDUP_REMOVED lines=10> */
[----:B------:R-:W-:Y:S01]  /*5e9f0*/  HMMA.16816.F32 R24, R24, R22, R4 ;  /* 0x000000161818723c */ /* 0x000fe20000001804 */
[----:B----4-:R-:W-:Y:S01]  /*5ea00*/  STL.64 [R1+0x3f10], R18 ;  /* 0x003f101201007387 */ /* 0x010fe20000100a00 */
[----:B---3--:R0:W-:Y:S03]  /*5ea10*/  STL.64 [R1+0x3f08], R16 ;  /* 0x003f081001007387 */ /* 0x0081e60000100a00 */
[----:B0-----:R-:W3:Y:S01]  /*5ea20*/  LDL.LU R16, [R1+0x1b0] ;  /* 0x0001b00001107983 */ /* 0x001ee20000300800 */
[----:B------:R-:W3:Y:S02]  /*5ea30*/  LDL.LU R17, [R1+0x1b4] ;  /* 0x0001b40001117983 */ /* 0x000ee40000300800 */
[----:B------:R-:W3:Y:S02]  /*5ea40*/  LDL.LU R18, [R1+0x1b8] ;  /* 0x0001b80001127983 */ /* 0x000ee40000300800 */
[----:B------:R-:W3:Y:S01]  /*5ea50*/  LDL.LU R19, [R1+0x1bc] ;  /* 0x0001bc0001137983 */ /* 0x000ee20000300800 */
[----:B------:R-:W-:Y:S01]  /*5ea60*/  STL [R1+0x3dcc], R28 ;  /* 0x003dcc1c01007387 */ /* 0x000fe20000100800 */
[----:B------:R-:W-:Y:S02]  /*5ea70*/  STL [R1+0x3dc8], R3 ;  /* 0x003dc80301007387 */ /* 0x000fe40000100800 */
[----:B------:R-:W-:Y:S02]  /*5ea80*/  STL [R1+0x3dc4], R2 ;  /* 0x003dc40201007387 */ /* 0x000fe40000100800 */
[----:B------:R-:W-:Y:S01]  /*5ea90*/  STL [R1+0x3dc0], R0 ;  /* 0x003dc00001007387 */ /* 0x000fe20000100800 */
[----:B------:R-:W2:Y:S01]  /*5eaa0*/  LDL.LU.64 R6, [R1+0x3f68] ;  /* 0x003f680001067983 */ /* 0x000ea20000300a00 */
[----:B------:R-:W2:Y:S05]  /*5eab0*/  LDL.LU.64 R4, [R1+0x3f60] ;  /* 0x003f600001047983 */ /* 0x000eaa0000300a00 */
[----:B------:R-:W-:Y:S02]  /*5eac0*/  STL.64 [R1+0x230], R24 ;  /* 0x0002301801007387 */ /* 0x000fe40000100a00 */
[----:B------:R0:W-:Y:S02]  /*5ead0*/  STL.64 [R1+0x238], R26 ;  /* 0x0002381a01007387 */ /* 0x0001e40000100a00 */
[----:B0-----:R-:W4:Y:S01]  /*5eae0*/  LDL.LU.64 R26, [R1+0x58] ;  /* 0x00005800011a7983 */ /* 0x001f220000300a00 */
[C---:B--2---:R-:W-:Y:S03]  /*5eaf0*/  HMMA.16816.F32 R12, R4.reuse, R14, R8 ;  /* 0x0000000e040c723c */ /* 0x044fe60000001808 */
[----:B------:R-:W2:Y:S01]  /*5eb00*/  LDL.LU.64 R10, [R1+0x3f58] ;  /* 0x003f5800010a7983 */ /* 0x000ea20000300a00 */
[----:B------:R-:W2:Y:S11]  /*5eb10*/  LDL.LU.64 R8, [R1+0x3f50] ;  /* 0x003f500001087983 */ /* 0x000eb60000300a00 */
[----:B------:R-:W-:Y:S08]  /*5eb20*/  @!UPT UIADD3 URZ, URZ, URZ, URZ ;  /* 0x0000003f3f3ff290 */ /* 0x000ff0000fffe03f */
[----:B------:R-:W-:Y:S01]  /*5eb30*/  STL.64 [R1+0x220], R12 ;  /* 0x0002200c01007387 */ /* 0x000fe20000100a00 */
[----:B------:R0:W-:Y:S03]  /*5eb40*/  STL.64 [R1+0x228], R14 ;  /* 0x0002280e01007387 */ /* 0x0001e60000100a00 */
[----:B0-----:R-:W2:Y:S02]  /*5eb50*/  LDL.LU.64 R14, [R1+0x3f48] ;  /* 0x003f4800010e7983 */ /* 0x001ea40000300a00 */
[C---:B--2---:R-:W-:Y:S11]  /*5eb60*/  HMMA.16816.F32 R8, R4.reuse, R14, R8 ;  /* 0x0000000e0408723c */ /* 0x044ff60000001808 */
[----:B------:R-:W-:Y:S11]  /*5eb70*/  @!UPT UIADD3 URZ, URZ, URZ, URZ ;  /* 0x0000003f3f3ff290 */ /* 0x000ff6000fffe03f */
[----:B------:R-:W-:Y:S02]  /*5eb80*/  @!UPT UIADD3 URZ, URZ, URZ, URZ ;  /* 0x0000003f3f3ff290 */ /* 0x000fe4000fffe03f */
[----:B------:R-:W-:Y:S02]  /*5eb90*/  IMAD.MOV.U32 R2, RZ, RZ, R10 ;  /* 0x000000ffff027224 */ /* 0x000fe400078e000a */
[----:B------:R-:W-:Y:S02]  /*5eba0*/  IMAD.MOV.U32 R0, RZ, RZ, R11 ;  /* 0x000000ffff007224 */ /* 0x000fe400078e000b */
[----:B------:R-:W-:Y:S02]  /*5ebb0*/  IMAD.MOV.U32 R28, RZ, RZ, R8 ;  /* 0x000000ffff1c7224 */ /* 0x000fe400078e0008 */
[----:B------:R-:W-:Y:S01]  /*5ebc0*/  IMAD.MOV.U32 R3, RZ, RZ, R9 ;  /* 0x000000ffff037224 */ /* 0x000fe200078e0009 */
[----:B------:R-:W4:Y:S01]  /*5ebd0*/  LDL.LU.64 R10, [R1+0x3f40] ;  /* 0x003f4000010a7983 */ /* 0x000f220000300a00 */
[----:B------:R-:W4:Y:S02]  /*5ebe0*/  LDL.LU.64 R8, [R1+0x3f38] ;  /* 0x003f380001087983 */ /* 0x000f240000300a00 */
[----:B------:R-:W-:Y:S02]  /*5ebf0*/  STL [R1+0x3df4], R0 ;  /* 0x003df40001007387 */ /* 0x000fe40000100800 */
[----:B------:R-:W-:Y:S01]  /*5ec00*/  STL [R1+0x3df0], R2 ;  /* 0x003df00201007387 */ /* 0x000fe20000100800 */
        /* <DEDUP_REMOVED lines=10> */
[----:B------:R-:W3:Y:S01]  /*5ecb0*/  LDL.LU.64 R10, [R1+0x3f20] ;  /* 0x003f2000010a7983 */ /* 0x000ee20000300a00 */
[----:B------:R-:W3:Y:S11]  /*5ecc0*/  LDL.LU.64 R8, [R1+0x3f18] ;  /* 0x003f180001087983 */ /* 0x000ef60000300a00 */
[----:B------:R-:W-:Y:S10]  /*5ecd0*/  @!UPT UIADD3 URZ, URZ, URZ, URZ ;  /* 0x0000003f3f3ff290 */ /* 0x000ff4000fffe03f */
        /* <DEDUP_REMOVED lines=30> */
[----:B------:R0:W-:Y:S03]  /*5eec0*/  STL.64 [R1+0x1a8], R10 ;  /* 0x0001a80a01007387 */ /* 0x0001e60000100a00 */
[----:B0-----:R-:W3:Y:S01]  /*5eed0*/  LDL.LU.64 R10, [R1+0x68] ;  /* 0x00006800010a7983 */ /* 0x001ee20000300a00 */
[C---:B--2---:R-:W-:Y:S11]  /*5eee0*/  HMMA.16816.F32 R16, R12.reuse, R6, R16 ;  /* 0x000000060c10723c */ /* 0x044ff60000001810 */
        /* <DEDUP_REMOVED lines=14> */
[----:B------:R-:W3:Y:S01]  /*5efd0*/  LDL.LU R8, [R1+0xd0] ;  /* 0x0000d00001087983 */ /* 0x000ee20000300800 */
[----:B------:R-:W3:Y:S04]  /*5efe0*/  LDL.LU R9, [R1+0xd4] ;  /* 0x0000d40001097983 */ /* 0x000ee80000300800 */
[----:B0-----:R-:W3:Y:S01]  /*5eff0*/  LDL.LU R10, [R1+0xd8] ;  /* 0x0000d800010a7983 */ /* 0x001ee20000300800 */
[----:B------:R-:W3:Y:S01]  /*5f000*/  LDL.LU R11, [R1+0xdc] ;  /* 0x0000dc00010b7983 */ /* 0x000ee20000300800 */
[C---:B--2---:R-:W-:Y:S08]  /*5f010*/  HMMA.16816.F32 R16, R12.reuse, R26, R16 ;  /* 0x0000001a0c10723c */ /* 0x044ff00000001810 */
[----:B---3--:R-:W-:Y:S11]  /*5f020*/  HMMA.16816.F32 R8, R12, R22, R8 ;  /* 0x000000160c08723c */ /* 0x008ff60000001808 */
[----:B------:R-:W-:Y:S04]  /*5f030*/  @!UPT UIADD3 URZ, URZ, URZ, URZ ;  /* 0x0000003f3f3ff290 */ /* 0x000fe8000fffe03f */
[----:B------:R-:W-:Y:S01]  /*5f040*/  STL.64 [R1+0x160], R16 ;  /* 0x0001601001007387 */ /* 0x000fe20000100a00 */
[----:B------:R0:W-:Y:S03]  /*5f050*/  STL.64 [R1+0x168], R18 ;  /* 0x0001681201007387 */ /* 0x0001e60000100a00 */
[----:B0-----:R-:W2:Y:S01]  /*5f060*/  LDL.LU.64 R18, [R1+0x3ea0] ;  /* 0x003ea00001127983 */ /* 0x001ea20000300a00 */
[----:B------:R-:W2:Y:S02]  /*5f070*/  LDL.LU.64 R16, [R1+0x3e98] ;  /* 0x003e980001107983 */ /* 0x000ea40000300a00 */
[----:B------:R0:W-:Y:S02]  /*5f080*/  STL.64 [R1+0x3e88], R26 ;  /* 0x003e881a01007387 */ /* 0x0001e40000100a00 */
[----:B------:R-:W3:Y:S01]  /*5f090*/  LDL.LU R24, [R1+0xb0] ;  /* 0x0000b00001187983 */ /* 0x000ee20000300800 */
[----:B------:R1:W-:Y:S01]  /*5f0a0*/  STL.64 [R1+0x150], R8 ;  /* 0x0001500801007387 */ /* 0x0003e20000100a00 */
[----:B------:R4:W-:Y:S02]  /*5f0b0*/  STL.64 [R1+0x158], R10 ;  /* 0x0001580a01007387 */ /* 0x0009e40000100a00 */
[----:B------:R-:W3:Y:S01]  /*5f0c0*/  LDL.LU R25, [R1+0xb4] ;  /* 0x0000b40001197983 */ /* 0x000ee20000300800 */
[----:B0-----:R-:W3:Y:S01]  /*5f0d0*/  LDL.LU R26, [R1+0xb8] ;  /* 0x0000b800011a7983 */ /* 0x001ee20000300800 */
[----:B------:R-:W3:Y:S02]  /*5f0e0*/  LDL.LU R27, [R1+0xbc] ;  /* 0x0000bc00011b7983 */ /* 0x000ee40000300800 */
[----:B-1----:R-:W2:Y:S02]  /*5f0f0*/  LDL.LU R8, [R1+0xc0] ;  /* 0x0000c00001087983 */ /* 0x002ea40000300800 */
[----:B------:R-:W2:Y:S01]  /*5f100*/  LDL.LU R9, [R1+0xc4] ;  /* 0x0000c40001097983 */ /* 0x000ea20000300800 */
[----:B----4-:R-:W2:Y:S01]  /*5f110*/  LDL.LU R10, [R1+0xc8] ;  /* 0x0000c800010a7983 */ /* 0x010ea20000300800 */
[----:B------:R-:W2:Y:S02]  /*5f120*/  LDL.LU R11, [R1+0xcc] ;  /* 0x0000cc00010b7983 */ /* 0x000ea40000300800 */
[----:B------:R0:W-:Y:S02]  /*5f130*/  STL.64 [R1+0x3e80], R22 ;  /* 0x003e801601007387 */ /* 0x0001e40000100a00 */
[----:B------:R-:W4:Y:S01]  /*5f140*/  LDL.LU R20, [R1+0xa0] ;  /* 0x0000a00001147983 */ /* 0x000f220000300800 */
[----:B------:R-:W4:Y:S04]  /*5f150*/  LDL.LU R21, [R1+0xa4] ;  /* 0x0000a40001157983 */ /* 0x000f280000300800 */
[----:B0-----:R-:W4:Y:S01]  /*5f160*/  LDL.LU R22, [R1+0xa8] ;  /* 0x0000a80001167983 */ /* 0x001f220000300800 */
[----:B------:R-:W4:Y:S02]  /*5f170*/  LDL.LU R23, [R1+0xac] ;  /* 0x0000ac0001177983 */ /* 0x000f240000300800 */
        /* <DEDUP_REMOVED lines=43> */
[----:B0-----:R-:W2:Y:S02]  /*5f430*/  LDL.LU.64 R22, [R1+0x3e80] ;  /* 0x003e800001167983 */ /* 0x001ea40000300a00 */
[----:B--2---:R-:W-:Y:S02]  /*5f440*/  HMMA.16816.F32 R16, R16, R22, R12 ;  /* 0x000000161010723c */ /* 0x004fe4000000180c */
[----:B------:R-:W2:Y:S01]  /*5f450*/  LDL.LU.64 R14, [R1+0x3e78] ;  /* 0x003e7800010e7983 */ /* 0x000ea20000300a00 */
[----:B------:R-:W2:Y:S02]  /*5f460*/  LDL.LU.64 R12, [R1+0x3e70] ;  /* 0x003e7000010c7983 */ /* 0x000ea40000300a00 */
[----:B------:R-:W2:Y:S02]  /*5f470*/  LDL.LU.64 R22, [R1+0x3e68] ;  /* 0x003e680001167983 */ /* 0x000ea40000300a00 */
[----:B------:R-:W2:Y:S11]  /*5f480*/  LDL.LU.64 R20, [R1+0x3e60] ;  /* 0x003e600001147983 */ /* 0x000eb60000300a00 */
[----:B------:R-:W-:Y:S05]  /*5f490*/  @!UPT UIADD3 URZ, URZ, URZ, URZ ;  /* 0x0000003f3f3ff290 */ /* 0x000fea000fffe03f */
[----:B------:R0:W-:Y:S01]  /*5f4a0*/  STL.64 [R1+0xe0], R16 ;  /* 0x0000e01001007387 */ /* 0x0001e20000100a00 */
[----:B------:R1:W-:Y:S03]  /*5f4b0*/  STL.64 [R1+0xe8], R18 ;  /* 0x0000e81201007387 */ /* 0x0003e60000100a00 */
[----:B0-----:R-:W3:Y:S04]  /*5f4c0*/  LDL R16, [R1+0x90] ;  /* 0x0000900001107983 */ /* 0x001ee80000100800 */
[----:B-1----:R-:W4:Y:S04]  /*5f4d0*/  LDL R18, [R1+0x98] ;  /* 0x0000980001127983 */ /* 0x002f280000100800 */
[----:B------:R-:W4:Y:S04]  /*5f4e0*/  LDL R19, [R1+0x9c] ;  /* 0x00009c0001137983 */ /* 0x000f280000100800 */
[----:B------:R-:W3:Y:S01]  /*5f4f0*/  LDL R17, [R1+0x94] ;  /* 0x0000940001117983 */ /* 0x000ee20000100800 */
[C---:B--2---:R-:W-:Y:S03]  /*5f500*/  HMMA.16816.F32 R12, R20.reuse, R6, R12 ;  /* 0x00000006140c723c */ /* 0x044fe6000000180c */
[----:B----4-:R0:W-:Y:S01]  /*5f510*/  STL.64 [R1+0x3e28], R18 ;  /* 0x003e281201007387 */ /* 0x0101e20000100a00 */
[----:B---3--:R-:W-:Y:S03]  /*5f520*/  STL.64 [R1+0x3e20], R16 ;  /* 0x003e201001007387 */ /* 0x008fe60000100a00 */
[----:B0-----:R-:W2:Y:S11]  /*5f530*/  LDL.LU.64 R18, [R1+0x48] ;  /* 0x0000480001127983 */ /* 0x001eb60000300a00 */
[----:B------:R-:W-:Y:S05]  /*5f540*/  @!UPT UIADD3 URZ, URZ, URZ, URZ ;  /* 0x0000003f3f3ff290 */ /* 0x000fea000fffe03f */
[----:B------:R-:W-:Y:S02]  /*5f550*/  STL.64 [R1+0xd0], R12 ;  /* 0x0000d00c01007387 */ /* 0x000fe40000100a00 */
[----:B------:R0:W-:Y:S02]  /*5f560*/  STL.64 [R1+0xd8], R14 ;  /* 0x0000d80e01007387 */ /* 0x0001e40000100a00 */
[----:B0-----:R-:W3:Y:S01]  /*5f570*/  LDL.LU.64 R14, [R1+0x3e58] ;  /* 0x003e5800010e7983 */ /* 0x001ee20000300a00 */
[----:B------:R-:W3:Y:S02]  /*5f580*/  LDL.LU.64 R12, [R1+0x3e50] ;  /* 0x003e5000010c7983 */ /* 0x000ee40000300a00 */
[----:B------:R-:W-:Y:S02]  /*5f590*/  IMAD.MOV.U32 R2, RZ, RZ, R10 ;  /* 0x000000ffff027224 */ /* 0x000fe400078e000a */
[----:B------:R-:W-:Y:S01]  /*5f5a0*/  IMAD.MOV.U32 R0, RZ, RZ, R11 ;  /* 0x000000ffff007224 */ /* 0x000fe200078e000b */
[----:B---3--:R-:W-:Y:S11]  /*5f5b0*/  HMMA.16816.F32 R12, R20, R10, R12 ;  /* 0x0000000a140c723c */ /* 0x008ff6000000180c */
        /* <DEDUP_REMOVED lines=8> */
[----:B------:R-:W-:Y:S01]  /*5f640*/  IMAD.MOV.U32 R10, RZ, RZ, R13 ;  /* 0x000000ffff0a7224 */ /* 0x000fe200078e000d */
[----:B------:R-:W3:Y:S01]  /*5f650*/  LDL.LU.64 R14, [R1+0x3e48] ;  /* 0x003e4800010e7983 */ /* 0x000ee20000300a00 */
        /* <DEDUP_REMOVED lines=13> */
[----:B--2---:R-:W-:Y:S07]  /*5f730*/  HMMA.16816.F32 R20, R20, R18, R12 ;  /* 0x000000121414723c */ /* 0x004fee000000180c */
[----:B------:R-:W-:-:S02]  /*5f740*/  IMAD.MOV.U32 R13, RZ, RZ, R18 ;  /* 0x000000ffff0d7224 */ /* 0x000fc400078e0012 */
[----:B------:R-:W-:Y:S11]  /*5f750*/  IMAD.MOV.U32 R12, RZ, RZ, R19 ;  /* 0x000000ffff0c7224 */ /* 0x000ff600078e0013 */
[----:B------:R-:W-:Y:S03]  /*5f760*/  @!UPT UIADD3 URZ, URZ, URZ, URZ ;  /* 0x0000003f3f3ff290 */ /* 0x000fe6000fffe03f */
[----:B------:R-:W-:Y:S01]  /*5f770*/  STL.64 [R1+0xa0], R20 ;  /* 0x0000a01401007387 */ /* 0x000fe20000100a00 */
[----:B------:R-:W-:Y:S02]  /*5f780*/  STL.64 [R1+0xa8], R22 ;  /* 0x0000a81601007387 */ /* 0x000fe40000100a00 */
[----:B------:R-:W3:Y:S02]  /*5f790*/  LDL.LU.64 R18, [R1+0x3e28] ;  /* 0x003e280001127983 */ /* 0x000ee40000300a00 */
[----:B------:R-:W3:Y:S02]  /*5f7a0*/  LDL.LU.64 R16, [R1+0x3e20] ;  /* 0x003e200001107983 */ /* 0x000ee40000300a00 */
[----:B------:R-:W-:Y:S02]  /*5f7b0*/  IMAD.MOV.U32 R3, RZ, RZ, R6 ;  /* 0x000000ffff037224 */ /* 0x000fe400078e0006 */
[----:B------:R-:W-:Y:S01]  /*5f7c0*/  IMAD.MOV.U32 R28, RZ, RZ, R7 ;  /* 0x000000ffff1c7224 */ /* 0x000fe200078e0007 */
[----:B---3--:R-:W-:Y:S01]  /*5f7d0*/  HMMA.16816.F32 R16, R16, R6, R24 ;  /* 0x000000061010723c */ /* 0x008fe20000001818 */
[----:B------:R-:W0:Y:S04]  /*5f7e0*/  LDSM.16.MT88.4 R4, [R29+0x38000] ;  /* 0x038000001d04783b */ /* 0x000e280000004200 */
[----:B------:R-:W1:Y:S11]  /*5f7f0*/  S2R R25, SR_TID.X ;  /* 0x0000000000197919 */ /* 0x000e760000002100 */
[----:B------:R-:W-:Y:S07]  /*5f800*/  @!UPT UIADD3 URZ, URZ, URZ, URZ ;  /* 0x0000003f3f3ff290 */ /* 0x000fee000fffe03f */
[----:B------:R-:W-:Y:S01]  /*5f810*/  STL.64 [R1+0x100], R16 ;  /* 0x0001001001007387 */ /* 0x000fe20000100a00 */
[----:B------:R2:W-:Y:S02]  /*5f820*/  STL.64 [R1+0x108], R18 ;  /* 0x0001081201007387 */ /* 0x0005e40000100a00 */
[----:B0-----:R-:W-:Y:S01]  /*5f830*/  IMAD.MOV.U32 R21, RZ, RZ, R6 ;  /* 0x000000ffff157224 */ /* 0x001fe200078e0006 */
[C---:B-1----:R-:W-:Y:S01]  /*5f840*/  LOP3.LUT R6, R25.reuse, 0x7, RZ, 0xc0, !PT ;  /* 0x0000000719067812 */ /* 0x042fe200078ec0ff */
[----:B------:R-:W-:Y:S02]  /*5f850*/  IMAD.MOV.U32 R20, RZ, RZ, R7 ;  /* 0x000000ffff147224 */ /* 0x000fe400078e0007 */
[----:B------:R-:W-:Y:S02]  /*5f860*/  IMAD.SHL.U32 R7, R25, 0x2, RZ ;  /* 0x0000000219077824 */ /* 0x000fe400078e00ff */
[----:B--2---:R-:W-:-:S05]  /*5f870*/  IMAD R19, R6, 0x210, RZ ;  /* 0x0000021006137824 */ /* 0x004fca00078e02ff */
[----:B------:R-:W-:-:S04]  /*5f880*/  LOP3.LUT R19, R19, 0x30, R7, 0x78, !PT ;  /* 0x0000003013137812 */ /* 0x000fc800078e7807 */
[----:B------:R-:W-:Y:S01]  /*5f890*/  LOP3.LUT R19, R19, 0x40, RZ, 0x3c, !PT ;  /* 0x0000004013137812 */ /* 0x000fe200078e3cff */
[----:B------:R-:W-:Y:S02]  /*5f8a0*/  IMAD.MOV.U32 R23, RZ, RZ, R4 ;  /* 0x000000ffff177224 */ /* 0x000fe400078e0004 */
[----:B------:R-:W-:Y:S02]  /*5f8b0*/  IMAD.MOV.U32 R22, RZ, RZ, R5 ;  /* 0x000000ffff167224 */ /* 0x000fe400078e0005 */
[----:B------:R-:W0:Y:S04]  /*5f8c0*/  LDSM.16.M88.4 R4, [R19+0x40180] ;  /* 0x040180001304783b */ /* 0x000e280000000200 */
[----:B------:R-:W-:Y:S01]  /*5f8d0*/  STL [R1+0x3df8], R3 ;  /* 0x003df80301007387 */ /* 0x000fe20000100800 */
[----:B------:R-:W2:Y:S02]  /*5f8e0*/  LDL.LU R24, [R1+0x280] ;  /* 0x0002800001187983 */ /* 0x000ea40000300800 */
[----:B------:R-:W2:Y:S02]  /*5f8f0*/  LDL.LU R25, [R1+0x284] ;  /* 0x0002840001197983 */ /* 0x000ea40000300800 */
[----:B------:R-:W2:Y:S01]  /*5f900*/  LDL.LU R26, [R1+0x288] ;  /* 0x00028800011a7983 */ /* 0x000ea20000300800 */
[----:B------:R-:W2:Y:S01]  /*5f910*/  LDL.LU R27, [R1+0x28c] ;  /* 0x00028c00011b7983 */ /* 0x000ea20000300800 */
[----:B------:R-:W-:Y:S02]  /*5f920*/  STL.64 [R1+0x3de8], R22 ;  /* 0x003de81601007387 */ /* 0x000fe40000100a00 */
[----:B------:R-:W-:Y:S01]  /*5f930*/  STL.64 [R1+0x3de0], R20 ;  /* 0x003de01401007387 */ /* 0x000fe20000100a00 */
[----:B0-----:R0:W-:Y:S01]  /*5f940*/  STL [R1+0x3b54], R6 ;  /* 0x003b540601007387 */ /* 0x0011e20000100800 */
[----:B------:R1:W-:Y:S02]  /*5f950*/  STL [R1+0x3b50], R7 ;  /* 0x003b500701007387 */ /* 0x0003e40000100800 */
[----:B------:R3:W-:Y:S02]  /*5f960*/  STL.64 [R1+0x3d80], R4 ;  /* 0x003d800401007387 */ /* 0x0007e40000100a00 */
[----:B0-----:R-:W-:-:S02]  /*5f970*/  IMAD.MOV.U32 R6, RZ, RZ, R9 ;  /* 0x000000ffff067224 */ /* 0x001fc400078e0009 */
[----:B-1----:R-:W-:Y:S02]  /*5f980*/  IMAD.MOV.U32 R7, RZ, RZ, R8 ;  /* 0x000000ffff077224 */ /* 0x002fe400078e0008 */
[----:B---3--:R-:W-:Y:S02]  /*5f990*/  IMAD.MOV.U32 R4, RZ, RZ, R11 ;  /* 0x000000ffff047224 */ /* 0x008fe400078e000b */
[----:B------:R-:W-:Y:S01]  /*5f9a0*/  IMAD.MOV.U32 R5, RZ, RZ, R10 ;  /* 0x000000ffff057224 */ /* 0x000fe200078e000a */
[----:B------:R-:W-:Y:S04]  /*5f9b0*/  STL.64 [R1+0x3e08], R6 ;  /* 0x003e080601007387 */ /* 0x000fe80000100a00 */
[----:B------:R-:W0:Y:S04]  /*5f9c0*/  LDSM.16.M88.4 R8, [R19+0x41180] ;  /* 0x041180001308783b */ /* 0x000e280000000200 */
[----:B------:R1:W-:Y:S04]  /*5f9d0*/  STL.64 [R1+0x3e00], R4 ;  /* 0x003e000401007387 */ /* 0x0003e80000100a00 */
[----:B-1----:R-:W2:Y:S01]  /*5f9e0*/  LDL.LU.64 R4, [R1+0x90] ;  /* 0x0000900001047983 */ /* 0x002ea20000300a00 */
[----:B------:R-:W2:Y:S03]  /*5f9f0*/  LDL.LU.64 R6, [R1+0x98] ;  /* 0x0000980001067983 */ /* 0x000ea60000300a00 */
[----:B0-----:R0:W-:Y:S01]  /*5fa00*/  STL [R1+0x3ba0], R10 ;  /* 0x003ba00a01007387 */ /* 0x0011e20000100800 */
[----:B------:R1:W-:Y:S02]  /*5fa10*/  STL [R1+0x3b9c], R11 ;  /* 0x003b9c0b01007387 */ /* 0x0003e40000100800 */
[----:B0-----:R-:W-:-:S02]  /*5fa20*/  IMAD.MOV.U32 R10, RZ, RZ, R13 ;  /* 0x000000ffff0a7224 */ /* 0x001fc400078e000d */
[----:B-1----:R-:W-:Y:S02]  /*5fa30*/  IMAD.MOV.U32 R11, RZ, RZ, R12 ;  /* 0x000000ffff0b7224 */ /* 0x002fe400078e000c */
[----:B------:R-:W0:Y:S02]  /*5fa40*/  LDSM.16.M88.4 R12, [R19+0x42180] ;  /* 0x04218000130c783b */ /* 0x000e240000000200 */
[----:B------:R-:W1:Y:S02]  /*5fa50*/  LDSM.16.M88.4 R16, [R19+0x43180] ;  /* 0x043180001310783b */ /* 0x000e640000000200 */
[----:B------:R3:W-:Y:S02]  /*5fa60*/  STL.64 [R1+0x3d88], R8 ;  /* 0x003d880801007387 */ /* 0x0007e40000100a00 */
[----:B------:R4:W-:Y:S02]  /*5fa70*/  STL.64 [R1+0x3e10], R10 ;  /* 0x003e100a01007387 */ /* 0x0009e40000100a00 */
[----:B---3--:R-:W3:Y:S01]  /*5fa80*/  LDL.LU R8, [R1+0x2d0] ;  /* 0x0002d00001087983 */ /* 0x008ee20000300800 */
[----:B------:R-:W3:Y:S02]  /*5fa90*/  LDL.LU R9, [R1+0x2d4] ;  /* 0x0002d40001097983 */ /* 0x000ee40000300800 */
[----:B----4-:R-:W3:Y:S02]  /*5faa0*/  LDL.LU R10, [R1+0x2d8] ;  /* 0x0002d800010a7983 */ /* 0x010ee40000300800 */
[----:B------:R-:W3:Y:S01]  /*5fab0*/  LDL.LU R11, [R1+0x2dc] ;  /* 0x0002dc00010b7983 */ /* 0x000ee20000300800 */
[----:B------:R-:W4:Y:S01]  /*5fac0*/  LDL.LU R20, [R1+0x2f0] ;  /* 0x0002f00001147983 */ /* 0x000f220000300800 */
[----:B------:R-:W4:Y:S02]  /*5fad0*/  LDL.LU R21, [R1+0x2f4] ;  /* 0x0002f40001157983 */ /* 0x000f240000300800 */
[----:B------:R-:W4:Y:S02]  /*5fae0*/  LDL.LU R22, [R1+0x2f8] ;  /* 0x0002f80001167983 */ /* 0x000f240000300800 */
[----:B------:R-:W4:Y:S01]  /*5faf0*/  LDL.LU R23, [R1+0x2fc] ;  /* 0x0002fc0001177983 */ /* 0x000f220000300800 */
[----:B0-----:R-:W-:Y:S01]  /*5fb00*/  STL [R1+0x3d24], R14 ;  /* 0x003d240e01007387 */ /* 0x001fe20000100800 */
[----:B------:R-:W-:Y:S02]  /*5fb10*/  STL [R1+0x3b80], R15 ;  /* 0x003b800f01007387 */ /* 0x000fe40000100800 */
[----:B-1----:R0:W-:Y:S02]  /*5fb20*/  STL [R1+0x3b7c], R18 ;  /* 0x003b7c1201007387 */ /* 0x0021e40000100800 */
[----:B------:R1:W-:Y:S02]  /*5fb30*/  STL [R1+0x3b78], R19 ;  /* 0x003b781301007387 */ /* 0x0003e40000100800 */
[----:B0-----:R-:W-:-:S02]  /*5fb40*/  IMAD.MOV.U32 R18, RZ, RZ, R2 ;  /* 0x000000ffff127224 */ /* 0x001fc400078e0002 */
[----:B-1----:R-:W-:Y:S01]  /*5fb50*/  IMAD.MOV.U32 R19, RZ, RZ, R0 ;  /* 0x000000ffff137224 */ /* 0x002fe200078e0000 */
[----:B------:R-:W-:Y:S06]  /*5fb60*/  STL.64 [R1+0x3da8], R16 ;  /* 0x003da81001007387 */ /* 0x000fec0000100a00 */
[C---:B--2---:R-:W-:Y:S11]  /*5fb70*/  HMMA.16816.F32 R24, R4.reuse, R18, R24 ;  /* 0x000000120418723c */ /* 0x044ff60000001818 */
[----:B------:R-:W-:Y:S11]  /*5fb80*/  @!UPT UIADD3 URZ, URZ, URZ, URZ ;  /* 0x0000003f3f3ff290 */ /* 0x000ff6000fffe03f */
[----:B------:R-:W-:Y:S01]  /*5fb90*/  @!UPT UIADD3 URZ, URZ, URZ, URZ ;  /* 0x0000003f3f3ff290 */ /* 0x000fe2000fffe03f */
[----:B------:R-:W-:Y:S01]  /*5fba0*/  STL.64 [R1+0x180], R24 ;  /* 0x0001801801007387 */ /* 0x000fe20000100a00 */
[----:B------:R0:W-:Y:S03]  /*5fbb0*/  STL.64 [R1+0x188], R26 ;  /* 0x0001881a01007387 */ /* 0x0001e60000100a00 */
[----:B0-----:R-:W3:Y:S01]  /*5fbc0*/  LDL.LU.64 R26, [R1+0x3e18] ;  /* 0x003e1800011a7983 */ /* 0x001ee20000300a00 */
[----:B------:R-:W-:Y:S02]  /*5fbd0*/  STL.64 [R1+0x3dd0], R18 ;  /* 0x003dd01201007387 */ /* 0x000fe40000100a00 */
[----:B------:R-:W0:Y:S02]  /*5fbe0*/  LDSM.16.MT88.4 R16, [R29+0x38080] ;  /* 0x038080001d10783b */ /* 0x000e240000004200 */
[----:B0-----:R-:W-:Y:S02]  /*5fbf0*/  STL.64 [R1+0x20], R16 ;  /* 0x0000201001007387 */ /* 0x001fe40000100a00 */
[----:B------:R-:W-:Y:S02]  /*5fc00*/  STL.64 [R1+0x28], R18 ;  /* 0x0000281201007387 */ /* 0x000fe40000100a00 */
[----:B------:R-:W0:Y:S02]  /*5fc10*/  LDSM.16.MT88.4 R16, [R29+0x38100] ;  /* 0x038100001d10783b */ /* 0x000e240000004200 */
[----:B0-----:R0:W-:Y:S02]  /*5fc20*/  STL.64 [R1+0x10], R16 ;  /* 0x0000101001007387 */ /* 0x0011e40000100a00 */
[----:B------:R1:W-:Y:S02]  /*5fc30*/  STL [R1+0x18], R18 ;  /* 0x0000181201007387 */ /* 0x0003e40000100800 */
[----:B------:R-:W-:Y:S01]  /*5fc40*/  IMAD.MOV.U32 R14, RZ, RZ, R19 ;  /* 0x000000ffff0e7224 */ /* 0x000fe200078e0013 */
[----:B0-----:R-:W2:Y:S01]  /*5fc50*/  LDL.LU R16, [R1+0x2e0] ;  /* 0x0002e00001107983 */ /* 0x001ea20000300800 */
[----:B------:R-:W2:Y:S02]  /*5fc60*/  LDL.LU R17, [R1+0x2e4] ;  /* 0x0002e40001117983 */ /* 0x000ea40000300800 */
[----:B-1----:R-:W2:Y:S02]  /*5fc70*/  LDL.LU R18, [R1+0x2e8] ;  /* 0x0002e80001127983 */ /* 0x002ea40000300800 */
[----:B------:R-:W2:Y:S01]  /*5fc80*/  LDL.LU R19, [R1+0x2ec] ;  /* 0x0002ec0001137983 */ /* 0x000ea20000300800 */
[----:B------:R-:W-:Y:S01]  /*5fc90*/  STL [R1+0x3d28], R14 ;  /* 0x003d280e01007387 */ /* 0x000fe20000100800 */
[----:B---3--:R-:W-:Y:S11]  /*5fca0*/  HMMA.16816.F32 R8, R4, R26, R8 ;  /* 0x0000001a0408723c */ /* 0x008ff60000001808 */
[----:B------:R-:W-:Y:S11]  /*5fcb0*/  @!UPT UIADD3 URZ, URZ, URZ, URZ ;  /* 0x0000003f3f3ff290 */ /* 0x000ff6000fffe03f */
[----:B------:R-:W-:Y:S01]  /*5fcc0*/  @!UPT UIADD3 URZ, URZ, URZ, URZ ;  /* 0x0000003f3f3ff290 */ /* 0x000fe2000fffe03f */
[----:B------:R-:W-:Y:S01]  /*5fcd0*/  STL.64 [R1+0x240], R8 ;  /* 0x0002400801007387 */ /* 0x000fe20000100a00 */
[----:B------:R0:W-:Y:S03]  /*5fce0*/  STL.64 [R1+0x248], R10 ;  /* 0x0002480a01007387 */ /* 0x0001e60000100a00 */
[----:B0-----:R-:W4:Y:S01]  /*5fcf0*/  LDL.LU.64 R10, [R1+0x3e10] ;  /* 0x003e1000010a7983 */ /* 0x001f220000300a00 */
[----:B------:R-:W-:Y:S02]  /*5fd00*/  IMAD.MOV.U32 R9, RZ, RZ, R26 ;  /* 0x000000ffff097224 */ /* 0x000fe400078e001a */
[----:B------:R-:W-:Y:S02]  /*5fd10*/  IMAD.MOV.U32 R8, RZ, RZ, R27 ;  /* 0x000000ffff087224 */ /* 0x000fe400078e001b */
[----:B------:R-:W0:Y:S01]  /*5fd20*/  LDSM.16.MT88.4 R24, [R29+0x38180] ;  /* 0x038180001d18783b */ /* 0x000e220000004200 */
[----:B------:R-:W-:-:S02]  /*5fd30*/  IMAD.MOV.U32 R2, RZ, RZ, R6 ;  /* 0x000000ffff027224 */ /* 0x000fc400078e0006 */
[----:B------:R-:W-:Y:S02]  /*5fd40*/  IMAD.MOV.U32 R15, RZ, RZ, R7 ;  /* 0x000000ffff0f7224 */ /* 0x000fe400078e0007 */
[----:B------:R-:W-:Y:S02]  /*5fd50*/  IMAD.MOV.U32 R3, RZ, RZ, R4 ;  /* 0x000000ffff037224 */ /* 0x000fe400078e0004 */
[----:B------:R-:W-:Y:S01]  /*5fd60*/  IMAD.MOV.U32 R0, RZ, RZ, R5 ;  /* 0x000000ffff007224 */ /* 0x000fe200078e0005 */
[----:B------:R-:W2:Y:S01]  /*5fd70*/  LDL.LU.64 R6, [R1+0x3e08] ;  /* 0x003e080001067983 */ /* 0x000ea20000300a00 */
[----:B------:R-:W2:Y:S03]  /*5fd80*/  LDL.LU.64 R4, [R1+0x3e00] ;  /* 0x003e000001047983 */ /* 0x000ea60000300a00 */
[----:B0-----:R-:W-:Y:S01]  /*5fd90*/  STL.64 [R1], R24 ;  /* 0x0000001801007387 */ /* 0x001fe20000100a00 */
[----:B------:R-:W-:Y:S02]  /*5fda0*/  STL [R1+0x8], R26 ;  /* 0x0000081a01007387 */ /* 0x000fe40000100800 */
[----:B------:R-:W-:-:S02]  /*5fdb0*/  IMAD.MOV.U32 R14, RZ, RZ, R27 ;  /* 0x000000ffff0e7224 */ /* 0x000fc400078e001b */
[----:B------:R-:W0:Y:S04]  /*5fdc0*/  LDSM.16.MT88.4 R24, [R29+0x38200] ;  /* 0x038200001d18783b */ /* 0x000e280000004200 */
[----:B0-----:R0:W-:Y:S01]  /*5fdd0*/  STL.64 [R1+0x3c68], R26 ;  /* 0x003c681a01007387 */ /* 0x0011e20000100a00 */
[----:B------:R1:W-:Y:S02]  /*5fde0*/  STL.64 [R1+0x3c60], R24 ;  /* 0x003c601801007387 */ /* 0x0003e40000100a00 */
[----:B0-----:R-:W-:Y:S02]  /*5fdf0*/  IMAD.MOV.U32 R26, RZ, RZ, R2 ;  /* 0x000000ffff1a7224 */ /* 0x001fe400078e0002 */
[----:B-1----:R-:W-:Y:S02]  /*5fe00*/  IMAD.MOV.U32 R24, RZ, RZ, R3 ;  /* 0x000000ffff187224 */ /* 0x002fe400078e0003 */
[----:B------:R-:W-:-:S02]  /*5fe10*/  IMAD.MOV.U32 R25, RZ, RZ, R0 ;  /* 0x000000ffff197224 */ /* 0x000fc400078e0000 */
[----:B------:R-:W-:Y:S01]  /*5fe20*/  IMAD.MOV.U32 R27, RZ, RZ, R15 ;  /* 0x000000ffff1b7224 */ /* 0x000fe200078e000f */
[----:B------:R-:W3:Y:S01]  /*5fe30*/  LDL.LU R3, [R1+0x3df8] ;  /* 0x003df80001037983 */ /* 0x000ee20000300800 */
[----:B------:R-:W2:Y:S02]  /*5fe40*/  LDL.LU R0, [R1+0x3df4] ;  /* 0x003df40001007983 */ /* 0x000ea40000300800 */
[----:B------:R-:W2:Y:S03]  /*5fe50*/  LDL.LU R2, [R1+0x3df0] ;  /* 0x003df00001027983 */ /* 0x000ea60000300800 */
[----:B----4-:R-:W-:Y:S01]  /*5fe60*/  HMMA.16816.F32 R24, R24, R10, R20 ;  /* 0x0000000a1818723c */ /* 0x010fe20000001814 */
[----:B------:R-:W4:Y:S01]  /*5fe70*/  LDL.LU.64 R22, [R1+0x3de8] ;  /* 0x003de80001167983 */ /* 0x000f220000300a00 */
[----:B------:R-:W2:Y:S02]  /*5fe80*/  LDL.LU.64 R20, [R1+0x3de0] ;  /* 0x003de00001147983 */ /* 0x000ea40000300a00 */
[----:B------:R-:W-:Y:S11]  /*5fe90*/  STL.64 [R1+0x3da0], R10 ;  /* 0x003da00a01007387 */ /* 0x000ff60000100a00 */
[----:B------:R-:W-:Y:S08]  /*5fea0*/  @!UPT UIADD3 URZ, URZ, URZ, URZ ;  /* 0x0000003f3f3ff290 */ /* 0x000ff0000fffe03f */
[----:B------:R0:W-:Y:S01]  /*5feb0*/  STL.64 [R1+0x2d0], R24 ;  /* 0x0002d01801007387 */ /* 0x0001e20000100a00 */
[----:B------:R1:W-:Y:S03]  /*5fec0*/  STL.64 [R1+0x2d8], R26 ;  /* 0x0002d81a01007387 */ /* 0x0003e60000100a00 */
[----:B0-----:R-:W2:Y:S01]  /*5fed0*/  LDL.LU.64 R24, [R1+0x20] ;  /* 0x0000200001187983 */ /* 0x001ea20000300a00 */
[----:B-1----:R-:W2:Y:S03]  /*5fee0*/  LDL.LU.64 R26, [R1+0x28] ;  /* 0x00002800011a7983 */ /* 0x002ea60000300a00 */
[----:B--2---:R0:W-:Y:S01]  /*5fef0*/  STL.64 [R1+0x3d38], R26 ;  /* 0x003d381a01007387 */ /* 0x0041e20000100a00 */
[----:B------:R4:W-:Y:S02]  /*5ff00*/  STL.64 [R1+0x3d30], R24 ;  /* 0x003d301801007387 */ /* 0x0009e40000100a00 */
[----:B0-----:R-:W-:-:S02]  /*5ff10*/  IMAD.MOV.U32 R26, RZ, RZ, R21 ;  /* 0x000000ffff1a7224 */ /* 0x001fc400078e0015 */
[----:B----4-:R-:W-:Y:S02]  /*5ff20*/  IMAD.MOV.U32 R24, RZ, RZ, R23 ;  /* 0x000000ffff187224 */ /* 0x010fe400078e0017 */
[----:B------:R-:W-:Y:S02]  /*5ff30*/  IMAD.MOV.U32 R25, RZ, RZ, R22 ;  /* 0x000000ffff197224 */ /* 0x000fe400078e0016 */
[----:B------:R-:W-:Y:S02]  /*5ff40*/  IMAD.MOV.U32 R27, RZ, RZ, R20 ;  /* 0x000000ffff1b7224 */ /* 0x000fe400078e0014 */
[----:B------:R-:W0:Y:S04]  /*5ff50*/  LDSM.16.MT88.4 R20, [R29+0x38280] ;  /* 0x038280001d14783b */ /* 0x000e280000004200 */
[----:B------:R-:W-:Y:S01]  /*5ff60*/  STL.64 [R1+0x3d98], R26 ;  /* 0x003d981a01007387 */ /* 0x000fe20000100a00 */
[----:B------:R1:W-:Y:S03]  /*5ff70*/  STL.64 [R1+0x3d90], R24 ;  /* 0x003d901801007387 */ /* 0x0003e60000100a00 */
[----:B-1----:R-:W2:Y:S01]  /*5ff80*/  LDL.LU R24, [R1+0x2c0] ;  /* 0x0002c00001187983 */ /* 0x002ea20000300800 */
[----:B------:R-:W2:Y:S02]  /*5ff90*/  LDL.LU R25, [R1+0x2c4] ;  /* 0x0002c40001197983 */ /* 0x000ea40000300800 */
[----:B------:R-:W2:Y:S02]  /*5ffa0*/  LDL.LU R26, [R1+0x2c8] ;  /* 0x0002c800011a7983 */ /* 0x000ea40000300800 */
[----:B------:R-:W2:Y:S01]  /*5ffb0*/  LDL.LU R27, [R1+0x2cc] ;  /* 0x0002cc00011b7983 */ /* 0x000ea20000300800 */
[----:B0-----:R3:W-:Y:S01]  /*5ffc0*/  STL.64 [R1+0x3c28], R22 ;  /* 0x003c281601007387 */ /* 0x0017e20000100a00 */
[----:B------:R0:W-:Y:S02]  /*5ffd0*/  STL.64 [R1+0x3c20], R20 ;  /* 0x003c201401007387 */ /* 0x0001e40000100a00 */
[----:B---3--:R-:W-:-:S02]  /*5ffe0*/  IMAD.MOV.U32 R22, RZ, RZ, R3 ;  /* 0x000000ffff167224 */ /* 0x008fc400078e0003 */
[----:B------:R-:W-:Y:S01]  /*5fff0*/  IMAD.MOV.U32 R23, RZ, RZ, R28 ;  /* 0x000000ffff177224 */ /* 0x000fe200078e001c */
[----:B------:R-:W3:Y:S01]  /*60000*/  LDL.LU R3, [R1+0x3ddc] ;  /* 0x003ddc0001037983 */ /* 0x000ee20000300800 */
[----:B------:R-:W4:Y:S05]  /*60010*/  LDL.LU R28, [R1+0x3dd8] ;  /* 0x003dd800011c7983 */ /* 0x000f2a0000300800 */
[C---:B0-----:R-:W-:Y:S01]  /*60020*/  HMMA.16816.F32 R20, R4.reuse, R22, R16 ;  /* 0x000000160414723c */ /* 0x041fe20000001810 */
[----:B------:R-:W2:Y:S11]  /*60030*/  LDL.LU.64 R18, [R1+0x3dd0] ;  /* 0x003dd00001127983 */ /* 0x000eb60000300a00 */
[----:B------:R-:W-:Y:S11]  /*60040*/  @!UPT UIADD3 URZ, URZ, URZ, URZ ;  /* 0x0000003f3f3ff290 */ /* 0x000ff6000fffe03f */
[----:B------:R-:W-:Y:S01]  /*60050*/  STL.64 [R1+0x90], R20 ;  /* 0x0000901401007387 */ /* 0x000fe20000100a00 */
[----:B------:R0:W-:Y:S02]  /*60060*/  STL.64 [R1+0x98], R22 ;  /* 0x0000981601007387 */ /* 0x0001e40000100a00 */
[----:B0-----:R-:W-:Y:S02]  /*60070*/  IMAD.MOV.U32 R22, RZ, RZ, R2 ;  /* 0x000000ffff167224 */ /* 0x001fe400078e0002 */
[----:B------:R-:W-:Y:S01]  /*60080*/  IMAD.MOV.U32 R23, RZ, RZ, R0 ;  /* 0x000000ffff177224 */ /* 0x000fe200078e0000 */
[----:B--2---:R-:W-:Y:S01]  /*60090*/  HMMA.16816.F32 R16, R4, R18, R24 ;  /* 0x000000120410723c */ /* 0x004fe20000001818 */
[----:B----4-:R-:W-:Y:S02]  /*600a0*/  IMAD.MOV.U32 R20, RZ, RZ, R28 ;  /* 0x000000ffff147224 */ /* 0x010fe400078e001c */
[----:B---3--:R-:W-:Y:S11]  /*600b0*/  IMAD.MOV.U32 R21, RZ, RZ, R3 ;  /* 0x000000ffff157224 */ /* 0x008ff600078e0003 */
[----:B------:R-:W-:Y:S09]  /*600c0*/  @!UPT UIADD3 URZ, URZ, URZ, URZ ;  /* 0x0000003f3f3ff290 */ /* 0x000ff2000fffe03f */
[----:B------:R0:W-:Y:S01]  /*600d0*/  STL.64 [R1+0x2c0], R16 ;  /* 0x0002c01001007387 */ /* 0x0001e20000100a00 */
[----:B------:R1:W-:Y:S03]  /*600e0*/  STL.64 [R1+0x2c8], R18 ;  /* 0x0002c81201007387 */ /* 0x0003e60000100a00 */
[----:B0-----:R-:W2:Y:S01]  /*600f0*/  LDL.LU R16, [R1+0x2b0] ;  /* 0x0002b00001107983 */ /* 0x001ea20000300800 */
[----:B------:R-:W2:Y:S02]  /*60100*/  LDL.LU R17, [R1+0x2b4] ;  /* 0x0002b40001117983 */ /* 0x000ea40000300800 */
[----:B-1----:R-:W2:Y:S02]  /*60110*/  LDL.LU R18, [R1+0x2b8] ;  /* 0x0002b80001127983 */ /* 0x002ea40000300800 */
[----:B------:R-:W2:Y:S01]  /*60120*/  LDL.LU R19, [R1+0x2bc] ;  /* 0x0002bc0001137983 */ /* 0x000ea20000300800 */
[----:B------:R-:W3:Y:S01]  /*60130*/  LDL.LU R28, [R1+0x3dcc] ;  /* 0x003dcc00011c7983 */ /* 0x000ee20000300800 */
[----:B------:R-:W4:Y:S02]  /*60140*/  LDL.LU R3, [R1+0x3dc8] ;  /* 0x003dc80001037983 */ /* 0x000f240000300800 */
[----:B------:R-:W2:Y:S02]  /*60150*/  LDL.LU R2, [R1+0x3dc4] ;  /* 0x003dc40001027983 */ /* 0x000ea40000300800 */
[----:B------:R-:W2:Y:S01]  /*60160*/  LDL.LU R0, [R1+0x3dc0] ;  /* 0x003dc00001007983 */ /* 0x000ea20000300800 */
[----:B------:R-:W2:Y:S01]  /*60170*/  LDL.LU R24, [R1+0x2a0] ;  /* 0x0002a00001187983 */ /* 0x000ea20000300800 */
        /* <DEDUP_REMOVED lines=9> */
[----:B------:R-:W-:-:S02]  /*60210*/  IMAD.MOV.U32 R10, RZ, RZ, R9 ;  /* 0x000000ffff0a7224 */ /* 0x000fc400078e0009 */
[----:B------:R-:W-:Y:S01]  /*60220*/  IMAD.MOV.U32 R11, RZ, RZ, R8 ;  /* 0x000000ffff0b7224 */ /* 0x000fe200078e0008 */
[----:B--2---:R4:W-:Y:S01]  /*60230*/  STL.64 [R1+0x3d58], R22 ;  /* 0x003d581601007387 */ /* 0x0049e20000100a00 */
[----:B------:R0:W-:Y:S02]  /*60240*/  STL.64 [R1+0x3d50], R20 ;  /* 0x003d501401007387 */ /* 0x0001e40000100a00 */
[----:B----4-:R-:W-:Y:S02]  /*60250*/  IMAD.MOV.U32 R22, RZ, RZ, R3 ;  /* 0x000000ffff167224 */ /* 0x010fe400078e0003 */
[----:B0-----:R-:W-:Y:S02]  /*60260*/  IMAD.MOV.U32 R20, RZ, RZ, R0 ;  /* 0x000000ffff147224 */ /* 0x001fe400078e0000 */
[----:B---3--:R-:W-:Y:S01]  /*60270*/  IMAD.MOV.U32 R23, RZ, RZ, R28 ;  /* 0x000000ffff177224 */ /* 0x008fe200078e001c */
[----:B------:R-:W2:Y:S01]  /*60280*/  LDL.LU R0, [R1+0x3dbc] ;  /* 0x003dbc0001007983 */ /* 0x000ea20000300800 */
[----:B------:R-:W-:-:S02]  /*60290*/  IMAD.MOV.U32 R21, RZ, RZ, R2 ;  /* 0x000000ffff157224 */ /* 0x000fc400078e0002 */
[----:B------:R-:W3:Y:S02]  /*602a0*/  LDL.LU R2, [R1+0x3db8] ;  /* 0x003db80001027983 */ /* 0x000ee40000300800 */
[----:B------:R-:W4:Y:S01]  /*602b0*/  LDL.LU R3, [R1+0x3db4] ;  /* 0x003db40001037983 */ /* 0x000f220000300800 */
[----:B------:R-:W2:Y:S01]  /*602c0*/  LDL.LU R28, [R1+0x3db0] ;  /* 0x003db000011c7983 */ /* 0x000ea20000300800 */
[----:B------:R-:W-:Y:S02]  /*602d0*/  STL.64 [R1+0x3d68], R22 ;  /* 0x003d681601007387 */ /* 0x000fe40000100a00 */
[----:B------:R0:W-:Y:S02]  /*602e0*/  STL.64 [R1+0x3d60], R20 ;  /* 0x003d601401007387 */ /* 0x0001e40000100a00 */
        /* <DEDUP_REMOVED lines=8> */
[----:B------:R-:W-:Y:S02]  /*60370*/  IMAD.MOV.U32 R18, RZ, RZ, R9 ;  /* 0x000000ffff127224 */ /* 0x000fe400078e0009 */
[----:B------:R-:W-:Y:S01]  /*60380*/  IMAD.MOV.U32 R19, RZ, RZ, R10 ;  /* 0x000000ffff137224 */ /* 0x000fe200078e000a */
[----:B--2---:R3:W-:Y:S01]  /*60390*/  STL.64 [R1+0x3d78], R22 ;  /* 0x003d781601007387 */ /* 0x0047e20000100a00 */
[----:B------:R-:W-:Y:S02]  /*603a0*/  STL.64 [R1+0x3d70], R20 ;  /* 0x003d701401007387 */ /* 0x000fe40000100a00 */
[----:B------:R-:W2:Y:S02]  /*603b0*/  LDL.LU.64 R16, [R1+0x3da8] ;  /* 0x003da80001107983 */ /* 0x000ea40000300a00 */
[----:B------:R-:W-:Y:S02]  /*603c0*/  STL [R1+0x2bc], R11 ;  /* 0x0002bc0b01007387 */ /* 0x000fe40000100800 */
[----:B------:R-:W0:Y:S04]  /*603d0*/  LDSM.16.MT88.4 R8, [R29+0x38300] ;  /* 0x038300001d08783b */ /* 0x000e280000004200 */
[----:B------:R1:W-:Y:S01]  /*603e0*/  STL [R1+0x3ba4], R19 ;  /* 0x003ba41301007387 */ /* 0x0003e20000100800 */
[----:B------:R0:W-:Y:S02]  /*603f0*/  STL [R1+0x3b98], R18 ;  /* 0x003b981201007387 */ /* 0x0001e40000100800 */
[----:B---3--:R-:W-:-:S02]  /*60400*/  IMAD.MOV.U32 R22, RZ, RZ, R2 ;  /* 0x000000ffff167224 */ /* 0x008fc400078e0002 */
[----:B------:R-:W-:Y:S02]  /*60410*/  IMAD.MOV.U32 R23, RZ, RZ, R0 ;  /* 0x000000ffff177224 */ /* 0x000fe400078e0000 */
[----:B0-----:R-:W-:Y:S02]  /*60420*/  IMAD.MOV.U32 R2, RZ, RZ, R10 ;  /* 0x000000ffff027224 */ /* 0x001fe400078e000a */
[----:B------:R-:W-:Y:S02]  /*60430*/  IMAD.MOV.U32 R0, RZ, RZ, R11 ;  /* 0x000000ffff007224 */ /* 0x000fe400078e000b */
[----:B------:R-:W3:Y:S01]  /*60440*/  LDL.LU.64 R10, [R1+0x3da0] ;  /* 0x003da000010a7983 */ /* 0x000ee20000300a00 */
[----:B------:R-:W-:Y:S02]  /*60450*/  IMAD.MOV.U32 R20, RZ, RZ, R28 ;  /* 0x000000ffff147224 */ /* 0x000fe400078e001c */
[----:B----4-:R-:W-:Y:S02]  /*60460*/  IMAD.MOV.U32 R21, RZ, RZ, R3 ;  /* 0x000000ffff157224 */ /* 0x010fe400078e0003 */
[----:B------:R-:W-:-:S02]  /*60470*/  IMAD.MOV.U32 R28, RZ, RZ, R8 ;  /* 0x000000ffff1c7224 */ /* 0x000fc400078e0008 */
[----:B------:R-:W-:Y:S01]  /*60480*/  IMAD.MOV.U32 R3, RZ, RZ, R9 ;  /* 0x000000ffff037224 */ /* 0x000fe200078e0009 */
[----:B---3--:R-:W-:Y:S01]  /*60490*/  HMMA.16816.F32 R4, R4, R10, R24 ;  /* 0x0000000a0404723c */ /* 0x008fe20000001818 */
[----:B------:R-:W3:Y:S01]  /*604a0*/  LDL.LU.64 R26, [R1+0x3d98] ;  /* 0x003d9800011a7983 */ /* 0x000ee20000300a00 */
[----:B------:R-:W3:Y:S02]  /*604b0*/  LDL.LU.64 R24, [R1+0x3d90] ;  /* 0x003d900001187983 */ /* 0x000ee40000300a00 */
[----:B------:R-:W4:Y:S11]  /*604c0*/  LDL.LU.64 R8, [R1+0x3d88] ;  /* 0x003d880001087983 */ /* 0x000f360000300a00 */
[----:B------:R-:W-:Y:S09]  /*604d0*/  @!UPT UIADD3 URZ, URZ, URZ, URZ ;  /* 0x0000003f3f3ff290 */ /* 0x000ff2000fffe03f */
[----:B-1----:R-:W-:Y:S02]  /*604e0*/  IMAD.MOV.U32 R19, RZ, RZ, R4 ;  /* 0x000000ffff137224 */ /* 0x002fe400078e0004 */
[----:B------:R-:W-:Y:S02]  /*604f0*/  IMAD.MOV.U32 R10, RZ, RZ, R5 ;  /* 0x000000ffff0a7224 */ /* 0x000fe400078e0005 */
[----:B------:R-:W3:Y:S01]  /*60500*/  LDL.LU.64 R4, [R1+0x3d80] ;  /* 0x003d800001047983 */ /* 0x000ee20000300a00 */
[----:B------:R-:W-:Y:S02]  /*60510*/  IMAD.MOV.U32 R11, RZ, RZ, R6 ;  /* 0x000000ffff0b7224 */ /* 0x000fe400078e0006 */
[----:B------:R-:W-:Y:S02]  /*60520*/  IMAD.MOV.U32 R18, RZ, RZ, R7 ;  /* 0x000000ffff127224 */ /* 0x000fe400078e0007 */
[----:B------:R-:W-:Y:S01]  /*60530*/  STL [R1+0x3bb0], R10 ;  /* 0x003bb00a01007387 */ /* 0x000fe20000100800 */
[----:B------:R-:W-:Y:S02]  /*60540*/  STL [R1+0x3bac], R11 ;  /* 0x003bac0b01007387 */ /* 0x000fe40000100800 */
[----:B------:R-:W-:Y:S01]  /*60550*/  STL [R1+0x3ba8], R18 ;  /* 0x003ba81201007387 */ /* 0x000fe20000100800 */
[C---:B---3--:R-:W-:Y:S11]  /*60560*/  HMMA.16816.F32 R20, R24.reuse, R4, R20 ;  /* 0x000000041814723c */ /* 0x048ff60000001814 */
[----:B------:R-:W-:Y:S11]  /*60570*/  @!UPT UIADD3 URZ, URZ, URZ, URZ ;  /* 0x0000003f3f3ff290 */ /* 0x000ff6000fffe03f */
[----:B------:R-:W-:Y:S01]  /*60580*/  @!UPT UIADD3 URZ, URZ, URZ, URZ ;  /* 0x0000003f3f3ff290 */ /* 0x000fe2000fffe03f */
[----:B------:R-:W-:Y:S01]  /*60590*/  STL.64 [R1+0x280], R20 ;  /* 0x0002801401007387 */ /* 0x000fe20000100a00 */
[----:B------:R0:W-:Y:S03]  /*605a0*/  STL.64 [R1+0x288], R22 ;  /* 0x0002881601007387 */ /* 0x0001e60000100a00 */
[----:B0-----:R-:W4:Y:S01]  /*605b0*/  LDL.LU.64 R22, [R1+0x3d78] ;  /* 0x003d780001167983 */ /* 0x001f220000300a00 */
[----:B------:R-:W4:Y:S02]  /*605c0*/  LDL.LU.64 R20, [R1+0x3d70] ;  /* 0x003d700001147983 */ /* 0x000f240000300a00 */
[C---:B----4-:R-:W-:Y:S11]  /*605d0*/  HMMA.16816.F32 R20, R24.reuse, R8, R20 ;  /* 0x000000081814723c */ /* 0x050ff60000001814 */
        /* <DEDUP_REMOVED lines=18> */
[----:B------:R0:W-:Y:S03]  /*60700*/  STL.64 [R1+0x258], R26 ;  /* 0x0002581a01007387 */ /* 0x0001e60000100a00 */
[----:B0-----:R-:W3:Y:S01]  /*60710*/  LDL.LU.64 R26, [R1+0x3d38] ;  /* 0x003d3800011a7983 */ /* 0x001ee20000300a00 */
[----:B------:R-:W3:Y:S02]  /*60720*/  LDL.LU.64 R24, [R1+0x3d30] ;  /* 0x003d300001187983 */ /* 0x000ee40000300a00 */
[----:B------:R-:W-:Y:S02]  /*60730*/  STL [R1+0x3d20], R19 ;  /* 0x003d201301007387 */ /* 0x000fe40000100800 */
[----:B------:R0:W-:Y:S02]  /*60740*/  STL.64 [R1+0x3d18], R16 ;  /* 0x003d181001007387 */ /* 0x0001e40000100a00 */
[----:B0-----:R-:W3:Y:S01]  /*60750*/  LDL.LU R16, [R1+0x220] ;  /* 0x0002200001107983 */ /* 0x001ee20000300800 */
[----:B------:R-:W3:Y:S02]  /*60760*/  LDL.LU R17, [R1+0x224] ;  /* 0x0002240001117983 */ /* 0x000ee40000300800 */
[----:B------:R-:W3:Y:S02]  /*60770*/  LDL.LU R18, [R1+0x228] ;  /* 0x0002280001127983 */ /* 0x000ee40000300800 */
[----:B------:R-:W3:Y:S02]  /*60780*/  LDL.LU R19, [R1+0x22c] ;  /* 0x00022c0001137983 */ /* 0x000ee40000300800 */
[C---:B---3--:R-:W-:Y:S11]  /*60790*/  HMMA.16816.F32 R16, R24.reuse, R4, R16 ;  /* 0x000000041810723c */ /* 0x048ff60000001810 */
[----:B------:R-:W-:Y:S11]  /*607a0*/  @!UPT UIADD3 URZ, URZ, URZ, URZ ;  /* 0x0000003f3f3ff290 */ /* 0x000ff6000fffe03f */
[----:B------:R-:W-:Y:S01]  /*607b0*/  @!UPT UIADD3 URZ, URZ, URZ, URZ ;  /* 0x0000003f3f3ff290 */ /* 0x000fe2000fffe03f */
[----:B------:R2:W-:Y:S01]  /*607c0*/  STL.64 [R1+0x230], R16 ;  /* 0x0002301001007387 */ /* 0x0005e20000100a00 */
[----:B------:R-:W-:Y:S02]  /*607d0*/  IMAD.MOV.U32 R6, RZ, RZ, R18 ;  /* 0x000000ffff067224 */ /* 0x000fe400078e0012 */
[----:B------:R-:W-:Y:S02]  /*607e0*/  IMAD.MOV.U32 R7, RZ, RZ, R19 ;  /* 0x000000ffff077224 */ /* 0x000fe400078e0013 */
[----:B--2---:R-:W-:Y:S03]  /*607f0*/  HMMA.16816.F32 R16, R24, R8, R20 ;  /* 0x000000081810723c */ /* 0x004fe60000001814 */
[----:B------:R0:W-:Y:S01]  /*60800*/  STL [R1+0x3b5c], R7 ;  /* 0x003b5c0701007387 */ /* 0x0001e20000100800 */
[----:B------:R1:W-:Y:S02]  /*60810*/  STL [R1+0x3b58], R6 ;  /* 0x003b580601007387 */ /* 0x0003e40000100800 */
[----:B------:R-:W-:-:S02]  /*60820*/  IMAD.MOV.U32 R11, RZ, RZ, R24 ;  /* 0x000000ffff0b7224 */ /* 0x000fc400078e0018 */
[----:B------:R-:W-:Y:S02]  /*60830*/  IMAD.MOV.U32 R10, RZ, RZ, R25 ;  /* 0x000000ffff0a7224 */ /* 0x000fe400078e0019 */
[----:B0-----:R-:W-:Y:S11]  /*60840*/  IMAD.MOV.U32 R7, RZ, RZ, R26 ;  /* 0x000000ffff077224 */ /* 0x001ff600078e001a */
[----:B------:R-:W-:Y:S02]  /*60850*/  @!UPT UIADD3 URZ, URZ, URZ, URZ ;  /* 0x0000003f3f3ff290 */ /* 0x000fe4000fffe03f */
[----:B------:R-:W-:Y:S01]  /*60860*/  STL.64 [R1+0x220], R16 ;  /* 0x0002201001007387 */ /* 0x000fe20000100a00 */
[----:B------:R-:W-:Y:S02]  /*60870*/  STL.64 [R1+0x228], R18 ;  /* 0x0002281201007387 */ /* 0x000fe40000100a00 */
[----:B------:R-:W-:Y:S02]  /*60880*/  STL.64 [R1+0x3cf0], R8 ;  /* 0x003cf00801007387 */ /* 0x000fe40000100a00 */
[----:B------:R-:W2:Y:S01]  /*60890*/  LDL.LU R20, [R1+0xe0] ;  /* 0x0000e00001147983 */ /* 0x000ea20000300800 */
[----:B------:R-:W2:Y:S01]  /*608a0*/  LDL.LU R21, [R1+0xe4] ;  /* 0x0000e40001157983 */ /* 0x000ea20000300800 */
[----:B------:R-:W3:Y:S02]  /*608b0*/  LDL.LU R22, [R1+0xe8] ;  /* 0x0000e80001167983 */ /* 0x000ee40000300800 */
[----:B------:R-:W3:Y:S02]  /*608c0*/  LDL.LU R23, [R1+0xec] ;  /* 0x0000ec0001177983 */ /* 0x000ee40000300800 */
[----:B------:R-:W4:Y:S01]  /*608d0*/  LDL.LU R24, [R1] ;  /* 0x0000000001187983 */ /* 0x000f220000300800 */
[----:B------:R-:W4:Y:S01]  /*608e0*/  LDL.LU R25, [R1+0x4] ;  /* 0x0000040001197983 */ /* 0x000f220000300800 */
[----:B------:R-:W2:Y:S02]  /*608f0*/  LDL.LU R26, [R1+0x8] ;  /* 0x00000800011a7983 */ /* 0x000ea40000300800 */
[----:B-1----:R-:W-:-:S02]  /*60900*/  IMAD.MOV.U32 R6, RZ, RZ, R27 ;  /* 0x000000ffff067224 */ /* 0x002fc400078e001b */
[----:B------:R-:W-:Y:S02]  /*60910*/  IMAD.MOV.U32 R27, RZ, RZ, R14 ;  /* 0x000000ffff1b7224 */ /* 0x000fe400078e000e */
[----:B------:R-:W3:Y:S04]  /*60920*/  LDL.LU R14, [R1+0x3d28] ;  /* 0x003d2800010e7983 */ /* 0x000ee80000300800 */
[----:B--2---:R-:W-:Y:S01]  /*60930*/  STL.64 [R1+0x3cb8], R26 ;  /* 0x003cb81a01007387 */ /* 0x004fe20000100a00 */
[----:B----4-:R-:W-:Y:S02]  /*60940*/  STL.64 [R1+0x3cb0], R24 ;  /* 0x003cb01801007387 */ /* 0x010fe40000100a00 */
[----:B---3--:R-:W-:Y:S01]  /*60950*/  STL.64 [R1+0x3c38], R22 ;  /* 0x003c381601007387 */ /* 0x008fe20000100a00 */
[----:B------:R0:W-:Y:S04]  /*60960*/  STL.64 [R1+0x3c30], R20 ;  /* 0x003c301401007387 */ /* 0x0001e80000100a00 */
        /* <DEDUP_REMOVED lines=15> */
[----:B------:R-:W3:Y:S01]  /*60a60*/  LDL.LU R23, [R1+0x13c] ;  /* 0x00013c0001177983 */ /* 0x000ee20000300800 */
[----:B------:R-:W4:Y:S01]  /*60a70*/  LDL.LU R24, [R1+0x10] ;  /* 0x0000100001187983 */ /* 0x000f220000300800 */
[----:B------:R-:W4:Y:S02]  /*60a80*/  LDL.LU R25, [R1+0x14] ;  /* 0x0000140001197983 */ /* 0x000f240000300800 */
[----:B------:R-:W2:Y:S02]  /*60a90*/  LDL.LU R26, [R1+0x18] ;  /* 0x00001800011a7983 */ /* 0x000ea40000300800 */
[----:B------:R-:W-:-:S02]  /*60aa0*/  IMAD.MOV.U32 R27, RZ, RZ, R14 ;  /* 0x000000ffff1b7224 */ /* 0x000fc400078e000e */
        /* <DEDUP_REMOVED lines=15> */
[----:B------:R-:W-:-:S02]  /*60ba0*/  IMAD.MOV.U32 R25, RZ, RZ, R10 ;  /* 0x000000ffff197224 */ /* 0x000fc400078e000a */
[----:B------:R-:W-:Y:S01]  /*60bb0*/  IMAD.MOV.U32 R24, RZ, RZ, R11 ;  /* 0x000000ffff187224 */ /* 0x000fe200078e000b */
        /* <DEDUP_REMOVED lines=31> */
[----:B------:R-:W4:Y:S02]  /*60db0*/  LDL.LU R23, [R1+0x1ac] ;  /* 0x0001ac0001177983 */ /* 0x000f240000300800 */
[----:B------:R-:W-:-:S02]  /*60dc0*/  IMAD.MOV.U32 R26, RZ, RZ, R7 ;  /* 0x000000ffff1a7224 */ /* 0x000fc400078e0007 */
[----:B------:R-:W-:-:S07]  /*60dd0*/  IMAD.MOV.U32 R27, RZ, RZ, R6 ;  /* 0x000000ffff1b7224 */ /* 0x000fce00078e0006 */
[----:B------:R-:W-:Y:S01]  /*60de0*/  HMMA.16816.F32 R16, R24, R12, R16 ;  /* 0x0000000c1810723c */ /* 0x000fe20000001810 */
[----:B----4-:R-:W-:Y:S01]  /*60df0*/  STL.64 [R1+0x3cd8], R22 ;  /* 0x003cd81601007387 */ /* 0x010fe20000100a00 */
[----:B---3--:R0:W-:Y:S03]  /*60e00*/  STL.64 [R1+0x3cd0], R20 ;  /* 0x003cd01401007387 */ /* 0x0081e60000100a00 */
[----:B0-----:R-:W3:Y:S01]  /*60e10*/  LDL.LU R20, [R1+0x1b0] ;  /* 0x0001b00001147983 */ /* 0x001ee20000300800 */
[----:B------:R-:W3:Y:S02]  /*60e20*/  LDL.LU R21, [R1+0x1b4] ;  /* 0x0001b40001157983 */ /* 0x000ee40000300800 */
[----:B------:R-:W4:Y:S02]  /*60e30*/  LDL.LU R22, [R1+0x1b8] ;  /* 0x0001b80001167983 */ /* 0x000f240000300800 */
[----:B------:R-:W4:Y:S11]  /*60e40*/  LDL.LU R23, [R1+0x1bc] ;  /* 0x0001bc0001177983 */ /* 0x000f360000300800 */
[----:B------:R-:W-:Y:S03]  /*60e50*/  @!UPT UIADD3 URZ, URZ, URZ, URZ ;  /* 0x0000003f3f3ff290 */ /* 0x000fe6000fffe03f */
[----:B------:R-:W-:Y:S01]  /*60e60*/  IMAD.MOV.U32 R6, RZ, RZ, R19 ;  /* 0x000000ffff067224 */ /* 0x000fe200078e0013 */
[----:B----4-:R-:W-:Y:S01]  /*60e70*/  STL.64 [R1+0x3ce8], R22 ;  /* 0x003ce81601007387 */ /* 0x010fe20000100a00 */
[----:B---3--:R0:W-:Y:S03]  /*60e80*/  STL.64 [R1+0x3ce0], R20 ;  /* 0x003ce01401007387 */ /* 0x0081e60000100a00 */
[----:B0-----:R-:W3:Y:S01]  /*60e90*/  LDL.LU R20, [R1+0x1c0] ;  /* 0x0001c00001147983 */ /* 0x001ee20000300800 */
[----:B------:R-:W3:Y:S02]  /*60ea0*/  LDL.LU R21, [R1+0x1c4] ;  /* 0x0001c40001157983 */ /* 0x000ee40000300800 */
[----:B------:R-:W3:Y:S02]  /*60eb0*/  LDL.LU R22, [R1+0x1c8] ;  /* 0x0001c80001167983 */ /* 0x000ee40000300800 */
[----:B------:R-:W3:Y:S01]  /*60ec0*/  LDL.LU R23, [R1+0x1cc] ;  /* 0x0001cc0001177983 */ /* 0x000ee20000300800 */
[----:B------:R0:W-:Y:S01]  /*60ed0*/  STL.64 [R1+0x210], R16 ;  /* 0x0002101001007387 */ /* 0x0001e20000100a00 */
[----:B------:R-:W4:Y:S03]  /*60ee0*/  LDL.LU R19, [R1+0x3d20] ;  /* 0x003d200001137983 */ /* 0x000f260000300800 */
[----:B0-----:R-:W2:Y:S01]  /*60ef0*/  LDL.LU.64 R16, [R1+0x3d18] ;  /* 0x003d180001107983 */ /* 0x001ea20000300a00 */
[----:B------:R-:W-:-:S02]  /*60f00*/  IMAD.MOV.U32 R7, RZ, RZ, R18 ;  /* 0x000000ffff077224 */ /* 0x000fc400078e0012 */
[----:B------:R-:W-:Y:S03]  /*60f10*/  STL [R1+0x3b64], R6 ;  /* 0x003b640601007387 */ /* 0x000fe60000100800 */
[----:B------:R-:W-:Y:S01]  /*60f20*/  STL [R1+0x3b60], R7 ;  /* 0x003b600701007387 */ /* 0x000fe20000100800 */
[----:B--2---:R-:W-:Y:S03]  /*60f30*/  HMMA.16816.F32 R24, R24, R16, R8 ;  /* 0x000000101818723c */ /* 0x004fe60000001808 */
[----:B------:R-:W2:Y:S01]  /*60f40*/  LDL.LU.64 R10, [R1+0x3d10] ;  /* 0x003d1000010a7983 */ /* 0x000ea20000300a00 */
[----:B------:R-:W2:Y:S11]  /*60f50*/  LDL.LU.64 R8, [R1+0x3d08] ;  /* 0x003d080001087983 */ /* 0x000eb60000300a00 */
[----:B------:R-:W-:Y:S08]  /*60f60*/  @!UPT UIADD3 URZ, URZ, URZ, URZ ;  /* 0x0000003f3f3ff290 */ /* 0x000ff0000fffe03f */
[----:B------:R-:W-:Y:S01]  /*60f70*/  STL.64 [R1+0x200], R24 ;  /* 0x0002001801007387 */ /* 0x000fe20000100a00 */
[----:B------:R0:W-:Y:S03]  /*60f80*/  STL.64 [R1+0x208], R26 ;  /* 0x0002081a01007387 */ /* 0x0001e60000100a00 */
[----:B0-----:R-:W2:Y:S01]  /*60f90*/  LDL.LU.64 R26, [R1+0x3d00] ;  /* 0x003d0000011a7983 */ /* 0x001ea20000300a00 */
[----:B------:R-:W2:Y:S02]  /*60fa0*/  LDL.LU.64 R24, [R1+0x3cf8] ;  /* 0x003cf80001187983 */ /* 0x000ea40000300a00 */
[----:B--2---:R-:W-:Y:S11]  /*60fb0*/  HMMA.16816.F32 R8, R24, R4, R8 ;  /* 0x000000041808723c */ /* 0x004ff60000001808 */
[----:B------:R-:W-:Y:S11]  /*60fc0*/  @!UPT UIADD3 URZ, URZ, URZ, URZ ;  /* 0x0000003f3f3ff290 */ /* 0x000ff6000fffe03f */
[----:B------:R-:W-:Y:S01]  /*60fd0*/  @!UPT UIADD3 URZ, URZ, URZ, URZ ;  /* 0x0000003f3f3ff290 */ /* 0x000fe2000fffe03f */
[----:B------:R0:W-:Y:S04]  /*60fe0*/  STL.64 [R1+0x1f0], R8 ;  /* 0x0001f00801007387 */ /* 0x0001e80000100a00 */
[----:B0-----:R-:W3:Y:S01]  /*60ff0*/  LDL.LU.64 R8, [R1+0x3cf0] ;  /* 0x003cf00001087983 */ /* 0x001ee20000300a00 */
[----:B------:R-:W-:Y:S02]  /*61000*/  IMAD.MOV.U32 R6, RZ, RZ, R10 ;  /* 0x000000ffff067224 */ /* 0x000fe400078e000a */
[----:B------:R-:W-:-:S03]  /*61010*/  IMAD.MOV.U32 R7, RZ, RZ, R11 ;  /* 0x000000ffff077224 */ /* 0x000fc600078e000b */
[----:B------:R-:W-:Y:S02]  /*61020*/  STL [R1+0x3b6c], R6 ;  /* 0x003b6c0601007387 */ /* 0x000fe40000100800 */
[----:B------:R-:W-:Y:S01]  /*61030*/  STL [R1+0x3b68], R7 ;  /* 0x003b680701007387 */ /* 0x000fe20000100800 */
[C---:B---3--:R-:W-:Y:S11]  /*61040*/  HMMA.16816.F32 R20, R24.reuse, R8, R20 ;  /* 0x000000081814723c */ /* 0x048ff60000001814 */
        /* <DEDUP_REMOVED lines=83> */
[----:B------:R-:W3:Y:S01]  /*61580*/  LDL.LU.64 R22, [R1+0x3c28] ;  /* 0x003c280001167983 */ /* 0x000ee20000300a00 */
[----:B------:R-:W3:Y:S02]  /*61590*/  LDL.LU.64 R20, [R1+0x3c20] ;  /* 0x003c200001147983 */ /* 0x000ee40000300a00 */
[----:B----4-:R-:W-:Y:S02]  /*615a0*/  STL [R1+0x3c00], R19 ;  /* 0x003c001301007387 */ /* 0x010fe40000100800 */
[----:B------:R0:W-:Y:S11]  /*615b0*/  STL.64 [R1+0x3bf8], R16 ;  /* 0x003bf81001007387 */ /* 0x0001f60000100a00 */
[----:B------:R-:W-:Y:S06]  /*615c0*/  @!UPT UIADD3 URZ, URZ, URZ, URZ ;  /* 0x0000003f3f3ff290 */ /* 0x000fec000fffe03f */
[----:B------:R1:W-:Y:S01]  /*615d0*/  STL.64 [R1+0x130], R24 ;  /* 0x0001301801007387 */ /* 0x0003e20000100a00 */
[----:B------:R2:W-:Y:S02]  /*615e0*/  STL.64 [R1+0x138], R26 ;  /* 0x0001381a01007387 */ /* 0x0005e40000100a00 */
[----:B0-----:R-:W4:Y:S02]  /*615f0*/  LDL.LU R16, [R1+0xb0] ;  /* 0x0000b00001107983 */ /* 0x001f240000300800 */
[----:B------:R-:W4:Y:S01]  /*61600*/  LDL.LU R17, [R1+0xb4] ;  /* 0x0000b40001117983 */ /* 0x000f220000300800 */
[----:B------:R-:W4:Y:S01]  /*61610*/  LDL.LU R18, [R1+0xb8] ;  /* 0x0000b80001127983 */ /* 0x000f220000300800 */
[----:B------:R-:W4:Y:S02]  /*61620*/  LDL.LU R19, [R1+0xbc] ;  /* 0x0000bc0001137983 */ /* 0x000f240000300800 */
[----:B-1----:R-:W-:Y:S02]  /*61630*/  IMAD.MOV.U32 R24, RZ, RZ, R28 ;  /* 0x000000ffff187224 */ /* 0x002fe400078e001c */
[----:B--2---:R-:W-:Y:S01]  /*61640*/  IMAD.MOV.U32 R27, RZ, RZ, R0 ;  /* 0x000000ffff1b7224 */ /* 0x004fe200078e0000 */
[----:B---3--:R-:W-:Y:S11]  /*61650*/  HMMA.16816.F32 R8, R20, R4, R8 ;  /* 0x000000041408723c */ /* 0x008ff60000001808 */
[----:B------:R-:W-:Y:S11]  /*61660*/  @!UPT UIADD3 URZ, URZ, URZ, URZ ;  /* 0x0000003f3f3ff290 */ /* 0x000ff6000fffe03f */
[----:B------:R-:W-:Y:S02]  /*61670*/  @!UPT UIADD3 URZ, URZ, URZ, URZ ;  /* 0x0000003f3f3ff290 */ /* 0x000fe4000fffe03f */
[----:B------:R-:W-:Y:S02]  /*61680*/  IMAD.MOV.U32 R0, RZ, RZ, R8 ;  /* 0x000000ffff007224 */ /* 0x000fe400078e0008 */
[----:B------:R-:W-:Y:S02]  /*61690*/  IMAD.MOV.U32 R28, RZ, RZ, R9 ;  /* 0x000000ffff1c7224 */ /* 0x000fe400078e0009 */
[----:B------:R-:W2:Y:S01]  /*616a0*/  LDL.LU.64 R8, [R1+0x3c18] ;  /* 0x003c180001087983 */ /* 0x000ea20000300a00 */
[----:B------:R-:W-:Y:S02]  /*616b0*/  IMAD.MOV.U32 R26, RZ, RZ, R2 ;  /* 0x000000ffff1a7224 */ /* 0x000fe400078e0002 */
[----:B------:R-:W-:Y:S02]  /*616c0*/  IMAD.MOV.U32 R25, RZ, RZ, R3 ;  /* 0x000000ffff197224 */ /* 0x000fe400078e0003 */
[----:B------:R-:W-:Y:S02]  /*616d0*/  IMAD.MOV.U32 R2, RZ, RZ, R11 ;  /* 0x000000ffff027224 */ /* 0x000fe400078e000b */
[----:B------:R-:W-:-:S03]  /*616e0*/  IMAD.MOV.U32 R3, RZ, RZ, R10 ;  /* 0x000000ffff037224 */ /* 0x000fc600078e000a */
[----:B------:R-:W-:Y:S02]  /*616f0*/  STL [R1+0x39e8], R2 ;  /* 0x0039e80201007387 */ /* 0x000fe40000100800 */
[----:B------:R-:W-:Y:S02]  /*61700*/  STL [R1+0x39e4], R3 ;  /* 0x0039e40301007387 */ /* 0x000fe40000100800 */
        /* <DEDUP_REMOVED lines=8> */
[----:B------:R-:W4:Y:S02]  /*61790*/  LDL.LU.64 R12, [R1+0x3c08] ;  /* 0x003c0800010c7983 */ /* 0x000f240000300a00 */
[C---:B----4-:R-:W-:Y:S11]  /*617a0*/  HMMA.16816.F32 R16, R20.reuse, R12, R16 ;  /* 0x0000000c1410723c */ /* 0x050ff60000001810 */
[----:B------:R-:W-:Y:S11]  /*617b0*/  @!UPT UIADD3 URZ, URZ, URZ, URZ ;  /* 0x0000003f3f3ff290 */ /* 0x000ff6000fffe03f */
[----:B------:R-:W-:Y:S02]  /*617c0*/  @!UPT UIADD3 URZ, URZ, URZ, URZ ;  /* 0x0000003f3f3ff290 */ /* 0x000fe4000fffe03f */
[----:B------:R-:W-:Y:S02]  /*617d0*/  IMAD.MOV.U32 R0, RZ, RZ, R19 ;  /* 0x000000ffff007224 */ /* 0x000fe400078e0013 */
[----:B------:R-:W-:Y:S02]  /*617e0*/  IMAD.MOV.U32 R2, RZ, RZ, R16 ;  /* 0x000000ffff027224 */ /* 0x000fe400078e0010 */
[----:B------:R-:W-:Y:S01]  /*617f0*/  IMAD.MOV.U32 R3, RZ, RZ, R17 ;  /* 0x000000ffff037224 */ /* 0x000fe200078e0011 */
[----:B------:R-:W3:Y:S01]  /*61800*/  LDL.LU R19, [R1+0x3c00] ;  /* 0x003c000001137983 */ /* 0x000ee20000300800 */
[----:B------:R-:W4:Y:S02]  /*61810*/  LDL.LU.64 R16, [R1+0x3bf8] ;  /* 0x003bf80001107983 */ /* 0x000f240000300a00 */
[----:B--2---:R-:W-:Y:S02]  /*61820*/  STL.64 [R1+0x3be0], R14 ;  /* 0x003be00e01007387 */ /* 0x004fe40000100a00 */
[----:B------:R0:W-:Y:S02]  /*61830*/  STL.64 [R1+0x3bd8], R12 ;  /* 0x003bd80c01007387 */ /* 0x0001e40000100a00 */
[----:B0-----:R-:W4:Y:S01]  /*61840*/  LDL.LU R12, [R1+0xa0] ;  /* 0x0000a000010c7983 */ /* 0x001f220000300800 */
[----:B------:R-:W4:Y:S02]  /*61850*/  LDL.LU R13, [R1+0xa4] ;  /* 0x0000a400010d7983 */ /* 0x000f240000300800 */
[----:B------:R-:W4:Y:S02]  /*61860*/  LDL.LU R14, [R1+0xa8] ;  /* 0x0000a800010e7983 */ /* 0x000f240000300800 */
[----:B------:R-:W4:Y:S02]  /*61870*/  LDL.LU R15, [R1+0xac] ;  /* 0x0000ac00010f7983 */ /* 0x000f240000300800 */
[----:B------:R-:W-:Y:S01]  /*61880*/  IMAD.MOV.U32 R28, RZ, RZ, R18 ;  /* 0x000000ffff1c7224 */ /* 0x000fe200078e0012 */
[----:B------:R-:W-:Y:S04]  /*61890*/  STL [R1+0x39f8], R0 ;  /* 0x0039f80001007387 */ /* 0x000fe80000100800 */
[----:B------:R-:W-:Y:S01]  /*618a0*/  STL [R1+0x39f4], R28 ;  /* 0x0039f41c01007387 */ /* 0x000fe20000100800 */
[----:B------:R-:W-:Y:S02]  /*618b0*/  STL [R1+0x39f0], R3 ;  /* 0x0039f00301007387 */ /* 0x000fe40000100800 */
[----:B------:R-:W-:Y:S01]  /*618c0*/  STL [R1+0x39ec], R2 ;  /* 0x0039ec0201007387 */ /* 0x000fe20000100800 */
[----:B----4-:R-:W-:Y:S01]  /*618d0*/  HMMA.16816.F32 R12, R20, R16, R12 ;  /* 0x00000010140c723c */ /* 0x010fe2000000180c */
[----:B---3--:R-:W-:Y:S01]  /*618e0*/  STL [R1+0x3bf0], R19 ;  /* 0x003bf01301007387 */ /* 0x008fe20000100800 */
[----:B------:R0:W-:Y:S03]  /*618f0*/  STL.64 [R1+0x3be8], R16 ;  /* 0x003be81001007387 */ /* 0x0001e60000100a00 */
[----:B------:R-:W1:Y:S11]  /*61900*/  LDSM.16.MT88.4 R20, [R29+0x38380] ;  /* 0x038380001d14783b */ /* 0x000e760000004200 */
[----:B------:R-:W-:Y:S07]  /*61910*/  @!UPT UIADD3 URZ, URZ, URZ, URZ ;  /* 0x0000003f3f3ff290 */ /* 0x000fee000fffe03f */
[----:B------:R2:W-:Y:S01]  /*61920*/  STL.64 [R1+0xe0], R12 ;  /* 0x0000e00c01007387 */ /* 0x0005e20000100a00 */
[----:B------:R3:W-:Y:S02]  /*61930*/  STL.64 [R1+0xe8], R14 ;  /* 0x0000e80e01007387 */ /* 0x0007e40000100a00 */
[----:B0-----:R-:W4:Y:S02]  /*61940*/  LDL.LU R16, [R1+0x100] ;  /* 0x0001000001107983 */ /* 0x001f240000300800 */
[----:B------:R-:W4:Y:S01]  /*61950*/  LDL.LU R17, [R1+0x104] ;  /* 0x0001040001117983 */ /* 0x000f220000300800 */
[----:B------:R-:W4:Y:S01]  /*61960*/  LDL.LU R18, [R1+0x108] ;  /* 0x0001080001127983 */ /* 0x000f220000300800 */
[----:B------:R-:W4:Y:S03]  /*61970*/  LDL.LU R19, [R1+0x10c] ;  /* 0x00010c0001137983 */ /* 0x000f260000300800 */
[----:B--2---:R-:W2:Y:S01]  /*61980*/  LDL.LU R12, [R1+0x180] ;  /* 0x00018000010c7983 */ /* 0x004ea20000300800 */
[----:B------:R-:W2:Y:S02]  /*61990*/  LDL.LU R13, [R1+0x184] ;  /* 0x00018400010d7983 */ /* 0x000ea40000300800 */
[----:B---3--:R-:W2:Y:S02]  /*619a0*/  LDL.LU R14, [R1+0x188] ;  /* 0x00018800010e7983 */ /* 0x008ea40000300800 */
[----:B------:R-:W2:Y:S01]  /*619b0*/  LDL.LU R15, [R1+0x18c] ;  /* 0x00018c00010f7983 */ /* 0x000ea20000300800 */
[----:B-1----:R-:W-:Y:S01]  /*619c0*/  STL.64 [R1+0x3bc0], R22 ;  /* 0x003bc01601007387 */ /* 0x002fe20000100a00 */
[----:B------:R-:W-:Y:S02]  /*619d0*/  STL.64 [R1+0x3bb8], R20 ;  /* 0x003bb81401007387 */ /* 0x000fe40000100a00 */
[----:B------:R-:W0:Y:S04]  /*619e0*/  LDSM.16.MT88.4 R20, [R29+0x3c000] ;  /* 0x03c000001d14783b */ /* 0x000e280000004200 */
[----:B0-----:R-:W-:-:S02]  /*619f0*/  IMAD.MOV.U32 R7, RZ, RZ, R22 ;  /* 0x000000ffff077224 */ /* 0x001fc400078e0016 */
[----:B------:R-:W-:Y:S01]  /*61a00*/  IMAD.MOV.U32 R6, RZ, RZ, R21 ;  /* 0x000000ffff067224 */ /* 0x000fe200078e0015 */
[----:B------:R0:W-:Y:S01]  /*61a10*/  STL [R1+0x60], R20 ;  /* 0x0000601401007387 */ /* 0x0001e20000100800 */
[----:B------:R-:W-:Y:S02]  /*61a20*/  STL [R1+0x6c], R23 ;  /* 0x00006c1701007387 */ /* 0x000fe40000100800 */
[----:B------:R-:W-:Y:S01]  /*61a30*/  STL [R1+0x3b74], R7 ;  /* 0x003b740701007387 */ /* 0x000fe20000100800 */
[----:B------:R-:W-:Y:S01]  /*61a40*/  STL [R1+0x3b70], R6 ;  /* 0x003b700601007387 */ /* 0x000fe20000100800 */
[C---:B----4-:R-:W-:Y:S11]  /*61a50*/  HMMA.16816.F32 R16, R24.reuse, R4, R16 ;  /* 0x000000041810723c */ /* 0x050ff60000001810 */
[----:B------:R-:W-:Y:S11]  /*61a60*/  @!UPT UIADD3 URZ, URZ, URZ, URZ ;  /* 0x0000003f3f3ff290 */ /* 0x000ff6000fffe03f */
[----:B------:R-:W-:Y:S02]  /*61a70*/  @!UPT UIADD3 URZ, URZ, URZ, URZ ;  /* 0x0000003f3f3ff290 */ /* 0x000fe4000fffe03f */
[----:B------:R-:W-:Y:S02]  /*61a80*/  IMAD.MOV.U32 R0, RZ, RZ, R16 ;  /* 0x000000ffff007224 */ /* 0x000fe400078e0010 */
[----:B------:R-:W-:Y:S02]  /*61a90*/  IMAD.MOV.U32 R28, RZ, RZ, R17 ;  /* 0x000000ffff1c7224 */ /* 0x000fe400078e0011 */
[----:B------:R-:W-:Y:S02]  /*61aa0*/  IMAD.MOV.U32 R3, RZ, RZ, R18 ;  /* 0x000000ffff037224 */ /* 0x000fe400078e0012 */
[----:B------:R-:W-:Y:S02]  /*61ab0*/  IMAD.MOV.U32 R2, RZ, RZ, R19 ;  /* 0x000000ffff027224 */ /* 0x000fe400078e0013 */
[----:B------:R-:W1:Y:S04]  /*61ac0*/  LDSM.16.MT88.4 R16, [R29+0x3c080] ;  /* 0x03c080001d10783b */ /* 0x000e680000004200 */
[----:B------:R3:W-:Y:S01]  /*61ad0*/  STL [R1+0x3a08], R2 ;  /* 0x003a080201007387 */ /* 0x0007e20000100800 */
[----:B------:R2:W-:Y:S02]  /*61ae0*/  STL [R1+0x3a04], R3 ;  /* 0x003a040301007387 */ /* 0x0005e40000100800 */
[----:B------:R1:W-:Y:S02]  /*61af0*/  STL [R1+0x3a00], R28 ;  /* 0x003a001c01007387 */ /* 0x0003e40000100800 */
[----:B------:R1:W-:Y:S01]  /*61b00*/  STL [R1+0x39fc], R0 ;  /* 0x0039fc0001007387 */ /* 0x0003e20000100800 */
[----:B0-----:R-:W4:Y:S04]  /*61b10*/  LDL.LU R20, [R1+0x2d0] ;  /* 0x0002d00001147983 */ /* 0x001f280000300800 */
[----:B-1----:R-:W-:Y:S01]  /*61b20*/  STL.64 [R1+0x50], R16 ;  /* 0x0000501001007387 */ /* 0x002fe20000100a00 */
[----:B------:R-:W-:Y:S02]  /*61b30*/  STL.64 [R1+0x58], R18 ;  /* 0x0000581201007387 */ /* 0x000fe40000100a00 */
[----:B------:R-:W4:Y:S02]  /*61b40*/  LDL.LU R21, [R1+0x2d4] ;  /* 0x0002d40001157983 */ /* 0x000f240000300800 */
[----:B------:R-:W4:Y:S01]  /*61b50*/  LDL.LU R22, [R1+0x2d8] ;  /* 0x0002d80001167983 */ /* 0x000f220000300800 */
[----:B------:R-:W4:Y:S01]  /*61b60*/  LDL.LU R23, [R1+0x2dc] ;  /* 0x0002dc0001177983 */ /* 0x000f220000300800 */
[----:B--2---:R-:W-:Y:S03]  /*61b70*/  HMMA.16816.F32 R12, R24, R8, R12 ;  /* 0x00000008180c723c */ /* 0x004fe6000000180c */
[----:B------:R-:W0:Y:S11]  /*61b80*/  LDSM.16.MT88.4 R16, [R29+0x3c100] ;  /* 0x03c100001d10783b */ /* 0x000e360000004200 */
[----:B------:R-:W-:Y:S10]  /*61b90*/  @!UPT UIADD3 URZ, URZ, URZ, URZ ;  /* 0x0000003f3f3ff290 */ /* 0x000ff4000fffe03f */
[----:B---3--:R-:W-:Y:S02]  /*61ba0*/  IMAD.MOV.U32 R2, RZ, RZ, R12 ;  /* 0x000000ffff027224 */ /* 0x008fe400078e000c */
[----:B------:R-:W-:Y:S02]  /*61bb0*/  IMAD.MOV.U32 R3, RZ, RZ, R13 ;  /* 0x000000ffff037224 */ /* 0x000fe400078e000d */
[----:B------:R-:W-:Y:S02]  /*61bc0*/  IMAD.MOV.U32 R28, RZ, RZ, R14 ;  /* 0x000000ffff1c7224 */ /* 0x000fe400078e000e */
[----:B------:R-:W-:Y:S02]  /*61bd0*/  IMAD.MOV.U32 R0, RZ, RZ, R15 ;  /* 0x000000ffff007224 */ /* 0x000fe400078e000f */
[----:B------:R-:W1:Y:S01]  /*61be0*/  LDSM.16.MT88.4 R12, [R29+0x3c180] ;  /* 0x03c180001d0c783b */ /* 0x000e620000004200 */
[----:B0-----:R-:W-:Y:S02]  /*61bf0*/  IMAD.MOV.U32 R10, RZ, RZ, R16 ;  /* 0x000000ffff0a7224 */ /* 0x001fe400078e0010 */
[----:B------:R-:W-:-:S02]  /*61c00*/  IMAD.MOV.U32 R11, RZ, RZ, R17 ;  /* 0x000000ffff0b7224 */ /* 0x000fc400078e0011 */
[----:B-1----:R-:W-:Y:S02]  /*61c10*/  IMAD.MOV.U32 R7, RZ, RZ, R14 ;  /* 0x000000ffff077224 */ /* 0x002fe400078e000e */
[----:B------:R-:W-:Y:S01]  /*61c20*/  IMAD.MOV.U32 R6, RZ, RZ, R15 ;  /* 0x000000ffff067224 */ /* 0x000fe200078e000f */
[----:B----4-:R-:W-:Y:S01]  /*61c30*/  STL.64 [R1+0x3bd0], R22 ;  /* 0x003bd01601007387 */ /* 0x010fe20000100a00 */
[----:B------:R0:W-:Y:S03]  /*61c40*/  STL.64 [R1+0x3bc8], R20 ;  /* 0x003bc81401007387 */ /* 0x0001e60000100a00 */
[----:B0-----:R-:W2:Y:S01]  /*61c50*/  LDL.LU R20, [R1+0x240] ;  /* 0x0002400001147983 */ /* 0x001ea20000300800 */
[----:B------:R-:W2:Y:S02]  /*61c60*/  LDL.LU R21, [R1+0x244] ;  /* 0x0002440001157983 */ /* 0x000ea40000300800 */
[----:B------:R-:W2:Y:S02]  /*61c70*/  LDL.LU R22, [R1+0x248] ;  /* 0x0002480001167983 */ /* 0x000ea40000300800 */
[----:B------:R-:W2:Y:S01]  /*61c80*/  LDL.LU R23, [R1+0x24c] ;  /* 0x00024c0001177983 */ /* 0x000ea20000300800 */
[----:B------:R0:W-:Y:S04]  /*61c90*/  STL [R1+0x4c], R19 ;  /* 0x00004c1301007387 */ /* 0x0001e80000100800 */
[----:B0-----:R-:W3:Y:S01]  /*61ca0*/  LDL.LU R19, [R1+0x3bf0] ;  /* 0x003bf00001137983 */ /* 0x001ee20000300800 */
[----:B------:R-:W4:Y:S02]  /*61cb0*/  LDL.LU.64 R16, [R1+0x3be8] ;  /* 0x003be80001107983 */ /* 0x000f240000300a00 */
[----:B------:R-:W-:Y:S02]  /*61cc0*/  STL [R1+0x3a18], R2 ;  /* 0x003a180201007387 */ /* 0x000fe40000100800 */
[----:B------:R-:W-:Y:S01]  /*61cd0*/  STL [R1+0x3a14], R3 ;  /* 0x003a140301007387 */ /* 0x000fe20000100800 */
[----:B------:R-:W-:Y:S01]  /*61ce0*/  STL [R1+0x3a10], R28 ;  /* 0x003a101c01007387 */ /* 0x000fe20000100800 */
[----:B------:R-:W-:Y:S02]  /*61cf0*/  STL [R1+0x3a0c], R0 ;  /* 0x003a0c0001007387 */ /* 0x000fe40000100800 */
[----:B------:R-:W-:Y:S02]  /*61d00*/  STL.64 [R1+0x30], R12 ;  /* 0x0000300c01007387 */ /* 0x000fe40000100a00 */
[----:B------:R-:W0:Y:S04]  /*61d10*/  LDSM.16.MT88.4 R12, [R29+0x3c200] ;  /* 0x03c200001d0c783b */ /* 0x000e280000004200 */
[----:B0-----:R-:W-:Y:S01]  /*61d20*/  STL.64 [R1+0x20], R12 ;  /* 0x0000200c01007387 */ /* 0x001fe20000100a00 */
[----:B------:R0:W-:Y:S03]  /*61d30*/  STL.64 [R1+0x28], R14 ;  /* 0x0000280e01007387 */ /* 0x0001e60000100a00 */
[----:B0-----:R-:W2:Y:S01]  /*61d40*/  LDL.LU.64 R14, [R1+0x3be0] ;  /* 0x003be000010e7983 */ /* 0x001ea20000300a00 */
[----:B------:R-:W2:Y:S02]  /*61d50*/  LDL.LU.64 R12, [R1+0x3bd8] ;  /* 0x003bd800010c7983 */ /* 0x000ea40000300a00 */
[C---:B--2---:R-:W-:Y:S11]  /*61d60*/  HMMA.16816.F32 R20, R24.reuse, R12, R20 ;  /* 0x0000000c1814723c */ /* 0x044ff60000001814 */
[----:B------:R-:W-:Y:S11]  /*61d70*/  @!UPT UIADD3 URZ, URZ, URZ, URZ ;  /* 0x0000003f3f3ff290 */ /* 0x000ff6000fffe03f */
[----:B------:R-:W-:Y:S01]  /*61d80*/  @!UPT UIADD3 URZ, URZ, URZ, URZ ;  /* 0x0000003f3f3ff290 */ /* 0x000fe2000fffe03f */
[----:B------:R-:W-:Y:S01]  /*61d90*/  STL [R1+0xbc], R23 ;  /* 0x0000bc1701007387 */ /* 0x000fe20000100800 */
[----:B------:R-:W-:Y:S02]  /*61da0*/  IMAD.MOV.U32 R3, RZ, RZ, R20 ;  /* 0x000000ffff037224 */ /* 0x000fe400078e0014 */
        /* <DEDUP_REMOVED lines=9> */
[----:B------:R-:W-:Y:S01]  /*61e40*/  STL [R1+0x3a24], R3 ;  /* 0x003a240301007387 */ /* 0x000fe20000100800 */
[----:B------:R-:W-:Y:S02]  /*61e50*/  STL [R1+0x3a20], R28 ;  /* 0x003a201c01007387 */ /* 0x000fe40000100800 */
[----:B------:R-:W-:Y:S01]  /*61e60*/  STL [R1+0x3a1c], R0 ;  /* 0x003a1c0001007387 */ /* 0x000fe20000100800 */
[----:B0-----:R-:W-:Y:S01]  /*61e70*/  STL.64 [R1+0x10], R20 ;  /* 0x0000101401007387 */ /* 0x001fe20000100a00 */
[----:B------:R-:W-:Y:S02]  /*61e80*/  STL.64 [R1+0x18], R22 ;  /* 0x0000181601007387 */ /* 0x000fe40000100a00 */
[----:B------:R-:W0:Y:S02]  /*61e90*/  LDSM.16.MT88.4 R20, [R29+0x3c300] ;  /* 0x03c300001d14783b */ /* 0x000e240000004200 */
[----:B0-----:R-:W-:Y:S02]  /*61ea0*/  STL.64 [R1], R20 ;  /* 0x0000001401007387 */ /* 0x001fe40000100a00 */
[----:B------:R0:W-:Y:S02]  /*61eb0*/  STL.64 [R1+0x8], R22 ;  /* 0x0000081601007387 */ /* 0x0001e40000100a00 */
[----:B0-----:R-:W4:Y:S01]  /*61ec0*/  LDL.LU.64 R22, [R1+0x3bd0] ;  /* 0x003bd00001167983 */ /* 0x001f220000300a00 */
[----:B------:R-:W4:Y:S02]  /*61ed0*/  LDL.LU.64 R20, [R1+0x3bc8] ;  /* 0x003bc80001147983 */ /* 0x000f240000300a00 */
[----:B----4-:R-:W-:Y:S01]  /*61ee0*/  HMMA.16816.F32 R24, R24, R16, R20 ;  /* 0x000000101818723c */ /* 0x010fe20000001814 */
[----:B------:R-:W4:Y:S01]  /*61ef0*/  LDL.LU.64 R22, [R1+0x3bc0] ;  /* 0x003bc00001167983 */ /* 0x000f220000300a00 */
[----:B------:R-:W4:Y:S11]  /*61f00*/  LDL.LU.64 R20, [R1+0x3bb8] ;  /* 0x003bb80001147983 */ /* 0x000f360000300a00 */
[----:B------:R-:W-:Y:S10]  /*61f10*/  @!UPT UIADD3 URZ, URZ, URZ, URZ ;  /* 0x0000003f3f3ff290 */ /* 0x000ff4000fffe03f */
[----:B------:R-:W-:Y:S01]  /*61f20*/  STL [R1+0xa8], R26 ;  /* 0x0000a81a01007387 */ /* 0x000fe20000100800 */
[----:B------:R-:W-:Y:S02]  /*61f30*/  IMAD.MOV.U32 R28, RZ, RZ, R24 ;  /* 0x000000ffff1c7224 */ /* 0x000fe400078e0018 */
[----:B------:R-:W-:Y:S02]  /*61f40*/  IMAD.MOV.U32 R0, RZ, RZ, R25 ;  /* 0x000000ffff007224 */ /* 0x000fe400078e0019 */
[----:B------:R-:W-:Y:S02]  /*61f50*/  IMAD.MOV.U32 R2, RZ, RZ, R27 ;  /* 0x000000ffff027224 */ /* 0x000fe400078e001b */
[----:B------:R-:W0:Y:S04]  /*61f60*/  LDSM.16.MT88.4 R24, [R29+0x3c380] ;  /* 0x03c380001d18783b */ /* 0x000e280000004200 */
[----:B------:R-:W-:Y:S01]  /*61f70*/  STL [R1+0x3a30], R2 ;  /* 0x003a300201007387 */ /* 0x000fe20000100800 */
[----:B------:R-:W-:Y:S02]  /*61f80*/  STL [R1+0x3a2c], R0 ;  /* 0x003a2c0001007387 */ /* 0x000fe40000100800 */
[----:B------:R-:W-:Y:S01]  /*61f90*/  STL [R1+0x3a28], R28 ;  /* 0x003a281c01007387 */ /* 0x000fe20000100800 */
[----:B0-----:R-:W-:Y:S01]  /*61fa0*/  STL.64 [R1+0x3918], R26 ;  /* 0x0039181a01007387 */ /* 0x001fe20000100a00 */
[----:B------:R0:W-:Y:S03]  /*61fb0*/  STL.64 [R1+0x3910], R24 ;  /* 0x0039101801007387 */ /* 0x0001e60000100a00 */
[----:B0-----:R-:W4:Y:S01]  /*61fc0*/  LDL.LU R24, [R1+0x90] ;  /* 0x0000900001187983 */ /* 0x001f220000300800 */
[----:B------:R-:W4:Y:S02]  /*61fd0*/  LDL.LU R25, [R1+0x94] ;  /* 0x0000940001197983 */ /* 0x000f240000300800 */
[----:B------:R-:W4:Y:S02]  /*61fe0*/  LDL.LU R26, [R1+0x98] ;  /* 0x00009800011a7983 */ /* 0x000f240000300800 */
[----:B------:R-:W4:Y:S01]  /*61ff0*/  LDL.LU R27, [R1+0x9c] ;  /* 0x00009c00011b7983 */ /* 0x000f220000300800 */
[----:B------:R0:W-:Y:S01]  /*62000*/  STL [R1+0x3464], R29 ;  /* 0x0034641d01007387 */ /* 0x0001e20000100800 */
[C---:B----4-:R-:W-:Y:S11]  /*62010*/  HMMA.16816.F32 R24, R20.reuse, R4, R24 ;  /* 0x000000041418723c */ /* 0x050ff60000001818 */
[----:B------:R-:W-:Y:S11]  /*62020*/  @!UPT UIADD3 URZ, URZ, URZ, URZ ;  /* 0x0000003f3f3ff290 */ /* 0x000ff6000fffe03f */
[----:B------:R-:W-:Y:S01]  /*62030*/  @!UPT UIADD3 URZ, URZ, URZ, URZ ;  /* 0x0000003f3f3ff290 */ /* 0x000fe2000fffe03f */
[----:B------:R1:W-:Y:S01]  /*62040*/  STL.64 [R1+0x90], R24 ;  /* 0x0000901801007387 */ /* 0x0003e20000100a00 */
[----:B------:R-:W-:Y:S02]  /*62050*/  IMAD.MOV.U32 R3, RZ, RZ, R26 ;  /* 0x000000ffff037224 */ /* 0x000fe400078e001a */
[----:B------:R-:W-:Y:S02]  /*62060*/  IMAD.MOV.U32 R26, RZ, RZ, R18 ;  /* 0x000000ffff1a7224 */ /* 0x000fe400078e0012 */
[----:B0-----:R-:W-:Y:S02]  /*62070*/  IMAD.MOV.U32 R29, RZ, RZ, R27 ;  /* 0x000000ffff1d7224 */ /* 0x001fe400078e001b */
[----:B-1----:R-:W-:Y:S02]  /*62080*/  IMAD.MOV.U32 R24, RZ, RZ, R10 ;  /* 0x000000ffff187224 */ /* 0x002fe400078e000a */
[----:B------:R-:W-:Y:S01]  /*62090*/  IMAD.MOV.U32 R25, RZ, RZ, R11 ;  /* 0x000000ffff197224 */ /* 0x000fe200078e000b */
[----:B------:R-:W4:Y:S01]  /*620a0*/  LDL.LU R10, [R1+0x3bb0] ;  /* 0x003bb000010a7983 */ /* 0x000f220000300800 */
[----:B------:R-:W3:Y:S02]  /*620b0*/  LDL.LU R11, [R1+0x3bac] ;  /* 0x003bac00010b7983 */ /* 0x000ee40000300800 */
[----:B------:R-:W3:Y:S02]  /*620c0*/  LDL.LU R18, [R1+0x3ba8] ;  /* 0x003ba80001127983 */ /* 0x000ee40000300800 */
[----:B------:R-:W3:Y:S01]  /*620d0*/  LDL.LU R27, [R1+0x4c] ;  /* 0x00004c00011b7983 */ /* 0x000ee20000300800 */
[----:B--2---:R-:W-:Y:S11]  /*620e0*/  HMMA.16816.F32 R12, R20, R8, R12 ;  /* 0x00000008140c723c */ /* 0x004ff6000000180c */
[----:B------:R-:W-:Y:S11]  /*620f0*/  @!UPT UIADD3 URZ, URZ, URZ, URZ ;  /* 0x0000003f3f3ff290 */ /* 0x000ff6000fffe03f */
[----:B------:R-:W-:Y:S02]  /*62100*/  @!UPT UIADD3 URZ, URZ, URZ, URZ ;  /* 0x0000003f3f3ff290 */ /* 0x000fe4000fffe03f */
[----:B------:R-:W-:Y:S02]  /*62110*/  IMAD.MOV.U32 R0, RZ, RZ, R14 ;  /* 0x000000ffff007224 */ /* 0x000fe400078e000e */
[----:B------:R-:W-:Y:S01]  /*62120*/  IMAD.MOV.U32 R28, RZ, RZ, R15 ;  /* 0x000000ffff1c7224 */ /* 0x000fe200078e000f */
[----:B---3--:R-:W-:Y:S01]  /*62130*/  STL.64 [R1+0x3ac8], R26 ;  /* 0x003ac81a01007387 */ /* 0x008fe20000100a00 */
[----:B------:R0:W-:Y:S02]  /*62140*/  STL.64 [R1+0x3ac0], R24 ;  /* 0x003ac01801007387 */ /* 0x0001e40000100a00 */
[----:B0-----:R-:W-:Y:S02]  /*62150*/  IMAD.MOV.U32 R24, RZ, RZ, R19 ;  /* 0x000000ffff187224 */ /* 0x001fe400078e0013 */
[----:B----4-:R-:W-:Y:S01]  /*62160*/  IMAD.MOV.U32 R25, RZ, RZ, R10 ;  /* 0x000000ffff197224 */ /* 0x010fe200078e000a */
[----:B------:R-:W2:Y:S01]  /*62170*/  LDL.LU R19, [R1+0x3ba4] ;  /* 0x003ba40001137983 */ /* 0x000ea20000300800 */
[----:B------:R-:W3:Y:S02]  /*62180*/  LDL.LU R10, [R1+0x3ba0] ;  /* 0x003ba000010a7983 */ /* 0x000ee40000300800 */
[----:B------:R-:W-:-:S02]  /*62190*/  IMAD.MOV.U32 R26, RZ, RZ, R11 ;  /* 0x000000ffff1a7224 */ /* 0x000fc400078e000b */
[----:B------:R-:W-:Y:S01]  /*621a0*/  IMAD.MOV.U32 R27, RZ, RZ, R18 ;  /* 0x000000ffff1b7224 */ /* 0x000fe200078e0012 */
[----:B------:R-:W3:Y:S01]  /*621b0*/  LDL.LU R11, [R1+0x3b9c] ;  /* 0x003b9c00010b7983 */ /* 0x000ee20000300800 */
[----:B------:R-:W4:Y:S02]  /*621c0*/  LDL.LU R18, [R1+0x3b98] ;  /* 0x003b980001127983 */ /* 0x000f240000300800 */
[----:B------:R-:W-:Y:S02]  /*621d0*/  STL [R1+0x3a38], R29 ;  /* 0x003a381d01007387 */ /* 0x000fe40000100800 */
[----:B------:R-:W-:Y:S01]  /*621e0*/  STL [R1+0x3a34], R3 ;  /* 0x003a340301007387 */ /* 0x000fe20000100800 */
[----:B------:R0:W-:Y:S01]  /*621f0*/  STL [R1+0x80], R12 ;  /* 0x0000800c01007387 */ /* 0x0001e20000100800 */
[----:B------:R-:W2:Y:S02]  /*62200*/  LDL.LU.64 R14, [R1+0x3b90] ;  /* 0x003b9000010e7983 */ /* 0x000ea40000300a00 */
[----:B------:R-:W-:-:S02]  /*62210*/  IMAD.MOV.U32 R2, RZ, RZ, R13 ;  /* 0x000000ffff027224 */ /* 0x000fc400078e000d */
[----:B0-----:R-:W2:Y:S04]  /*62220*/  LDL.LU.64 R12, [R1+0x3b88] ;  /* 0x003b8800010c7983 */ /* 0x001ea80000300a00 */
[----:B---3--:R0:W-:Y:S01]  /*62230*/  STL.64 [R1+0x3b48], R10 ;  /* 0x003b480a01007387 */ /* 0x0081e20000100a00 */
[----:B----4-:R-:W-:Y:S02]  /*62240*/  IMAD.MOV.U32 R9, RZ, RZ, R18 ;  /* 0x000000ffff097224 */ /* 0x010fe400078e0012 */
[----:B--2---:R-:W-:Y:S02]  /*62250*/  IMAD.MOV.U32 R8, RZ, RZ, R15 ;  /* 0x000000ffff087224 */ /* 0x004fe400078e000f */
[----:B------:R-:W2:Y:S01]  /*62260*/  LDL.LU R15, [R1+0x3b80] ;  /* 0x003b8000010f7983 */ /* 0x000ea20000300800 */
[----:B------:R-:W3:Y:S02]  /*62270*/  LDL.LU R18, [R1+0x3b7c] ;  /* 0x003b7c0001127983 */ /* 0x000ee40000300800 */
[----:B0-----:R-:W-:-:S02]  /*62280*/  IMAD.MOV.U32 R10, RZ, RZ, R19 ;  /* 0x000000ffff0a7224 */ /* 0x001fc400078e0013 */
[----:B------:R-:W3:Y:S01]  /*62290*/  LDL.LU R19, [R1+0x3b78] ;  /* 0x003b780001137983 */ /* 0x000ee20000300800 */
[----:B------:R-:W4:Y:S04]  /*622a0*/  LDL.LU R11, [R1+0x2bc] ;  /* 0x0002bc00010b7983 */ /* 0x000f280000300800 */
[C---:B----4-:R-:W-:Y:S01]  /*622b0*/  HMMA.16816.F32 R8, R20.reuse, R12, R8 ;  /* 0x0000000c1408723c */ /* 0x050fe20000001808 */
[----:B--2---:R-:W-:Y:S07]  /*622c0*/  STL.64 [R1+0x3b40], R14 ;  /* 0x003b400e01007387 */ /* 0x004fee0000100a00 */
[----:B------:R-:W-:Y:S11]  /*622d0*/  HMMA.16816.F32 R20, R20, R16, R24 ;  /* 0x000000101414723c */ /* 0x000ff60000001818 */
[----:B------:R-:W-:Y:S05]  /*622e0*/  @!UPT UIADD3 URZ, URZ, URZ, URZ ;  /* 0x0000003f3f3ff290 */ /* 0x000fea000fffe03f */
[----:B------:R-:W-:Y:S02]  /*622f0*/  IMAD.MOV.U32 R13, RZ, RZ, R10 ;  /* 0x000000ffff0d7224 */ /* 0x000fe400078e000a */
[----:B------:R-:W-:-:S05]  /*62300*/  IMAD.MOV.U32 R12, RZ, RZ, R11 ;  /* 0x000000ffff0c7224 */ /* 0x000fca00078e000b */
[----:B------:R-:W-:Y:S01]  /*62310*/  STL.64 [R1+0x3b38], R12 ;  /* 0x003b380c01007387 */ /* 0x000fe20000100a00 */
[----:B---3--:R-:W-:Y:S02]  /*62320*/  STL.64 [R1+0x3b30], R18 ;  /* 0x003b301201007387 */ /* 0x008fe40000100a00 */
[----:B------:R-:W2:Y:S02]  /*62330*/  LDL.LU R24, [R1+0x50] ;  /* 0x0000500001187983 */ /* 0x000ea40000300800 */
[----:B------:R-:W2:Y:S01]  /*62340*/  LDL.LU R25, [R1+0x54] ;  /* 0x0000540001197983 */ /* 0x000ea20000300800 */
[----:B------:R-:W3:Y:S01]  /*62350*/  LDL.LU R26, [R1+0x58] ;  /* 0x00005800011a7983 */ /* 0x000ee20000300800 */
[----:B------:R-:W3:Y:S03]  /*62360*/  LDL.LU R27, [R1+0x5c] ;  /* 0x00005c00011b7983 */ /* 0x000ee60000300800 */
[----:B---3--:R-:W-:Y:S01]  /*62370*/  STL.64 [R1+0x3b18], R26 ;  /* 0x003b181a01007387 */ /* 0x008fe20000100a00 */
[----:B--2---:R-:W-:Y:S02]  /*62380*/  STL.64 [R1+0x3b10], R24 ;  /* 0x003b101801007387 */ /* 0x004fe40000100a00 */
[----:B------:R-:W-:Y:S02]  /*62390*/  STL.64 [R1+0x38e8], R22 ;  /* 0x0038e81601007387 */ /* 0x000fe40000100a00 */
[----:B------:R0:W-:Y:S02]  /*623a0*/  STL.64 [R1+0x38e0], R20 ;  /* 0x0038e01401007387 */ /* 0x0001e40000100a00 */
[----:B0-----:R-:W2:Y:S01]  /*623b0*/  LDL.LU.64 R20, [R1+0x20] ;  /* 0x0000200001147983 */ /* 0x001ea20000300a00 */
[----:B------:R-:W3:Y:S03]  /*623c0*/  LDL.LU.64 R22, [R1+0x28] ;  /* 0x0000280001167983 */ /* 0x000ee60000300a00 */
[----:B---3--:R-:W-:Y:S01]  /*623d0*/  STL.64 [R1+0x3a48], R22 ;  /* 0x003a481601007387 */ /* 0x008fe20000100a00 */
[----:B--2---:R0:W-:Y:S03]  /*623e0*/  STL.64 [R1+0x3a40], R20 ;  /* 0x003a401401007387 */ /* 0x0041e60000100a00 */
[----:B0-----:R-:W2:Y:S01]  /*623f0*/  LDL.LU R20, [R1+0x30] ;  /* 0x0000300001147983 */ /* 0x001ea20000300800 */
[----:B------:R-:W2:Y:S02]  /*62400*/  LDL.LU R21, [R1+0x34] ;  /* 0x0000340001157983 */ /* 0x000ea40000300800 */
[----:B------:R-:W-:-:S02]  /*62410*/  IMAD.MOV.U32 R22, RZ, RZ, R7 ;  /* 0x000000ffff167224 */ /* 0x000fc400078e0007 */
[----:B------:R-:W-:Y:S01]  /*62420*/  IMAD.MOV.U32 R23, RZ, RZ, R6 ;  /* 0x000000ffff177224 */ /* 0x000fe200078e0006 */
[----:B------:R-:W3:Y:S01]  /*62430*/  LDL.LU R7, [R1+0x3b74] ;  /* 0x003b740001077983 */ /* 0x000ee20000300800 */
[----:B------:R-:W4:Y:S03]  /*62440*/  LDL.LU R6, [R1+0x3b70] ;  /* 0x003b700001067983 */ /* 0x000f260000300800 */
[----:B------:R-:W-:Y:S04]  /*62450*/  STL.64 [R1+0x3a88], R22 ;  /* 0x003a881601007387 */ /* 0x000fe80000100a00 */
        /* <DEDUP_REMOVED lines=11> */
[----:B----4-:R-:W-:-:S02]  /*62510*/  IMAD.MOV.U32 R25, RZ, RZ, R6 ;  /* 0x000000ffff197224 */ /* 0x010fc400078e0006 */
[----:B---3--:R-:W-:Y:S01]  /*62520*/  IMAD.MOV.U32 R26, RZ, RZ, R7 ;  /* 0x000000ffff1a7224 */ /* 0x008fe200078e0007 */
[----:B--2---:R-:W-:Y:S01]  /*62530*/  STL.64 [R1+0x3aa8], R22 ;  /* 0x003aa81601007387 */ /* 0x004fe20000100a00 */
[----:B------:R0:W-:Y:S03]  /*62540*/  STL.64 [R1+0x3aa0], R20 ;  /* 0x003aa01401007387 */ /* 0x0001e60000100a00 */
[----:B0-----:R-:W2:Y:S01]  /*62550*/  LDL.LU R20, [R1+0x1e0] ;  /* 0x0001e00001147983 */ /* 0x001ea20000300800 */
[----:B------:R-:W2:Y:S02]  /*62560*/  LDL.LU R21, [R1+0x1e4] ;  /* 0x0001e40001157983 */ /* 0x000ea40000300800 */
[----:B------:R-:W3:Y:S02]  /*62570*/  LDL.LU R22, [R1+0x1e8] ;  /* 0x0001e80001167983 */ /* 0x000ee40000300800 */
[----:B------:R-:W3:Y:S01]  /*62580*/  LDL.LU R23, [R1+0x1ec] ;  /* 0x0001ec0001177983 */ /* 0x000ee20000300800 */
[----:B------:R-:W4:Y:S01]  /*62590*/  LDL.LU R24, [R1+0x60] ;  /* 0x0000600001187983 */ /* 0x000f220000300800 */
[----:B------:R-:W4:Y:S02]  /*625a0*/  LDL.LU R6, [R1+0x3b6c] ;  /* 0x003b6c0001067983 */ /* 0x000f240000300800 */
[----:B------:R-:W4:Y:S02]  /*625b0*/  LDL.LU R7, [R1+0x3b68] ;  /* 0x003b680001077983 */ /* 0x000f240000300800 */
[----:B------:R-:W4:Y:S01]  /*625c0*/  LDL.LU R27, [R1+0x6c] ;  /* 0x00006c00011b7983 */ /* 0x000f220000300800 */
[----:B---3--:R-:W-:Y:S01]  /*625d0*/  STL.64 [R1+0x3ab8], R22 ;  /* 0x003ab81601007387 */ /* 0x008fe20000100a00 */
[----:B--2---:R0:W-:Y:S03]  /*625e0*/  STL.64 [R1+0x3ab0], R20 ;  /* 0x003ab01401007387 */ /* 0x0041e60000100a00 */
[----:B0-----:R-:W2:Y:S01]  /*625f0*/  LDL.LU R20, [R1+0x1f0] ;  /* 0x0001f00001147983 */ /* 0x001ea20000300800 */
[----:B------:R-:W2:Y:S02]  /*62600*/  LDL.LU R21, [R1+0x1f4] ;  /* 0x0001f40001157983 */ /* 0x000ea40000300800 */
[----:B----4-:R-:W-:-:S02]  /*62610*/  IMAD.MOV.U32 R22, RZ, RZ, R6 ;  /* 0x000000ffff167224 */ /* 0x010fc400078e0006 */
[----:B------:R-:W-:Y:S01]  /*62620*/  IMAD.MOV.U32 R23, RZ, RZ, R7 ;  /* 0x000000ffff177224 */ /* 0x000fe200078e0007 */
[----:B------:R-:W3:Y:S01]  /*62630*/  LDL.LU R6, [R1+0x3b64] ;  /* 0x003b640001067983 */ /* 0x000ee20000300800 */
[----:B------:R-:W4:Y:S02]  /*62640*/  LDL.LU R7, [R1+0x3b60] ;  /* 0x003b600001077983 */ /* 0x000f240000300800 */
[----:B------:R-:W3:Y:S02]  /*62650*/  LDL.LU R16, [R1+0x260] ;  /* 0x0002600001107983 */ /* 0x000ee40000300800 */
[----:B------:R-:W3:Y:S01]  /*62660*/  LDL.LU R17, [R1+0x264] ;  /* 0x0002640001117983 */ /* 0x000ee20000300800 */
[----:B------:R-:W3:Y:S01]  /*62670*/  LDL.LU R18, [R1+0x268] ;  /* 0x0002680001127983 */ /* 0x000ee20000300800 */
[----:B------:R-:W3:Y:S02]  /*62680*/  LDL.LU R19, [R1+0x26c] ;  /* 0x00026c0001137983 */ /* 0x000ee40000300800 */
[----:B------:R-:W3:Y:S02]  /*62690*/  LDL.LU R12, [R1+0x270] ;  /* 0x00027000010c7983 */ /* 0x000ee40000300800 */
[----:B------:R-:W3:Y:S01]  /*626a0*/  LDL.LU R13, [R1+0x274] ;  /* 0x00027400010d7983 */ /* 0x000ee20000300800 */
[----:B------:R-:W3:Y:S01]  /*626b0*/  LDL.LU R14, [R1+0x278] ;  /* 0x00027800010e7983 */ /* 0x000ee20000300800 */
[----:B------:R-:W-:-:S02]  /*626c0*/  IMAD.MOV.U32 R29, RZ, RZ, R8 ;  /* 0x000000ffff1d7224 */ /* 0x000fc400078e0008 */
[----:B------:R-:W3:Y:S02]  /*626d0*/  LDL.LU R15, [R1+0x27c] ;  /* 0x00027c00010f7983 */ /* 0x000ee40000300800 */
[----:B------:R-:W-:Y:S01]  /*626e0*/  IMAD.MOV.U32 R3, RZ, RZ, R9 ;  /* 0x000000ffff037224 */ /* 0x000fe200078e0009 */
[----:B------:R-:W3:Y:S01]  /*626f0*/  LDL.LU R8, [R1+0x280] ;  /* 0x0002800001087983 */ /* 0x000ee20000300800 */
[----:B------:R-:W3:Y:S02]  /*62700*/  LDL.LU R9, [R1+0x284] ;  /* 0x0002840001097983 */ /* 0x000ee40000300800 */
[----:B------:R-:W3:Y:S02]  /*62710*/  LDL.LU R10, [R1+0x288] ;  /* 0x00028800010a7983 */ /* 0x000ee40000300800 */
[----:B------:R-:W3:Y:S01]  /*62720*/  LDL.LU R11, [R1+0x28c] ;  /* 0x00028c00010b7983 */ /* 0x000ee20000300800 */
        /* <DEDUP_REMOVED lines=10> */
[----:B----4-:R-:W-:-:S02]  /*627d0*/  IMAD.MOV.U32 R22, RZ, RZ, R7 ;  /* 0x000000ffff167224 */ /* 0x010fc400078e0007 */
[----:B---3--:R-:W-:Y:S01]  /*627e0*/  IMAD.MOV.U32 R23, RZ, RZ, R6 ;  /* 0x000000ffff177224 */ /* 0x008fe200078e0006 */
        /* <DEDUP_REMOVED lines=8> */
[----:B--2---:R4:W-:Y:S01]  /*62870*/  STL.64 [R1+0x3b08], R22 ;  /* 0x003b081601007387 */ /* 0x0049e20000100a00 */
[----:B------:R0:W-:Y:S02]  /*62880*/  STL.64 [R1+0x3b00], R20 ;  /* 0x003b001401007387 */ /* 0x0001e40000100a00 */
[----:B----4-:R-:W-:Y:S01]  /*62890*/  IMAD.MOV.U32 R22, RZ, RZ, R6 ;  /* 0x000000ffff167224 */ /* 0x010fe200078e0006 */
[----:B0-----:R-:W2:Y:S01]  /*628a0*/  LDL.LU R20, [R1+0x230] ;  /* 0x0002300001147983 */ /* 0x001ea20000300800 */
[----:B------:R-:W2:Y:S02]  /*628b0*/  LDL.LU R21, [R1+0x234] ;  /* 0x0002340001157983 */ /* 0x000ea40000300800 */
[----:B------:R-:W4:Y:S02]  /*628c0*/  LDL.LU R6, [R1+0x3b54] ;  /* 0x003b540001067983 */ /* 0x000f240000300800 */
[----:B---3--:R-:W-:-:S02]  /*628d0*/  IMAD.MOV.U32 R23, RZ, RZ, R7 ;  /* 0x000000ffff177224 */ /* 0x008fc400078e0007 */
[----:B------:R-:W4:Y:S03]  /*628e0*/  LDL.LU R7, [R1+0x3b50] ;  /* 0x003b500001077983 */ /* 0x000f260000300800 */
[----:B------:R-:W-:Y:S01]  /*628f0*/  STL.64 [R1+0x3b28], R22 ;  /* 0x003b281601007387 */ /* 0x000fe20000100a00 */
[C---:B----4-:R-:W-:Y:S01]  /*62900*/  HMMA.16816.F32 R8, R24.reuse, R6, R8 ;  /* 0x000000061808723c */ /* 0x050fe20000001808 */
[----:B--2---:R0:W-:Y:S04]  /*62910*/  STL.64 [R1+0x3b20], R20 ;  /* 0x003b201401007387 */ /* 0x0041e80000100a00 */
        /* <DEDUP_REMOVED lines=13> */
[----:B0-----:R-:W3:Y:S01]  /*629f0*/  LDL.LU.64 R14, [R1+0x3b40] ;  /* 0x003b4000010e7983 */ /* 0x001ee20000300a00 */
[----:B------:R-:W4:Y:S01]  /*62a00*/  LDL.LU.64 R12, [R1+0x3b38] ;  /* 0x003b3800010c7983 */ /* 0x000f220000300a00 */
[C---:B---3--:R-:W-:Y:S11]  /*62a10*/  HMMA.16816.F32 R16, R24.reuse, R14, R16 ;  /* 0x0000000e1810723c */ /* 0x048ff60000001810 */
[----:B------:R-:W-:Y:S11]  /*62a20*/  @!UPT UIADD3 URZ, URZ, URZ, URZ ;  /* 0x0000003f3f3ff290 */ /* 0x000ff6000fffe03f */
[----:B------:R-:W-:Y:S01]  /*62a30*/  @!UPT UIADD3 URZ, URZ, URZ, URZ ;  /* 0x0000003f3f3ff290 */ /* 0x000fe2000fffe03f */
[----:B------:R-:W-:Y:S01]  /*62a40*/  STL.64 [R1+0x6c0], R16 ;  /* 0x0006c01001007387 */ /* 0x000fe20000100a00 */
[----:B------:R0:W-:Y:S03]  /*62a50*/  STL.64 [R1+0x6c8], R18 ;  /* 0x0006c81201007387 */ /* 0x0001e60000100a00 */
[----:B0-----:R-:W2:Y:S02]  /*62a60*/  LDL.LU.64 R18, [R1+0x3b30] ;  /* 0x003b300001127983 */ /* 0x001ea40000300a00 */
[----:B--2---:R-:W-:Y:S02]  /*62a70*/  HMMA.16816.F32 R24, R24, R18, R20 ;  /* 0x000000121818723c */ /* 0x004fe40000001814 */
[----:B------:R-:W2:Y:S01]  /*62a80*/  LDL.LU.64 R22, [R1+0x3b28] ;  /* 0x003b280001167983 */ /* 0x000ea20000300a00 */
[----:B------:R-:W2:Y:S11]  /*62a90*/  LDL.LU.64 R20, [R1+0x3b20] ;  /* 0x003b200001147983 */ /* 0x000eb60000300a00 */
[----:B------:R-:W-:Y:S09]  /*62aa0*/  @!UPT UIADD3 URZ, URZ, URZ, URZ ;  /* 0x0000003f3f3ff290 */ /* 0x000ff2000fffe03f */
        /* <DEDUP_REMOVED lines=60> */
[----:B----4-:R0:W-:Y:S02]  /*62e70*/  STL.64 [R1+0x3a68], R12 ;  /* 0x003a680c01007387 */ /* 0x0101e40000100a00 */
[----:B0-----:R-:W4:Y:S01]  /*62e80*/  LDL.LU R12, [R1+0x1a0] ;  /* 0x0001a000010c7983 */ /* 0x001f220000300800 */
[----:B------:R-:W4:Y:S02]  /*62e90*/  LDL.LU R13, [R1+0x1a4] ;  /* 0x0001a400010d7983 */ /* 0x000f240000300800 */
[----:B------:R-:W4:Y:S02]  /*62ea0*/  LDL.LU R14, [R1+0x1a8] ;  /* 0x0001a800010e7983 */ /* 0x000f240000300800 */
[----:B------:R-:W4:Y:S01]  /*62eb0*/  LDL.LU R15, [R1+0x1ac] ;  /* 0x0001ac00010f7983 */ /* 0x000f220000300800 */
[----:B--2---:R-:W-:Y:S01]  /*62ec0*/  HMMA.16816.F32 R24, R24, R18, R20 ;  /* 0x000000121818723c */ /* 0x004fe20000001814 */
[----:B------:R-:W3:Y:S01]  /*62ed0*/  LDL.LU.64 R22, [R1+0x3a88] ;  /* 0x003a880001167983 */ /* 0x000ee20000300a00 */
[----:B------:R-:W3:Y:S02]  /*62ee0*/  LDL.LU.64 R20, [R1+0x3a80] ;  /* 0x003a800001147983 */ /* 0x000ee40000300a00 */
[----:B------:R0:W-:Y:S02]  /*62ef0*/  STL.64 [R1+0x3a60], R18 ;  /* 0x003a601201007387 */ /* 0x0001e40000100a00 */
[----:B------:R-:W2:Y:S11]  /*62f00*/  LDL.LU R16, [R1+0x190] ;  /* 0x0001900001107983 */ /* 0x000eb60000300800 */
[----:B------:R-:W-:Y:S06]  /*62f10*/  @!UPT UIADD3 URZ, URZ, URZ, URZ ;  /* 0x0000003f3f3ff290 */ /* 0x000fec000fffe03f */
[----:B------:R1:W-:Y:S01]  /*62f20*/  STL.64 [R1+0x630], R24 ;  /* 0x0006301801007387 */ /* 0x0003e20000100a00 */
[----:B------:R4:W-:Y:S02]  /*62f30*/  STL.64 [R1+0x638], R26 ;  /* 0x0006381a01007387 */ /* 0x0009e40000100a00 */
[----:B------:R-:W2:Y:S02]  /*62f40*/  LDL.LU R17, [R1+0x194] ;  /* 0x0001940001117983 */ /* 0x000ea40000300800 */
[----:B0-----:R-:W2:Y:S01]  /*62f50*/  LDL.LU R18, [R1+0x198] ;  /* 0x0001980001127983 */ /* 0x001ea20000300800 */
[----:B------:R-:W2:Y:S04]  /*62f60*/  LDL.LU R19, [R1+0x19c] ;  /* 0x00019c0001137983 */ /* 0x000ea80000300800 */
[----:B-1----:R-:W2:Y:S01]  /*62f70*/  LDL.LU R24, [R1] ;  /* 0x0000000001187983 */ /* 0x002ea20000300800 */
[----:B------:R-:W2:Y:S02]  /*62f80*/  LDL.LU R25, [R1+0x4] ;  /* 0x0000040001197983 */ /* 0x000ea40000300800 */
[----:B----4-:R-:W4:Y:S02]  /*62f90*/  LDL.LU R26, [R1+0x8] ;  /* 0x00000800011a7983 */ /* 0x010f240000300800 */
[----:B------:R-:W4:Y:S02]  /*62fa0*/  LDL.LU R27, [R1+0xc] ;  /* 0x00000c00011b7983 */ /* 0x000f240000300800 */
[----:B----4-:R-:W-:Y:S01]  /*62fb0*/  STL.64 [R1+0x3968], R26 ;  /* 0x0039681a01007387 */ /* 0x010fe20000100a00 */
[----:B--2---:R0:W-:Y:S03]  /*62fc0*/  STL.64 [R1+0x3960], R24 ;  /* 0x0039601801007387 */ /* 0x0041e60000100a00 */
[----:B0-----:R-:W2:Y:S01]  /*62fd0*/  LDL.LU R24, [R1+0x160] ;  /* 0x0001600001187983 */ /* 0x001ea20000300800 */
[----:B------:R-:W2:Y:S02]  /*62fe0*/  LDL.LU R25, [R1+0x164] ;  /* 0x0001640001197983 */ /* 0x000ea40000300800 */
[----:B------:R-:W4:Y:S02]  /*62ff0*/  LDL.LU R26, [R1+0x168] ;  /* 0x00016800011a7983 */ /* 0x000f240000300800 */
[----:B------:R-:W4:Y:S01]  /*63000*/  LDL.LU R27, [R1+0x16c] ;  /* 0x00016c00011b7983 */ /* 0x000f220000300800 */
[C---:B---3--:R-:W-:Y:S01]  /*63010*/  HMMA.16816.F32 R8, R20.reuse, R6, R8 ;  /* 0x000000061408723c */ /* 0x048fe20000001808 */
[----:B----4-:R-:W-:Y:S01]  /*63020*/  STL.64 [R1+0x3a58], R26 ;  /* 0x003a581a01007387 */ /* 0x010fe20000100a00 */
[----:B--2---:R0:W-:Y:S03]  /*63030*/  STL.64 [R1+0x3a50], R24 ;  /* 0x003a501801007387 */ /* 0x0041e60000100a00 */
        /* <DEDUP_REMOVED lines=20> */
[----:B0-----:R-:W2:Y:S01]  /*63180*/  LDL.LU.64 R18, [R1+0x3a60] ;  /* 0x003a600001127983 */ /* 0x001ea20000300a00 */
[----:B------:R-:W-:Y:S01]  /*63190*/  STL.64 [R1+0x39d0], R14 ;  /* 0x0039d00e01007387 */ /* 0x000fe20000100a00 */
        /* <DEDUP_REMOVED lines=8> */
[----:B------:R2:W-:Y:S02]  /*63220*/  STL.64 [R1+0x39c8], R18 ;  /* 0x0039c81201007387 */ /* 0x0005e40000100a00 */
[----:B--2---:R-:W-:Y:S01]  /*63230*/  HMMA.16816.F32 R16, R20, R6, R24 ;  /* 0x000000061410723c */ /* 0x004fe20000001818 */
[----:B------:R-:W-:-:S02]  /*63240*/  IMAD.MOV.U32 R9, RZ, RZ, R22 ;  /* 0x000000ffff097224 */ /* 0x000fc400078e0016 */
[----:B------:R-:W-:Y:S02]  /*63250*/  IMAD.MOV.U32 R8, RZ, RZ, R23 ;  /* 0x000000ffff087224 */ /* 0x000fe400078e0017 */
[----:B------:R-:W-:Y:S02]  /*63260*/  IMAD.MOV.U32 R4, RZ, RZ, R20 ;  /* 0x000000ffff047224 */ /* 0x000fe400078e0014 */
[----:B------:R-:W-:Y:S02]  /*63270*/  IMAD.MOV.U32 R5, RZ, RZ, R21 ;  /* 0x000000ffff057224 */ /* 0x000fe400078e0015 */
[----:B----4-:R-:W-:Y:S02]  /*63280*/  IMAD.MOV.U32 R22, RZ, RZ, R13 ;  /* 0x000000ffff167224 */ /* 0x010fe400078e000d */
[----:B------:R-:W-:Y:S02]  /*63290*/  IMAD.MOV.U32 R23, RZ, RZ, R12 ;  /* 0x000000ffff177224 */ /* 0x000fe400078e000c */
[----:B------:R-:W-:-:S02]  /*632a0*/  IMAD.MOV.U32 R20, RZ, RZ, R29 ;  /* 0x000000ffff147224 */ /* 0x000fc400078e001d */
[----:B------:R-:W-:-:S08]  /*632b0*/  IMAD.MOV.U32 R21, RZ, RZ, R3 ;  /* 0x000000ffff157224 */ /* 0x000fd000078e0003 */
[----:B------:R-:W-:Y:S01]  /*632c0*/  STL.64 [R1+0x5e0], R16 ;  /* 0x0005e01001007387 */ /* 0x000fe20000100a00 */
[----:B------:R-:W-:Y:S02]  /*632d0*/  STL.64 [R1+0x5e8], R18 ;  /* 0x0005e81201007387 */ /* 0x000fe40000100a00 */
[----:B------:R-:W-:Y:S02]  /*632e0*/  STL.64 [R1+0x39b0], R6 ;  /* 0x0039b00601007387 */ /* 0x000fe40000100a00 */
[----:B------:R-:W2:Y:S01]  /*632f0*/  LDL.LU R29, [R1+0x3a38] ;  /* 0x003a3800011d7983 */ /* 0x000ea20000300800 */
[----:B------:R-:W3:Y:S01]  /*63300*/  LDL.LU R3, [R1+0x3a34] ;  /* 0x003a340001037983 */ /* 0x000ee20000300800 */
[----:B------:R0:W-:Y:S02]  /*63310*/  STL.64 [R1+0x38f8], R22 ;  /* 0x0038f81601007387 */ /* 0x0001e40000100a00 */
[----:B------:R1:W-:Y:S02]  /*63320*/  STL.64 [R1+0x38f0], R20 ;  /* 0x0038f01401007387 */ /* 0x0003e40000100a00 */
[----:B0-----:R-:W-:Y:S01]  /*63330*/  IMAD.MOV.U32 R22, RZ, RZ, R0 ;  /* 0x000000ffff167224 */ /* 0x001fe200078e0000 */
[----:B-1----:R-:W4:Y:S01]  /*63340*/  LDL.LU R20, [R1+0x80] ;  /* 0x0000800001147983 */ /* 0x002f220000300800 */
[----:B------:R-:W-:-:S02]  /*63350*/  IMAD.MOV.U32 R21, RZ, RZ, R2 ;  /* 0x000000ffff157224 */ /* 0x000fc400078e0002 */
[----:B------:R-:W2:Y:S02]  /*63360*/  LDL.LU R2, [R1+0x3a30] ;  /* 0x003a300001027983 */ /* 0x000ea40000300800 */
[----:B------:R-:W2:Y:S02]  /*63370*/  LDL.LU R0, [R1+0x3a2c] ;  /* 0x003a2c0001007983 */ /* 0x000ea40000300800 */
[----:B------:R-:W-:Y:S02]  /*63380*/  IMAD.MOV.U32 R23, RZ, RZ, R28 ;  /* 0x000000ffff177224 */ /* 0x000fe400078e001c */
[----:B------:R-:W2:Y:S01]  /*63390*/  LDL.LU R28, [R1+0x3a28] ;  /* 0x003a2800011c7983 */ /* 0x000ea20000300800 */
[----:B------:R-:W2:Y:S02]  /*633a0*/  LDL.LU R24, [R1+0x10] ;  /* 0x0000100001187983 */ /* 0x000ea40000300800 */
[----:B------:R-:W2:Y:S02]  /*633b0*/  LDL.LU R25, [R1+0x14] ;  /* 0x0000140001197983 */ /* 0x000ea40000300800 */
[----:B------:R-:W2:Y:S01]  /*633c0*/  LDL.LU R26, [R1+0x18] ;  /* 0x00001800011a7983 */ /* 0x000ea20000300800 */
[----:B------:R-:W2:Y:S04]  /*633d0*/  LDL.LU R27, [R1+0x1c] ;  /* 0x00001c00011b7983 */ /* 0x000ea80000300800 */
[----:B--2---:R-:W-:Y:S01]  /*633e0*/  STL.64 [R1+0x39c0], R26 ;  /* 0x0039c01a01007387 */ /* 0x004fe20000100a00 */
[----:B------:R-:W-:Y:S02]  /*633f0*/  STL.64 [R1+0x39b8], R24 ;  /* 0x0039b81801007387 */ /* 0x000fe40000100a00 */
[----:B------:R-:W-:Y:S02]  /*63400*/  STL.64 [R1+0x3908], R22 ;  /* 0x0039081601007387 */ /* 0x000fe40000100a00 */
[----:B----4-:R0:W-:Y:S02]  /*63410*/  STL.64 [R1+0x3900], R20 ;  /* 0x0039001401007387 */ /* 0x0101e40000100a00 */
[----:B0-----:R-:W2:Y:S01]  /*63420*/  LDL.LU R20, [R1+0x90] ;  /* 0x0000900001147983 */ /* 0x001ea20000300800 */
[----:B------:R-:W2:Y:S02]  /*63430*/  LDL.LU R21, [R1+0x94] ;  /* 0x0000940001157983 */ /* 0x000ea40000300800 */
[----:B---3--:R-:W-:-:S02]  /*63440*/  IMAD.MOV.U32 R22, RZ, RZ, R3 ;  /* 0x000000ffff167224 */ /* 0x008fc400078e0003 */
[----:B------:R-:W-:Y:S01]  /*63450*/  IMAD.MOV.U32 R23, RZ, RZ, R29 ;  /* 0x000000ffff177224 */ /* 0x000fe200078e001d */
[----:B------:R-:W3:Y:S04]  /*63460*/  LDL.LU R3, [R1+0x3a24] ;  /* 0x003a240001037983 */ /* 0x000ee80000300800 */
[----:B------:R-:W-:Y:S04]  /*63470*/  STL.64 [R1+0x3928], R22 ;  /* 0x0039281601007387 */ /* 0x000fe80000100a00 */
[----:B--2---:R0:W-:Y:S02]  /*63480*/  STL.64 [R1+0x3920], R20 ;  /* 0x0039201401007387 */ /* 0x0041e40000100a00 */
[----:B0-----:R-:W-:-:S02]  /*63490*/  IMAD.MOV.U32 R20, RZ, RZ, R28 ;  /* 0x000000ffff147224 */ /* 0x001fc400078e001c */
[----:B------:R-:W-:Y:S01]  /*634a0*/  IMAD.MOV.U32 R21, RZ, RZ, R0 ;  /* 0x000000ffff157224 */ /* 0x000fe200078e0000 */
[----:B------:R-:W2:Y:S01]  /*634b0*/  LDL.LU R28, [R1+0x3a20] ;  /* 0x003a2000011c7983 */ /* 0x000ea20000300800 */
[----:B------:R-:W4:Y:S02]  /*634c0*/  LDL.LU R0, [R1+0x3a1c] ;  /* 0x003a1c0001007983 */ /* 0x000f240000300800 */
[----:B------:R-:W2:Y:S02]  /*634d0*/  LDL.LU R22, [R1+0xa8] ;  /* 0x0000a80001167983 */ /* 0x000ea40000300800 */
[----:B------:R-:W-:Y:S02]  /*634e0*/  IMAD.MOV.U32 R23, RZ, RZ, R2 ;  /* 0x000000ffff177224 */ /* 0x000fe400078e0002 */
[----:B------:R-:W3:Y:S04]  /*634f0*/  LDL.LU R2, [R1+0x3a18] ;  /* 0x003a180001027983 */ /* 0x000ee80000300800 */
[----:B--2---:R-:W-:Y:S01]  /*63500*/  STL.64 [R1+0x3938], R22 ;  /* 0x0039381601007387 */ /* 0x004fe20000100a00 */
[----:B------:R3:W-:Y:S02]  /*63510*/  STL.64 [R1+0x3930], R20 ;  /* 0x0039301401007387 */ /* 0x0007e40000100a00 */
[----:B---3--:R-:W-:-:S02]  /*63520*/  IMAD.MOV.U32 R20, RZ, RZ, R3 ;  /* 0x000000ffff147224 */ /* 0x008fc400078e0003 */
[----:B------:R-:W-:Y:S01]  /*63530*/  IMAD.MOV.U32 R21, RZ, RZ, R28 ;  /* 0x000000ffff157224 */ /* 0x000fe200078e001c */
[----:B------:R-:W2:Y:S01]  /*63540*/  LDL.LU R3, [R1+0x3a14] ;  /* 0x003a140001037983 */ /* 0x000ea20000300800 */
[----:B------:R-:W3:Y:S02]  /*63550*/  LDL.LU R28, [R1+0x3a10] ;  /* 0x003a1000011c7983 */ /* 0x000ee40000300800 */
[----:B----4-:R-:W-:Y:S02]  /*63560*/  IMAD.MOV.U32 R22, RZ, RZ, R0 ;  /* 0x000000ffff167224 */ /* 0x010fe400078e0000 */
[----:B------:R-:W4:Y:S01]  /*63570*/  LDL.LU R0, [R1+0x3a0c] ;  /* 0x003a0c0001007983 */ /* 0x000f220000300800 */
[----:B------:R-:W2:Y:S03]  /*63580*/  LDL.LU R23, [R1+0xbc] ;  /* 0x0000bc0001177983 */ /* 0x000ea60000300800 */
[----:B--2---:R-:W-:Y:S01]  /*63590*/  STL.64 [R1+0x3948], R22 ;  /* 0x0039481601007387 */ /* 0x004fe20000100a00 */
[----:B------:R0:W-:Y:S02]  /*635a0*/  STL.64 [R1+0x3940], R20 ;  /* 0x0039401401007387 */ /* 0x0001e40000100a00 */
[----:B0-----:R-:W-:-:S02]  /*635b0*/  IMAD.MOV.U32 R20, RZ, RZ, R2 ;  /* 0x000000ffff147224 */ /* 0x001fc400078e0002 */
[----:B------:R-:W-:Y:S01]  /*635c0*/  IMAD.MOV.U32 R21, RZ, RZ, R3 ;  /* 0x000000ffff157224 */ /* 0x000fe200078e0003 */
[----:B------:R-:W2:Y:S01]  /*635d0*/  LDL.LU R2, [R1+0x3a08] ;  /* 0x003a080001027983 */ /* 0x000ea20000300800 */
[----:B------:R-:W2:Y:S02]  /*635e0*/  LDL.LU R3, [R1+0x3a04] ;  /* 0x003a040001037983 */ /* 0x000ea40000300800 */
[----:B---3--:R-:W-:Y:S02]  /*635f0*/  IMAD.MOV.U32 R22, RZ, RZ, R28 ;  /* 0x000000ffff167224 */ /* 0x008fe400078e001c */
[----:B----4-:R-:W-:Y:S01]  /*63600*/  IMAD.MOV.U32 R23, RZ, RZ, R0 ;  /* 0x000000ffff177224 */ /* 0x010fe200078e0000 */
[----:B------:R-:W3:Y:S01]  /*63610*/  LDL.LU R28, [R1+0x3a00] ;  /* 0x003a0000011c7983 */ /* 0x000ee20000300800 */
        /* <DEDUP_REMOVED lines=13> */
[----:B------:R2:W-:Y:S02]  /*636f0*/  STL.64 [R1+0x3958], R22 ;  /* 0x0039581601007387 */ /* 0x0005e40000100a00 */
[----:B------:R3:W-:Y:S02]  /*63700*/  STL.64 [R1+0x3950], R20 ;  /* 0x0039501401007387 */ /* 0x0007e40000100a00 */
[----:B--2---:R-:W-:-:S02]  /*63710*/  IMAD.MOV.U32 R23, RZ, RZ, R2 ;  /* 0x000000ffff177224 */ /* 0x004fc400078e0002 */
[----:B------:R-:W-:Y:S02]  /*63720*/  IMAD.MOV.U32 R22, RZ, RZ, R3 ;  /* 0x000000ffff167224 */ /* 0x000fe400078e0003 */
[----:B---3--:R-:W-:Y:S02]  /*63730*/  IMAD.MOV.U32 R21, RZ, RZ, R28 ;  /* 0x000000ffff157224 */ /* 0x008fe400078e001c */
[----:B----4-:R-:W-:Y:S02]  /*63740*/  IMAD.MOV.U32 R20, RZ, RZ, R0 ;  /* 0x000000ffff147224 */ /* 0x010fe400078e0000 */
[----:B------:R-:W2:Y:S01]  /*63750*/  LDL.LU R0, [R1+0x39f8] ;  /* 0x0039f80001007983 */ /* 0x000ea20000300800 */
[----:B------:R-:W3:Y:S02]  /*63760*/  LDL.LU R28, [R1+0x39f4] ;  /* 0x0039f400011c7983 */ /* 0x000ee40000300800 */
[----:B------:R-:W4:Y:S02]  /*63770*/  LDL.LU R3, [R1+0x39f0] ;  /* 0x0039f00001037983 */ /* 0x000f240000300800 */
        /* <DEDUP_REMOVED lines=11> */
[----:B---3--:R-:W-:Y:S02]  /*63830*/  IMAD.MOV.U32 R22, RZ, RZ, R28 ;  /* 0x000000ffff167224 */ /* 0x008fe400078e001c */
[----:B0-----:R-:W-:Y:S02]  /*63840*/  IMAD.MOV.U32 R20, RZ, RZ, R2 ;  /* 0x000000ffff147224 */ /* 0x001fe400078e0002 */
[----:B------:R-:W-:Y:S01]  /*63850*/  IMAD.MOV.U32 R23, RZ, RZ, R0 ;  /* 0x000000ffff177224 */ /* 0x000fe200078e0000 */
[----:B------:R-:W2:Y:S01]  /*63860*/  LDL.LU R2, [R1+0x39e8] ;  /* 0x0039e80001027983 */ /* 0x000ea20000300800 */
[----:B----4-:R-:W-:-:S02]  /*63870*/  IMAD.MOV.U32 R21, RZ, RZ, R3 ;  /* 0x000000ffff157224 */ /* 0x010fc400078e0003 */
        /* <DEDUP_REMOVED lines=9> */
[----:B------:R-:W-:Y:S01]  /*63910*/  HMMA.16816.F32 R12, R4, R10, R12 ;  /* 0x0000000a040c723c */ /* 0x000fe2000000180c */
[----:B--2---:R-:W-:Y:S01]  /*63920*/  STL.64 [R1+0x39a8], R22 ;  /* 0x0039a81601007387 */ /* 0x004fe20000100a00 */
[----:B------:R0:W-:Y:S02]  /*63930*/  STL.64 [R1+0x39a0], R20 ;  /* 0x0039a01401007387 */ /* 0x0001e40000100a00 */
[----:B0-----:R-:W-:-:S02]  /*63940*/  IMAD.MOV.U32 R20, RZ, RZ, R0 ;  /* 0x000000ffff147224 */ /* 0x001fc400078e0000 */
[----:B------:R-:W2:Y:S11]  /*63950*/  LDL.LU R0, [R1+0x39d8] ;  /* 0x0039d80001007983 */ /* 0x000eb60000300800 */
[----:B------:R-:W-:Y:S06]  /*63960*/  @!UPT UIADD3 URZ, URZ, URZ, URZ ;  /* 0x0000003f3f3ff290 */ /* 0x000fec000fffe03f */
[----:B------:R-:W-:Y:S02]  /*63970*/  STL.64 [R1+0x5d0], R12 ;  /* 0x0005d00c01007387 */ /* 0x000fe40000100a00 */
[----:B------:R0:W-:Y:S02]  /*63980*/  STL.64 [R1+0x5d8], R14 ;  /* 0x0005d80e01007387 */ /* 0x0001e40000100a00 */
[----:B0-----:R-:W2:Y:S01]  /*63990*/  LDL.LU.64 R14, [R1+0x39d0] ;  /* 0x0039d000010e7983 */ /* 0x001ea20000300a00 */
[----:B------:R-:W3:Y:S01]  /*639a0*/  LDL.LU.64 R8, [R1+0x3c0] ;  /* 0x0003c00001087983 */ /* 0x000ee20000300a00 */
[C---:B--2---:R-:W-:Y:S11]  /*639b0*/  HMMA.16816.F32 R16, R4.reuse, R14, R16 ;  /* 0x0000000e0410723c */ /* 0x044ff60000001810 */
        /* <DEDUP_REMOVED lines=12> */
[----:B----4-:R-:W-:Y:S02]  /*63a80*/  IMAD.MOV.U32 R21, RZ, RZ, R28 ;  /* 0x000000ffff157224 */ /* 0x010fe400078e001c */
[----:B---3--:R-:W-:Y:S02]  /*63a90*/  IMAD.MOV.U32 R22, RZ, RZ, R3 ;  /* 0x000000ffff167224 */ /* 0x008fe400078e0003 */
        /* <DEDUP_REMOVED lines=35> */
[----:B------:R-:W-:Y:S02]  /*63cd0*/  IMAD.MOV.U32 R16, RZ, RZ, R22 ;  /* 0x000000ffff107224 */ /* 0x000fe400078e0016 */
[----:B------:R0:W-:Y:S02]  /*63ce0*/  STL.64 [R1+0x568], R22 ;  /* 0x0005681601007387 */ /* 0x0001e40000100a00 */
        /* <DEDUP_REMOVED lines=14> */
[----:B------:R0:W-:Y:S02]  /*63dd0*/  STL [R1+0x3474], R13 ;  /* 0x0034740d01007387 */ /* 0x0001e40000100800 */
[----:B0-----:R-:W4:Y:S01]  /*63de0*/  LDL.LU.64 R12, [R1+0x3b8] ;  /* 0x0003b800010c7983 */ /* 0x001f220000300a00 */
[----:B------:R0:W-:Y:S03]  /*63df0*/  STL [R1+0x3470], R17 ;  /* 0x0034701101007387 */ /* 0x0001e60000100800 */
[----:B0-----:R-:W3:Y:S01]  /*63e00*/  LDL.LU.64 R16, [R1+0x3c8] ;  /* 0x0003c80001107983 */ /* 0x001ee20000300a00 */
        /* <DEDUP_REMOVED lines=22> */
[----:B------:R-:W3:Y:S01]  /*63f70*/  LDL.LU.64 R6, [R1+0x3d0] ;  /* 0x0003d00001067983 */ /* 0x000ee20000300a00 */
[C---:B--2---:R-:W-:Y:S11]  /*63f80*/  HMMA.16816.F32 R20, R24.reuse, R10, R20 ;  /* 0x0000000a1814723c */ /* 0x044ff60000001814 */
[----:B------:R-:W-:Y:S11]  /*63f90*/  @!UPT UIADD3 URZ, URZ, URZ, URZ ;  /* 0x0000003f3f3ff290 */ /* 0x000ff6000fffe03f */
[----:B------:R-:W-:Y:S01]  /*63fa0*/  @!UPT UIADD3 URZ, URZ, URZ, URZ ;  /* 0x0000003f3f3ff290 */ /* 0x000fe2000fffe03f */
[----:B------:R-:W-:Y:S01]  /*63fb0*/  STL.64 [R1+0x510], R20 ;  /* 0x0005101401007387 */ /* 0x000fe20000100a00 */
[----:B------:R0:W-:Y:S03]  /*63fc0*/  STL.64 [R1+0x518], R22 ;  /* 0x0005181601007387 */ /* 0x0001e60000100a00 */
[----:B0-----:R-:W2:Y:S01]  /*63fd0*/  LDL.LU.64 R22, [R1+0x38f8] ;  /* 0x0038f80001167983 */ /* 0x001ea20000300a00 */
[----:B------:R-:W2:Y:S02]  /*63fe0*/  LDL.LU.64 R20, [R1+0x38f0] ;  /* 0x0038f00001147983 */ /* 0x000ea40000300a00 */
[----:B--2---:R-:W-:Y:S11]  /*63ff0*/  HMMA.16816.F32 R20, R24, R14, R20 ;  /* 0x0000000e1814723c */ /* 0x004ff60000001814 */
[----:B------:R-:W-:Y:S11]  /*64000*/  @!UPT UIADD3 URZ, URZ, URZ, URZ ;  /* 0x0000003f3f3ff290 */ /* 0x000ff6000fffe03f */
[----:B------:R-:W-:Y:S01]  /*64010*/  @!UPT UIADD3 URZ, URZ, URZ, URZ ;  /* 0x0000003f3f3ff290 */ /* 0x000fe2000fffe03f */
[----:B------:R-:W-:Y:S01]  /*64020*/  STL.64 [R1+0x500], R20 ;  /* 0x0005001401007387 */ /* 0x000fe20000100a00 */
[----:B------:R-:W-:Y:S02]  /*64030*/  IMAD.MOV.U32 R11, RZ, RZ, R23 ;  /* 0x000000ffff0b7224 */ /* 0x000fe400078e0017 */
[----:B------:R0:W-:Y:S02]  /*64040*/  STL.64 [R1+0x508], R22 ;  /* 0x0005081601007387 */ /* 0x0001e40000100a00 */
[----:B------:R-:W-:Y:S02]  /*64050*/  IMAD.MOV.U32 R10, RZ, RZ, R22 ;  /* 0x000000ffff0a7224 */ /* 0x000fe400078e0016 */
[----:B0-----:R-:W2:Y:S01]  /*64060*/  LDL.LU.64 R22, [R1+0x38e8] ;  /* 0x0038e80001167983 */ /* 0x001ea20000300a00 */
[----:B------:R-:W2:Y:S02]  /*64070*/  LDL.LU.64 R20, [R1+0x38e0] ;  /* 0x0038e00001147983 */ /* 0x000ea40000300a00 */
[----:B------:R-:W-:-:S04]  /*64080*/  IMAD.MOV.U32 R5, RZ, RZ, c[0x0][0x188] ;  /* 0x00006200ff057624 */ /* 0x000fc800078e00ff */
[----:B------:R-:W-:-:S04]  /*64090*/  IMAD.SHL.U32 R5, R5, 0x100, RZ ;  /* 0x0000010005057824 */ /* 0x000fc800078e00ff */
[----:B------:R-:W-:-:S05]  /*640a0*/  IMAD.SHL.U32 R5, R5, 0x2, RZ ;  /* 0x0000000205057824 */ /* 0x000fca00078e00ff */
[-C--:B---3--:R-:W-:Y:S02]  /*640b0*/  IADD3 R2, P0, R6, R5.reuse, RZ ;  /* 0x0000000506027210 */ /* 0x088fe40007f1e0ff */
[----:B------:R-:W-:-:S03]  /*640c0*/  IADD3 R3, P1, R16, R5, RZ ;  /* 0x0000000510037210 */ /* 0x000fc60007f3e0ff */
[--C-:B------:R-:W-:Y:S02]  /*640d0*/  IMAD.X R6, R7, 0x1, R0.reuse, P0 ;  /* 0x0000000107067824 */ /* 0x100fe400000e0600 */
[--C-:B------:R-:W-:Y:S01]  /*640e0*/  IMAD.X R7, R17, 0x1, R0.reuse, P1 ;  /* 0x0000000111077824 */ /* 0x100fe200008e0600 */
[-C--:B------:R-:W-:Y:S01]  /*640f0*/  IADD3 R4, P0, R8, R5.reuse, RZ ;  /* 0x0000000508047210 */ /* 0x080fe20007f1e0ff */
[----:B----4-:R-:W-:Y:S01]  /*64100*/  IADD3 R5, P2, R12, R5, RZ ;  /* 0x000000050c057210 */ /* 0x010fe20007f5e0ff */
[----:B------:R-:W-:Y:S01]  /*64110*/  STL [R1+0x347c], R10 ;  /* 0x00347c0a01007387 */ /* 0x000fe20000100800 */
[----:B------:R-:W-:Y:S02]  /*64120*/  IADD3 R28, R28, 0x1, RZ ;  /* 0x000000011c1c7810 */ /* 0x000fe40007ffe0ff */
[--C-:B------:R-:W-:Y:S01]  /*64130*/  IMAD.X R8, R9, 0x1, R0.reuse, P0 ;  /* 0x0000000109087824 */ /* 0x100fe200000e0600 */
[----:B------:R-:W-:Y:S01]  /*64140*/  STL [R1+0x3478], R11 ;  /* 0x0034780b01007387 */ /* 0x000fe20000100800 */
[----:B------:R-:W-:Y:S02]  /*64150*/  STL [R1+0x3480], R4 ;  /* 0x0034800401007387 */ /* 0x000fe40000100800 */
[----:B------:R-:W-:-:S02]  /*64160*/  IMAD.X R9, R13, 0x1, R0, P2 ;  /* 0x000000010d097824 */ /* 0x000fc400010e0600 */
[----:B------:R-:W-:Y:S01]  /*64170*/  STL [R1+0x3484], R5 ;  /* 0x0034840501007387 */ /* 0x000fe20000100800 */
[----:B------:R-:W-:Y:S01]  /*64180*/  STL [R1+0x3488], R8 ;  /* 0x0034880801007387 */ /* 0x000fe20000100800 */
[----:B------:R-:W-:Y:S02]  /*64190*/  STL [R1+0x11e8], R28 ;  /* 0x0011e81c01007387 */ /* 0x000fe40000100800 */
[----:B------:R0:W-:Y:S02]  /*641a0*/  STL [R1+0x38cc], R0 ;  /* 0x0038cc0001007387 */ /* 0x0001e40000100800 */
[----:B------:R-:W-:Y:S01]  /*641b0*/  STL [R1+0x348c], R9 ;  /* 0x00348c0901007387 */ /* 0x000fe20000100800 */
[----:B--2---:R-:W-:Y:S11]  /*641c0*/  HMMA.16816.F32 R16, R24, R18, R20 ;  /* 0x000000121810723c */ /* 0x004ff60000001814 */
[----:B------:R-:W-:Y:S11]  /*641d0*/  @!UPT UIADD3 URZ, URZ, URZ, URZ ;  /* 0x0000003f3f3ff290 */ /* 0x000ff6000fffe03f */
[----:B------:R-:W-:Y:S02]  /*641e0*/  @!UPT UIADD3 URZ, URZ, URZ, URZ ;  /* 0x0000003f3f3ff290 */ /* 0x000fe4000fffe03f */
[----:B------:R-:W-:Y:S02]  /*641f0*/  IMAD.MOV.U32 R23, RZ, RZ, R16 ;  /* 0x000000ffff177224 */ /* 0x000fe400078e0010 */
[----:B------:R-:W-:Y:S02]  /*64200*/  IMAD.MOV.U32 R27, RZ, RZ, R18 ;  /* 0x000000ffff1b7224 */ /* 0x000fe400078e0012 */
[----:B------:R-:W-:Y:S01]  /*64210*/  IMAD.MOV.U32 R14, RZ, RZ, R19 ;  /* 0x000000ffff0e7224 */ /* 0x000fe200078e0013 */
[----:B------:R-:W-:Y:S01]  /*64220*/  STL.64 [R1+0x240], R16 ;  /* 0x0002401001007387 */ /* 0x000fe20000100a00 */
[----:B------:R-:W-:Y:S02]  /*64230*/  STL.64 [R1+0x248], R18 ;  /* 0x0002481201007387 */ /* 0x000fe40000100a00 */
[----:B------:R-:W-:Y:S02]  /*64240*/  STL [R1+0x3498], R23 ;  /* 0x0034981701007387 */ /* 0x000fe40000100800 */
[----:B------:R-:W-:Y:S01]  /*64250*/  STL [R1+0x3494], R27 ;  /* 0x0034941b01007387 */ /* 0x000fe20000100800 */
[----:B------:R-:W-:Y:S01]  /*64260*/  STL [R1+0x3490], R14 ;  /* 0x0034900e01007387 */ /* 0x000fe20000100800 */
[----:B0-----:R-:W2:Y:S02]  /*64270*/  LDL.LU R0, [R1+0x2bc8] ;  /* 0x002bc80001007983 */ /* 0x001ea40000300800 */
[----:B------:R-:W-:-:S05]  /*64280*/  IMAD.MOV.U32 R29, RZ, RZ, c[0x0][0x180] ;  /* 0x00006000ff1d7624 */ /* 0x000fca00078e00ff */
[----:B------:R-:W-:-:S04]  /*64290*/  IADD3 R29, R29, 0xff, RZ ;  /* 0x000000ff1d1d7810 */ /* 0x000fc80007ffe0ff */
[----:B------:R-:W-:-:S04]  /*642a0*/  SHF.R.S32.HI R4, RZ, 0x1f, R29 ;  /* 0x0000001fff047819 */ /* 0x000fc8000001141d */
[----:B------:R-:W-:-:S04]  /*642b0*/  LEA.HI R4, R4, R29, RZ, 0x8 ;  /* 0x0000001d04047211 */ /* 0x000fc800078f40ff */
[----:B------:R-:W-:Y:S01]  /*642c0*/  SHF.R.S32.HI R4, RZ, 0x8, R4 ;  /* 0x00000008ff047819 */ /* 0x000fe20000011404 */
[----:B------:R-:W-:-:S03]  /*642d0*/  IMAD.MOV.U32 R5, RZ, RZ, R6 ;  /* 0x000000ffff057224 */ /* 0x000fc600078e0006 */
[----:B------:R-:W-:Y:S01]  /*642e0*/  ISETP.NE.U32.AND P0, PT, R28, R4, PT ;  /* 0x000000041c00720c */ /* 0x000fe20003f05070 */
[----:B------:R-:W-:Y:S01]  /*642f0*/  IMAD.MOV.U32 R4, RZ, RZ, R2 ;  /* 0x000000ffff047224 */ /* 0x000fe200078e0002 */
[----:B--2---:R0:W-:Y:S04]  /*64300*/  STL [R1+0x38d0], R0 ;  /* 0x0038d00001007387 */ /* 0x0041e80000100800 */
[----:B------:R-:W-:Y:S01]  /*64310*/  STL.64 [R1+0x3d0], R4 ;  /* 0x0003d00401007387 */ /* 0x000fe20000100a00 */
[----:B0-----:R-:W2:Y:S04]  /*64320*/  LDL.LU R0, [R1+0x2bd0] ;  /* 0x002bd00001007983 */ /* 0x001ea80000300800 */
[----:B--2---:R0:W-:Y:S04]  /*64330*/  STL [R1+0x38d4], R0 ;  /* 0x0038d40001007387 */ /* 0x0041e80000100800 */
[----:B0-----:R-:W2:Y:S01]  /*64340*/  LDL.LU R0, [R1+0x2bd8] ;  /* 0x002bd80001007983 */ /* 0x001ea20000300800 */
[----:B------:R-:W3:Y:S02]  /*64350*/  LDL.LU R2, [R1+0x2bb0] ;  /* 0x002bb00001027983 */ /* 0x000ee40000300800 */
[----:B------:R-:W4:Y:S02]  /*64360*/  LDL.LU R6, [R1+0x2bd4] ;  /* 0x002bd40001067983 */ /* 0x000f240000300800 */
[----:B------:R-:W2:Y:S01]  /*64370*/  LDL.LU R14, [R1+0x2ba8] ;  /* 0x002ba800010e7983 */ /* 0x000ea20000300800 */
[----:B------:R-:W2:Y:S01]  /*64380*/  LDL.LU R27, [R1+0x2bcc] ;  /* 0x002bcc00011b7983 */ /* 0x000ea20000300800 */
[----:B------:R-:W2:Y:S02]  /*64390*/  LDL.LU R23, [R1+0x2ba0] ;  /* 0x002ba00001177983 */ /* 0x000ea40000300800 */
[----:B------:R-:W2:Y:S02]  /*643a0*/  LDL.LU R24, [R1+0x2bc4] ;  /* 0x002bc40001187983 */ /* 0x000ea40000300800 */
[----:B------:R-:W2:Y:S02]  /*643b0*/  LDL.LU R25, [R1+0x2b98] ;  /* 0x002b980001197983 */ /* 0x000ea40000300800 */
[----:B------:R-:W-:-:S04]  /*643c0*/  IMAD.MOV.U32 R9, RZ, RZ, c[0x0][0x188] ;  /* 0x00006200ff097624 */ /* 0x000fc800078e00ff */
[----:B------:R-:W-:-:S04]  /*643d0*/  IMAD.SHL.U32 R9, R9, 0x100, RZ ;  /* 0x0000010009097824 */ /* 0x000fc800078e00ff */
[----:B------:R-:W-:Y:S01]  /*643e0*/  IMAD.SHL.U32 R9, R9, 0x2, RZ ;  /* 0x0000000209097824 */ /* 0x000fe200078e00ff */
[----:B--2---:R0:W-:Y:S01]  /*643f0*/  STL.64 [R1+0x38d8], R24 ;  /* 0x0038d81801007387 */ /* 0x0041e20000100a00 */
        /* <DEDUP_REMOVED lines=14> */
[----:B0-----:R-:W-:-:S02]  /*644e0*/  IMAD.MOV.U32 R24, RZ, RZ, R3 ;  /* 0x000000ffff187224 */ /* 0x001fc400078e0003 */
[----:B------:R-:W-:Y:S01]  /*644f0*/  IMAD.MOV.U32 R25, RZ, RZ, R7 ;  /* 0x000000ffff197224 */ /* 0x000fe200078e0007 */
[----:B------:R-:W2:Y:S01]  /*64500*/  LDL.LU R16, [R1+0x2b84] ;  /* 0x002b840001107983 */ /* 0x000ea20000300800 */
[----:B------:R-:W2:Y:S02]  /*64510*/  LDL.LU R12, [R1+0x2b58] ;  /* 0x002b5800010c7983 */ /* 0x000ea40000300800 */
[----:B------:R-:W2:Y:S02]  /*64520*/  LDL.LU R29, [R1+0x2b7c] ;  /* 0x002b7c00011d7983 */ /* 0x000ea40000300800 */
[----:B------:R-:W2:Y:S01]  /*64530*/  LDL.LU R28, [R1+0x2b50] ;  /* 0x002b5000011c7983 */ /* 0x000ea20000300800 */
[-C--:B------:R-:W-:Y:S01]  /*64540*/  IADD3 R0, P2, R0, R9.reuse, RZ ;  /* 0x0000000900007210 */ /* 0x080fe20007f5e0ff */
[----:B------:R0:W-:Y:S04]  /*64550*/  STL.64 [R1+0x3c8], R24 ;  /* 0x0003c81801007387 */ /* 0x0001e80000100a00 */
[----:B0-----:R-:W2:Y:S01]  /*64560*/  LDL.LU.64 R24, [R1+0x38d8] ;  /* 0x0038d80001187983 */ /* 0x001ea20000300a00 */
[----:B------:R-:W2:Y:S02]  /*64570*/  LDL.LU R3, [R1+0x2bc0] ;  /* 0x002bc00001037983 */ /* 0x000ea40000300800 */
[----:B------:R-:W2:Y:S02]  /*64580*/  LDL.LU R7, [R1+0x2bb8] ;  /* 0x002bb80001077983 */ /* 0x000ea40000300800 */
[----:B------:R0:W-:Y:S02]  /*64590*/  STL [R1+0x2bd8], R0 ;  /* 0x002bd80001007387 */ /* 0x0001e40000100800 */
[----:B0-----:R-:W2:Y:S02]  /*645a0*/  LDL.LU R0, [R1+0x38d4] ;  /* 0x0038d40001007983 */ /* 0x001ea40000300800 */
[----:B--2---:R-:W-:-:S05]  /*645b0*/  IADD3 R0, P3, R0, R9, RZ ;  /* 0x0000000900007210 */ /* 0x004fca0007f7e0ff */
[----:B------:R0:W-:Y:S04]  /*645c0*/  STL [R1+0x2bd0], R0 ;  /* 0x002bd00001007387 */ /* 0x0001e80000100800 */
[----:B0-----:R-:W2:Y:S02]  /*645d0*/  LDL.LU R0, [R1+0x38d0] ;  /* 0x0038d00001007983 */ /* 0x001ea40000300800 */
[----:B--2---:R-:W-:-:S05]  /*645e0*/  IADD3 R0, P4, R0, R9, RZ ;  /* 0x0000000900007210 */ /* 0x004fca0007f9e0ff */
[----:B------:R0:W-:Y:S04]  /*645f0*/  STL [R1+0x2bc8], R0 ;  /* 0x002bc80001007387 */ /* 0x0001e80000100800 */
[----:B0-----:R-:W4:Y:S01]  /*64600*/  LDL.LU R0, [R1+0x38cc] ;  /* 0x0038cc0001007983 */ /* 0x001f220000300800 */
[-C--:B------:R-:W-:Y:S02]  /*64610*/  IADD3 R3, P5, R3, R9.reuse, RZ ;  /* 0x0000000903037210 */ /* 0x080fe40007fbe0ff */
[-C--:B------:R-:W-:Y:S02]  /*64620*/  IADD3 R7, P6, R7, R9.reuse, RZ ;  /* 0x0000000907077210 */ /* 0x080fe40007fde0ff */
[-C--:B---3--:R-:W-:Y:S01]  /*64630*/  IADD3 R2, P1, R2, R9.reuse, RZ ;  /* 0x0000000902027210 */ /* 0x088fe20007f3e0ff */
[----:B------:R-:W-:Y:S02]  /*64640*/  STL [R1+0x2bc0], R3 ;  /* 0x002bc00301007387 */ /* 0x000fe40000100800 */
[----:B------:R-:W-:Y:S02]  /*64650*/  STL [R1+0x2bb8], R7 ;  /* 0x002bb80701007387 */ /* 0x000fe40000100800 */
[----:B------:R-:W-:Y:S02]  /*64660*/  STL [R1+0x2bb0], R2 ;  /* 0x002bb00201007387 */ /* 0x000fe40000100800 */
[--C-:B----4-:R-:W-:Y:S01]  /*64670*/  IMAD.X R6, R6, 0x1, R0.reuse, P2 ;  /* 0x0000000106067824 */ /* 0x110fe200010e0600 */
[-C--:B------:R-:W-:Y:S01]  /*64680*/  IADD3 R14, P2, R14, R9.reuse, RZ ;  /* 0x000000090e0e7210 */ /* 0x080fe20007f5e0ff */
[--C-:B------:R-:W-:Y:S01]  /*64690*/  IMAD.X R27, R27, 0x1, R0.reuse, P3 ;  /* 0x000000011b1b7824 */ /* 0x100fe200018e0600 */
[-C--:B------:R-:W-:Y:S01]  /*646a0*/  IADD3 R23, P3, R23, R9.reuse, RZ ;  /* 0x0000000917177210 */ /* 0x080fe20007f7e0ff */
[--C-:B------:R-:W-:Y:S01]  /*646b0*/  IMAD.X R24, R24, 0x1, R0.reuse, P4 ;  /* 0x0000000118187824 */ /* 0x100fe200020e0600 */
[----:B------:R-:W-:Y:S01]  /*646c0*/  STL [R1+0x2bd4], R6 ;  /* 0x002bd40601007387 */ /* 0x000fe20000100800 */
[-C--:B------:R-:W-:Y:S01]  /*646d0*/  IADD3 R25, P4, R25, R9.reuse, RZ ;  /* 0x0000000919197210 */ /* 0x080fe20007f9e0ff */
[----:B------:R-:W-:Y:S02]  /*646e0*/  STL [R1+0x2ba8], R14 ;  /* 0x002ba80e01007387 */ /* 0x000fe40000100800 */
        /* <DEDUP_REMOVED lines=30> */
[----:B------:R-:W-:Y:S01]  /*648d0*/  STL [R1+0x2b68], R15 ;  /* 0x002b680f01007387 */ /* 0x000fe20000100800 */
[-C--:B------:R-:W-:Y:S01]  /*648e0*/  IADD3 R12, P6, R12, R9.reuse, RZ ;  /* 0x000000090c0c7210 */ /* 0x080fe20007fde0ff */
[----:B------:R-:W-:Y:S02]  /*648f0*/  STL [R1+0x2b8c], R17 ;  /* 0x002b8c1101007387 */ /* 0x000fe40000100800 */
[--C-:B------:R-:W-:Y:S01]  /*64900*/  IMAD.X R29, R29, 0x1, R0.reuse, P1 ;  /* 0x000000011d1d7824 */ /* 0x100fe200008e0600 */
[----:B------:R-:W-:Y:S01]  /*64910*/  STL [R1+0x2b60], R13 ;  /* 0x002b600d01007387 */ /* 0x000fe20000100800 */
[----:B------:R-:W-:Y:S02]  /*64920*/  STL [R1+0x2b84], R16 ;  /* 0x002b841001007387 */ /* 0x000fe40000100800 */
[----:B------:R0:W-:Y:S01]  /*64930*/  STL [R1+0x38c8], R9 ;  /* 0x0038c80901007387 */ /* 0x0001e20000100800 */
[----:B------:R-:W-:Y:S01]  /*64940*/  IADD3 R28, P1, R28, R9, RZ ;  /* 0x000000091c1c7210 */ /* 0x000fe20007f3e0ff */
[----:B------:R-:W-:Y:S04]  /*64950*/  STL [R1+0x2b58], R12 ;  /* 0x002b580c01007387 */ /* 0x000fe80000100800 */
[----:B0-----:R-:W2:Y:S01]  /*64960*/  LDL.LU R9, [R1+0x2b74] ;  /* 0x002b740001097983 */ /* 0x001ea20000300800 */
[----:B------:R-:W-:Y:S02]  /*64970*/  STL [R1+0x2b7c], R29 ;  /* 0x002b7c1d01007387 */ /* 0x000fe40000100800 */
[----:B------:R-:W3:Y:S02]  /*64980*/  LDL.LU R3, [R1+0x2b64] ;  /* 0x002b640001037983 */ /* 0x000ee40000300800 */
[----:B------:R-:W-:Y:S01]  /*64990*/  STL [R1+0x2b50], R28 ;  /* 0x002b501c01007387 */ /* 0x000fe20000100800 */
[----:B---3--:R0:W-:Y:S04]  /*649a0*/  STL [R1+0x38bc], R3 ;  /* 0x0038bc0301007387 */ /* 0x0081e80000100800 */
[----:B0-----:R-:W3:Y:S04]  /*649b0*/  LDL.LU R3, [R1+0x2b40] ;  /* 0x002b400001037983 */ /* 0x001ee80000300800 */
[----:B---3--:R0:W-:Y:S04]  /*649c0*/  STL [R1+0x38c0], R3 ;  /* 0x0038c00301007387 */ /* 0x0081e80000100800 */
[----:B0-----:R-:W3:Y:S01]  /*649d0*/  LDL.LU R3, [R1+0x2b6c] ;  /* 0x002b6c0001037983 */ /* 0x001ee20000300800 */
[----:B--2---:R-:W-:-:S03]  /*649e0*/  IMAD.X R9, R9, 0x1, R0, P2 ;  /* 0x0000000109097824 */ /* 0x004fc600010e0600 */
[----:B---3--:R0:W-:Y:S04]  /*649f0*/  STL [R1+0x38c4], R3 ;  /* 0x0038c40301007387 */ /* 0x0081e80000100800 */
[----:B0-----:R-:W2:Y:S01]  /*64a00*/  LDL.LU R3, [R1+0x2b48] ;  /* 0x002b480001037983 */ /* 0x001ea20000300800 */
[----:B------:R-:W3:Y:S02]  /*64a10*/  LDL.LU R7, [R1+0x2b38] ;  /* 0x002b380001077983 */ /* 0x000ee40000300800 */
[----:B------:R-:W4:Y:S02]  /*64a20*/  LDL.LU R2, [R1+0x2b5c] ;  /* 0x002b5c0001027983 */ /* 0x000f240000300800 */
        /* <DEDUP_REMOVED lines=24> */
[----:B------:R0:W-:Y:S02]  /*64bb0*/  STL [R1+0x2b74], R9 ;  /* 0x002b740901007387 */ /* 0x0001e40000100800 */
[----:B0-----:R-:W2:Y:S02]  /*64bc0*/  LDL.LU R9, [R1+0x38c8] ;  /* 0x0038c80001097983 */ /* 0x001ea40000300800 */
[----:B--2---:R-:W-:-:S05]  /*64bd0*/  IADD3 R3, P2, R3, R9, RZ ;  /* 0x0000000903037210 */ /* 0x004fca0007f5e0ff */
[----:B------:R0:W-:Y:S04]  /*64be0*/  STL [R1+0x2b48], R3 ;  /* 0x002b480301007387 */ /* 0x0001e80000100800 */
[----:B0-----:R-:W2:Y:S02]  /*64bf0*/  LDL.LU R3, [R1+0x38c4] ;  /* 0x0038c40001037983 */ /* 0x001ea40000300800 */
[----:B--2---:R-:W-:-:S05]  /*64c00*/  IMAD.X R3, R3, 0x1, R0, P3 ;  /* 0x0000000103037824 */ /* 0x004fca00018e0600 */
[----:B------:R0:W-:Y:S04]  /*64c10*/  STL [R1+0x2b6c], R3 ;  /* 0x002b6c0301007387 */ /* 0x0001e80000100800 */
[----:B0-----:R-:W2:Y:S02]  /*64c20*/  LDL.LU R3, [R1+0x38c0] ;  /* 0x0038c00001037983 */ /* 0x001ea40000300800 */
[----:B--2---:R-:W-:-:S05]  /*64c30*/  IADD3 R3, P3, R3, R9, RZ ;  /* 0x0000000903037210 */ /* 0x004fca0007f7e0ff */
[----:B------:R0:W-:Y:S04]  /*64c40*/  STL [R1+0x2b40], R3 ;  /* 0x002b400301007387 */ /* 0x0001e80000100800 */
[----:B0-----:R-:W2:Y:S01]  /*64c50*/  LDL.LU R3, [R1+0x38bc] ;  /* 0x0038bc0001037983 */ /* 0x001ea20000300800 */
[--C-:B----4-:R-:W-:Y:S01]  /*64c60*/  IMAD.X R2, R2, 0x1, R0.reuse, P5 ;  /* 0x0000000102027824 */ /* 0x110fe200028e0600 */
[-C--:B------:R-:W-:Y:S01]  /*64c70*/  IADD3 R6, P5, R6, R9.reuse, RZ ;  /* 0x0000000906067210 */ /* 0x080fe20007fbe0ff */
[--C-:B------:R-:W-:Y:S01]  /*64c80*/  IMAD.X R14, R14, 0x1, R0.reuse, P6 ;  /* 0x000000010e0e7824 */ /* 0x100fe200030e0600 */
        /* <DEDUP_REMOVED lines=16> */
[----:B------:R-:W-:Y:S01]  /*64d90*/  IADD3 R16, P3, R16, R9, RZ ;  /* 0x0000000910107210 */ /* 0x000fe20007f7e0ff */
[----:B------:R-:W-:-:S02]  /*64da0*/  IMAD.X R28, R28, 0x1, R0, P5 ;  /* 0x000000011c1c7824 */ /* 0x000fc400028e0600 */
[----:B--2---:R-:W-:Y:S01]  /*64db0*/  IMAD.X R3, R3, 0x1, R0, P4 ;  /* 0x0000000103037824 */ /* 0x004fe200020e0600 */
[----:B---3--:R-:W-:-:S04]  /*64dc0*/  IADD3 R7, P4, R7, R9, RZ ;  /* 0x0000000907077210 */ /* 0x008fc80007f9e0ff */
[----:B------:R-:W-:Y:S01]  /*64dd0*/  STL [R1+0x2b64], R3 ;  /* 0x002b640301007387 */ /* 0x000fe20000100800 */
[----:B------:R-:W-:Y:S02]  /*64de0*/  STL [R1+0x2b38], R7 ;  /* 0x002b380701007387 */ /* 0x000fe40000100800 */
[----:B------:R-:W-:Y:S02]  /*64df0*/  STL [R1+0x2b5c], R2 ;  /* 0x002b5c0201007387 */ /* 0x000fe40000100800 */
[----:B------:R-:W-:Y:S01]  /*64e00*/  STL [R1+0x2b30], R6 ;  /* 0x002b300601007387 */ /* 0x000fe20000100800 */
[----:B------:R-:W-:Y:S01]  /*64e10*/  STL [R1+0x2b54], R14 ;  /* 0x002b540e01007387 */ /* 0x000fe20000100800 */
[----:B------:R-:W-:Y:S02]  /*64e20*/  STL [R1+0x2b28], R27 ;  /* 0x002b281b01007387 */ /* 0x000fe40000100800 */
[----:B------:R-:W-:Y:S02]  /*64e30*/  STL [R1+0x2b4c], R23 ;  /* 0x002b4c1701007387 */ /* 0x000fe40000100800 */
[----:B------:R-:W-:Y:S02]  /*64e40*/  STL [R1+0x2b20], R24 ;  /* 0x002b201801007387 */ /* 0x000fe40000100800 */
[--C-:B------:R-:W-:Y:S01]  /*64e50*/  IMAD.X R20, R20, 0x1, R0.reuse, P4 ;  /* 0x0000000114147824 */ /* 0x100fe200020e0600 */
[----:B------:R-:W-:Y:S01]  /*64e60*/  STL [R1+0x2b44], R25 ;  /* 0x002b441901007387 */ /* 0x000fe20000100800 */
[----:B------:R-:W-:Y:S01]  /*64e70*/  IADD3 R21, P4, R21, R9, RZ ;  /* 0x0000000915157210 */ /* 0x000fe20007f9e0ff */
[----:B------:R-:W-:Y:S02]  /*64e80*/  STL [R1+0x2b18], R26 ;  /* 0x002b181a01007387 */ /* 0x000fe40000100800 */
[----:B------:R-:W-:Y:S01]  /*64e90*/  STL [R1+0x2b3c], R18 ;  /* 0x002b3c1201007387 */ /* 0x000fe20000100800 */
[----:B------:R-:W-:Y:S01]  /*64ea0*/  STL [R1+0x2b10], R19 ;  /* 0x002b101301007387 */ /* 0x000fe20000100800 */
[----:B------:R-:W-:Y:S02]  /*64eb0*/  STL [R1+0x2b34], R20 ;  /* 0x002b341401007387 */ /* 0x000fe40000100800 */
        /* <DEDUP_REMOVED lines=8> */
[----:B------:R-:W-:-:S02]  /*64f40*/  IMAD.X R12, R12, 0x1, R0, P4 ;  /* 0x000000010c0c7824 */ /* 0x000fc400020e0600 */
[----:B------:R-:W-:Y:S01]  /*64f50*/  STL [R1+0x2ae8], R17 ;  /* 0x002ae81101007387 */ /* 0x000fe20000100800 */
[-C--:B------:R-:W-:Y:S01]  /*64f60*/  IADD3 R29, P4, R29, R9.reuse, RZ ;  /* 0x000000091d1d7210 */ /* 0x080fe20007f9e0ff */
[----:B------:R-:W-:Y:S01]  /*64f70*/  STL [R1+0x2b0c], R13 ;  /* 0x002b0c0d01007387 */ /* 0x000fe20000100800 */
[----:B------:R-:W-:Y:S02]  /*64f80*/  STL [R1+0x2ae0], R16 ;  /* 0x002ae01001007387 */ /* 0x000fe40000100800 */
[----:B------:R0:W-:Y:S02]  /*64f90*/  STL [R1+0x38b8], R0 ;  /* 0x0038b80001007387 */ /* 0x0001e40000100800 */
[----:B------:R-:W-:Y:S01]  /*64fa0*/  STL [R1+0x2b04], R12 ;  /* 0x002b040c01007387 */ /* 0x000fe20000100800 */
        /* <DEDUP_REMOVED lines=8> */
[----:B--2---:R-:W-:-:S03]  /*65030*/  IADD3 R0, P5, R0, R9, RZ ;  /* 0x0000000900007210 */ /* 0x004fc60007fbe0ff */
        /* <DEDUP_REMOVED lines=30> */
[----:B--2---:R-:W-:-:S05]  /*65220*/  IMAD.X R3, R3, 0x1, R0, P6 ;  /* 0x0000000103037824 */ /* 0x004fca00030e0600 */
[----:B------:R0:W-:Y:S04]  /*65230*/  STL [R1+0x2af4], R3 ;  /* 0x002af40301007387 */ /* 0x0001e80000100800 */
[----:B0-----:R-:W2:Y:S02]  /*65240*/  LDL.LU R3, [R1+0x38b4] ;  /* 0x0038b40001037983 */ /* 0x001ea40000300800 */
[----:B--2---:R-:W-:-:S05]  /*65250*/  IADD3 R3, P6, R3, R9, RZ ;  /* 0x0000000903037210 */ /* 0x004fca0007fde0ff */
[----:B------:R0:W-:Y:S04]  /*65260*/  STL [R1+0x2ac8], R3 ;  /* 0x002ac80301007387 */ /* 0x0001e80000100800 */
[----:B0-----:R-:W2:Y:S02]  /*65270*/  LDL.LU R3, [R1+0x38b0] ;  /* 0x0038b00001037983 */ /* 0x001ea40000300800 */
[----:B--2---:R-:W-:-:S05]  /*65280*/  IMAD.X R3, R3, 0x1, R0, P1 ;  /* 0x0000000103037824 */ /* 0x004fca00008e0600 */
[----:B------:R0:W-:Y:S04]  /*65290*/  STL [R1+0x2aec], R3 ;  /* 0x002aec0301007387 */ /* 0x0001e80000100800 */
[----:B0-----:R-:W2:Y:S01]  /*652a0*/  LDL.LU R3, [R1+0x38ac] ;  /* 0x0038ac0001037983 */ /* 0x001ea20000300800 */
[--C-:B---3--:R-:W-:Y:S01]  /*652b0*/  IMAD.X R7, R7, 0x1, R0.reuse, P2 ;  /* 0x0000000107077824 */ /* 0x108fe200010e0600 */
[-C--:B----4-:R-:W-:Y:S01]  /*652c0*/  IADD3 R2, P2, R2, R9.reuse, RZ ;  /* 0x0000000902027210 */ /* 0x090fe20007f5e0ff */
        /* <DEDUP_REMOVED lines=18> */
[----:B------:R-:W-:Y:S01]  /*653f0*/  IMAD.X R29, R29, 0x1, R0, P2 ;  /* 0x000000011d1d7824 */ /* 0x000fe200010e0600 */
[----:B------:R-:W-:-:S02]  /*65400*/  IADD3 R28, P2, R28, R9, RZ ;  /* 0x000000091c1c7210 */ /* 0x000fc40007f5e0ff */
[----:B--2---:R-:W-:-:S05]  /*65410*/  IADD3 R3, P1, R3, R9, RZ ;  /* 0x0000000903037210 */ /* 0x004fca0007f3e0ff */
[----:B------:R-:W-:Y:S01]  /*65420*/  STL [R1+0x2ac0], R3 ;  /* 0x002ac00301007387 */ /* 0x000fe20000100800 */
[----:B------:R-:W-:Y:S02]  /*65430*/  STL [R1+0x2ae4], R7 ;  /* 0x002ae40701007387 */ /* 0x000fe40000100800 */
[----:B------:R-:W-:Y:S02]  /*65440*/  STL [R1+0x2ab8], R2 ;  /* 0x002ab80201007387 */ /* 0x000fe40000100800 */
[----:B------:R-:W-:Y:S01]  /*65450*/  STL [R1+0x2adc], R6 ;  /* 0x002adc0601007387 */ /* 0x000fe20000100800 */
[----:B------:R-:W-:Y:S01]  /*65460*/  STL [R1+0x2ab0], R14 ;  /* 0x002ab00e01007387 */ /* 0x000fe20000100800 */
        /* <DEDUP_REMOVED lines=16> */
[----:B------:R-:W-:-:S02]  /*65570*/  IMAD.X R16, R16, 0x1, R0, P1 ;  /* 0x0000000110107824 */ /* 0x000fc400008e0600 */
[----:B------:R-:W-:Y:S02]  /*65580*/  STL [R1+0x2a9c], R10 ;  /* 0x002a9c0a01007387 */ /* 0x000fe40000100800 */
[----:B------:R-:W-:Y:S01]  /*65590*/  STL [R1+0x2a70], R15 ;  /* 0x002a700f01007387 */ /* 0x000fe20000100800 */
[----:B------:R-:W-:Y:S01]  /*655a0*/  IADD3 R12, P1, R12, R9, RZ ;  /* 0x000000090c0c7210 */ /* 0x000fe20007f3e0ff */
[----:B------:R-:W-:Y:S01]  /*655b0*/  STL [R1+0x2a94], R17 ;  /* 0x002a941101007387 */ /* 0x000fe20000100800 */
[----:B------:R-:W-:Y:S02]  /*655c0*/  STL [R1+0x2a68], R13 ;  /* 0x002a680d01007387 */ /* 0x000fe40000100800 */
[----:B------:R-:W-:Y:S02]  /*655d0*/  STL [R1+0x2a8c], R16 ;  /* 0x002a8c1001007387 */ /* 0x000fe40000100800 */
[----:B------:R0:W-:Y:S01]  /*655e0*/  STL [R1+0x38a8], R9 ;  /* 0x0038a80901007387 */ /* 0x0001e20000100800 */
        /* <DEDUP_REMOVED lines=6324> */
[----:B------:R-:W-:Y:S01]  /*7e130*/  IADD3 R4, P2, R4, UR8, RZ ;  /* 0x0000000804047c10 */ /* 0x000fe2000ff5e0ff */
[--C-:B------:R-:W-:Y:S01]  /*7e140*/  IMAD.X R11, R11, 0x1, R0.reuse, P3 ;  /* 0x000000010b0b7824 */ /* 0x100fe200018e0600 */
[----:B------:R-:W-:Y:S01]  /*7e150*/  IADD3 R10, P3, R10, UR8, RZ ;  /* 0x000000080a0a7c10 */ /* 0x000fe2000ff7e0ff */
[--C-:B------:R-:W-:Y:S01]  /*7e160*/  IMAD.X R15, R15, 0x1, R0.reuse, P4 ;  /* 0x000000010f0f7824 */ /* 0x100fe200020e0600 */
[----:B------:R-:W-:Y:S01]  /*7e170*/  IADD3 R17, P4, R17, UR8, RZ ;  /* 0x0000000811117c10 */ /* 0x000fe2000ff9e0ff */
[--C-:B------:R-:W-:Y:S01]  /*7e180*/  IMAD.X R13, R13, 0x1, R0.reuse, P5 ;  /* 0x000000010d0d7824 */ /* 0x100fe200028e0600 */
[----:B------:R-:W-:Y:S01]  /*7e190*/  IADD3 R16, P5, R16, UR8, RZ ;  /* 0x0000000810107c10 */ /* 0x000fe2000ffbe0ff */
[----:B--2---:R-:W-:Y:S01]  /*7e1a0*/  IMAD.X R3, R3, 0x1, R0, P6 ;  /* 0x0000000103037824 */ /* 0x004fe200030e0600 */
[----:B---3--:R-:W-:-:S04]  /*7e1b0*/  IADD3 R7, P6, R7, R9, RZ ;  /* 0x0000000907077210 */ /* 0x008fc80007fde0ff */
[----:B------:R0:W-:Y:S01]  /*7e1c0*/  STL [R1+0x316c], R3 ;  /* 0x00316c0301007387 */ /* 0x0001e20000100800 */
        /* <DEDUP_REMOVED lines=25> */
[----:B0-----:R-:W2:Y:S02]  /*7e360*/  LDL.LU R3, [R1+0x3204] ;  /* 0x0032040001037983 */ /* 0x001ea40000300800 */
[----:B------:R-:W-:Y:S01]  /*7e370*/  IMAD.X R12, R12, 0x1, R0, P6 ;  /* 0x000000010c0c7824 */ /* 0x000fe200030e0600 */
[----:B------:R-:W-:-:S04]  /*7e380*/  IADD3 R29, P6, R29, UR8, RZ ;  /* 0x000000081d1d7c10 */ /* 0x000fc8000ffde0ff */
[----:B------:R-:W-:Y:S01]  /*7e390*/  STL [R1+0x11f8], R12 ;  /* 0x0011f80c01007387 */ /* 0x000fe20000100800 */
[----:B------:R-:W-:-:S03]  /*7e3a0*/  IMAD.X R28, R28, 0x1, R0, P1 ;  /* 0x000000011c1c7824 */ /* 0x000fc600008e0600 */
[----:B--2---:R0:W-:Y:S01]  /*7e3b0*/  STL [R1+0x34b8], R3 ;  /* 0x0034b80301007387 */ /* 0x0041e20000100800 */
[----:B------:R1:W-:Y:S03]  /*7e3c0*/  STL [R1+0x31f4], R29 ;  /* 0x0031f41d01007387 */ /* 0x0003e60000100800 */
[----:B0-----:R-:W2:Y:S01]  /*7e3d0*/  LDL.LU R3, [R1+0x31fc] ;  /* 0x0031fc0001037983 */ /* 0x001ea20000300800 */
[----:B------:R0:W-:Y:S02]  /*7e3e0*/  STL [R1+0x11f0], R28 ;  /* 0x0011f01c01007387 */ /* 0x0001e40000100800 */
[----:B------:R-:W3:Y:S02]  /*7e3f0*/  LDL.LU R7, [R1+0x31d0] ;  /* 0x0031d00001077983 */ /* 0x000ee40000300800 */
[----:B------:R-:W4:Y:S01]  /*7e400*/  LDL.LU R2, [R1+0x320c] ;  /* 0x00320c0001027983 */ /* 0x000f220000300800 */
        /* <DEDUP_REMOVED lines=23> */
[----:B-1----:R-:W4:Y:S01]  /*7e580*/  LDL.LU R29, [R1+0x326c] ;  /* 0x00326c00011d7983 */ /* 0x002f220000300800 */
[----:B0-----:R-:W4:Y:S01]  /*7e590*/  LDL.LU R28, [R1+0x3238] ;  /* 0x00323800011c7983 */ /* 0x001f220000300800 */
[----:B------:R0:W-:Y:S03]  /*7e5a0*/  STL [R1+0x349c], R0 ;  /* 0x00349c0001007387 */ /* 0x0001e60000100800 */
[----:B0-----:R-:W4:Y:S01]  /*7e5b0*/  LDL.LU R0, [R1+0x11ec] ;  /* 0x0011ec0001007983 */ /* 0x001f220000300800 */
[----:B--2---:R-:W-:-:S05]  /*7e5c0*/  IADD3 R3, P1, R3, UR8, RZ ;  /* 0x0000000803037c10 */ /* 0x004fca000ff3e0ff */
[----:B------:R0:W-:Y:S04]  /*7e5d0*/  STL [R1+0x31fc], R3 ;  /* 0x0031fc0301007387 */ /* 0x0001e80000100800 */
[----:B0-----:R-:W2:Y:S01]  /*7e5e0*/  LDL.LU R3, [R1+0x34b8] ;  /* 0x0034b80001037983 */ /* 0x001ea20000300800 */
[----:B---3--:R-:W-:Y:S01]  /*7e5f0*/  IADD3.X R7, R7, UR5, RZ, P3, !PT ;  /* 0x0000000507077c10 */ /* 0x008fe20009ffe4ff */
[----:B----4-:R-:W-:Y:S01]  /*7e600*/  IADD3 R2, P3, R2, UR8, RZ ;  /* 0x0000000802027c10 */ /* 0x010fe2000ff7e0ff */
[----:B------:R-:W-:Y:S01]  /*7e610*/  IADD3.X R6, R6, UR5, RZ, P4, !PT ;  /* 0x0000000506067c10 */ /* 0x000fe2000a7fe4ff */
[----:B------:R-:W-:Y:S01]  /*7e620*/  IADD3 R14, P4, R14, UR8, RZ ;  /* 0x000000080e0e7c10 */ /* 0x000fe2000ff9e0ff */
[----:B------:R-:W-:Y:S01]  /*7e630*/  IADD3.X R27, R27, UR5, RZ, P5, !PT ;  /* 0x000000051b1b7c10 */ /* 0x000fe2000affe4ff */
[----:B------:R-:W-:Y:S01]  /*7e640*/  IADD3 R23, P5, R23, UR8, RZ ;  /* 0x0000000817177c10 */ /* 0x000fe2000ffbe0ff */
[----:B------:R-:W-:Y:S01]  /*7e650*/  IADD3.X R24, R24, UR5, RZ, P6, !PT ;  /* 0x0000000518187c10 */ /* 0x000fe2000b7fe4ff */
[----:B------:R-:W-:Y:S01]  /*7e660*/  IADD3 R25, P6, R25, UR8, RZ ;  /* 0x0000000819197c10 */ /* 0x000fe2000ffde0ff */
[----:B------:R-:W-:Y:S01]  /*7e670*/  IADD3.X R26, R26, UR5, RZ, P1, !PT ;  /* 0x000000051a1a7c10 */ /* 0x000fe20008ffe4ff */
[----:B------:R-:W-:Y:S01]  /*7e680*/  IADD3 R18, P1, R18, UR8, RZ ;  /* 0x0000000812127c10 */ /* 0x000fe2000ff3e0ff */
[----:B------:R-:W-:-:S05]  /*7e690*/  IADD3.X R0, R0, UR5, RZ, P2, !PT ;  /* 0x0000000500007c10 */ /* 0x000fca00097fe4ff */
[----:B------:R0:W-:Y:S01]  /*7e6a0*/  STL [R1+0x11ec], R0 ;  /* 0x0011ec0001007387 */ /* 0x0001e20000100800 */
        /* <DEDUP_REMOVED lines=10> */
[----:B--2---:R-:W-:-:S05]  /*7e750*/  IADD3 R3, P2, R3, UR8, RZ ;  /* 0x0000000803037c10 */ /* 0x004fca000ff5e0ff */
[----:B------:R-:W-:Y:S01]  /*7e760*/  STL [R1+0x3204], R3 ;  /* 0x0032040301007387 */ /* 0x000fe20000100800 */
[----:B------:R-:W-:Y:S02]  /*7e770*/  STL [R1+0x31d0], R7 ;  /* 0x0031d00701007387 */ /* 0x000fe40000100800 */
[----:B------:R-:W-:Y:S02]  /*7e780*/  STL [R1+0x320c], R2 ;  /* 0x00320c0201007387 */ /* 0x000fe40000100800 */
[----:B------:R-:W-:Y:S01]  /*7e790*/  STL [R1+0x31d8], R6 ;  /* 0x0031d80601007387 */ /* 0x000fe20000100800 */
[----:B------:R-:W-:Y:S01]  /*7e7a0*/  STL [R1+0x3214], R14 ;  /* 0x0032140e01007387 */ /* 0x000fe20000100800 */
[----:B------:R-:W-:Y:S02]  /*7e7b0*/  STL [R1+0x31e0], R27 ;  /* 0x0031e01b01007387 */ /* 0x000fe40000100800 */
[----:B------:R-:W-:Y:S01]  /*7e7c0*/  STL [R1+0x321c], R23 ;  /* 0x00321c1701007387 */ /* 0x000fe20000100800 */
[----:B------:R-:W-:Y:S01]  /*7e7d0*/  IADD3.X R19, R19, UR5, RZ, P2, !PT ;  /* 0x0000000513137c10 */ /* 0x000fe200097fe4ff */
[----:B------:R-:W-:Y:S01]  /*7e7e0*/  STL [R1+0x31e8], R24 ;  /* 0x0031e81801007387 */ /* 0x000fe20000100800 */
[----:B------:R-:W-:Y:S01]  /*7e7f0*/  IADD3 R20, P2, R20, UR8, RZ ;  /* 0x0000000814147c10 */ /* 0x000fe2000ff5e0ff */
        /* <DEDUP_REMOVED lines=11> */
[----:B------:R-:W-:Y:S01]  /*7e8b0*/  IADD3.X R13, R13, UR5, RZ, P2, !PT ;  /* 0x000000050d0d7c10 */ /* 0x000fe200097fe4ff */
[----:B------:R-:W-:Y:S01]  /*7e8c0*/  STL [R1+0x3218], R11 ;  /* 0x0032180b01007387 */ /* 0x000fe20000100800 */
[----:B------:R-:W-:Y:S01]  /*7e8d0*/  IADD3 R16, P2, R16, UR8, RZ ;  /* 0x0000000810107c10 */ /* 0x000fe2000ff5e0ff */
[----:B------:R-:W-:Y:S01]  /*7e8e0*/  STL [R1+0x3254], R10 ;  /* 0x0032540a01007387 */ /* 0x000fe20000100800 */
[----:B------:R-:W-:Y:S02]  /*7e8f0*/  STL [R1+0x3220], R15 ;  /* 0x0032200f01007387 */ /* 0x000fe40000100800 */
[----:B------:R-:W-:Y:S02]  /*7e900*/  STL [R1+0x325c], R17 ;  /* 0x00325c1101007387 */ /* 0x000fe40000100800 */
[----:B------:R-:W-:Y:S01]  /*7e910*/  STL [R1+0x3228], R13 ;  /* 0x0032280d01007387 */ /* 0x000fe20000100800 */
[----:B------:R-:W-:Y:S01]  /*7e920*/  STL [R1+0x3264], R16 ;  /* 0x0032641001007387 */ /* 0x000fe20000100800 */
[----:B0-----:R-:W2:Y:S01]  /*7e930*/  LDL.LU R0, [R1+0x327c] ;  /* 0x00327c0001007983 */ /* 0x001ea20000300800 */
[----:B------:R-:W-:Y:S01]  /*7e940*/  IADD3.X R12, R12, UR5, RZ, P3, !PT ;  /* 0x000000050c0c7c10 */ /* 0x000fe20009ffe4ff */
[----:B------:R-:W-:-:S04]  /*7e950*/  IADD3 R29, P3, R29, UR8, RZ ;  /* 0x000000081d1d7c10 */ /* 0x000fc8000ff7e0ff */
[----:B------:R-:W-:Y:S04]  /*7e960*/  STL [R1+0x3230], R12 ;  /* 0x0032300c01007387 */ /* 0x000fe80000100800 */
[----:B--2---:R0:W-:Y:S01]  /*7e970*/  STL [R1+0x34b0], R0 ;  /* 0x0034b00001007387 */ /* 0x0041e20000100800 */
[----:B------:R-:W-:Y:S03]  /*7e980*/  STL [R1+0x326c], R29 ;  /* 0x00326c1d01007387 */ /* 0x000fe60000100800 */
[----:B0-----:R-:W2:Y:S01]  /*7e990*/  LDL.LU R0, [R1+0x3240] ;  /* 0x0032400001007983 */ /* 0x001ea20000300800 */
[----:B------:R-:W-:-:S05]  /*7e9a0*/  IADD3.X R28, R28, UR5, RZ, P4, !PT ;  /* 0x000000051c1c7c10 */ /* 0x000fca000a7fe4ff */
[----:B------:R-:W-:Y:S04]  /*7e9b0*/  STL [R1+0x3238], R28 ;  /* 0x0032381c01007387 */ /* 0x000fe80000100800 */
        /* <DEDUP_REMOVED lines=30> */
[----:B--2---:R-:W-:-:S05]  /*7eba0*/  IADD3 R0, P4, R0, UR8, RZ ;  /* 0x0000000800007c10 */ /* 0x004fca000ff9e0ff */
[----:B------:R0:W-:Y:S04]  /*7ebb0*/  STL [R1+0x3274], R0 ;  /* 0x0032740001007387 */ /* 0x0001e80000100800 */
[----:B0-----:R-:W2:Y:S02]  /*7ebc0*/  LDL.LU R0, [R1+0x34b4] ;  /* 0x0034b40001007983 */ /* 0x001ea40000300800 */
[----:B--2---:R-:W-:-:S05]  /*7ebd0*/  IADD3.X R0, R0, UR5, RZ, P5, !PT ;  /* 0x0000000500007c10 */ /* 0x004fca000affe4ff */
        /* <DEDUP_REMOVED lines=22> */
[----:B------:R-:W-:-:S02]  /*7ed40*/  IADD3.X R16, R16, UR5, RZ, P6, !PT ;  /* 0x0000000510107c10 */ /* 0x000fc4000b7fe4ff */
[----:B--2---:R-:W-:-:S05]  /*7ed50*/  IADD3 R0, P5, R0, UR8, RZ ;  /* 0x0000000800007c10 */ /* 0x004fca000ffbe0ff */
[----:B------:R0:W-:Y:S01]  /*7ed60*/  STL [R1+0x327c], R0 ;  /* 0x00327c0001007387 */ /* 0x0001e20000100800 */
        /* <DEDUP_REMOVED lines=28> */
[----:B------:R-:W-:Y:S02]  /*7ef30*/  STL [R1+0x32a8], R16 ;  /* 0x0032a81001007387 */ /* 0x000fe40000100800 */
[----:B0-----:R-:W2:Y:S01]  /*7ef40*/  LDL.LU R0, [R1+0x32c0] ;  /* 0x0032c00001007983 */ /* 0x001ea20000300800 */
[----:B------:R-:W-:-:S02]  /*7ef50*/  IADD3 R12, P6, R12, UR8, RZ ;  /* 0x000000080c0c7c10 */ /* 0x000fc4000ffde0ff */
[----:B------:R-:W-:-:S03]  /*7ef60*/  IADD3.X R29, R29, UR5, RZ, P1, !PT ;  /* 0x000000051d1d7c10 */ /* 0x000fc60008ffe4ff */
[----:B------:R-:W-:Y:S04]  /*7ef70*/  STL [R1+0x32e4], R12 ;  /* 0x0032e40c01007387 */ /* 0x000fe80000100800 */
[----:B--2---:R0:W-:Y:S01]  /*7ef80*/  STL [R1+0x34a8], R0 ;  /* 0x0034a80001007387 */ /* 0x0041e20000100800 */
[----:B------:R-:W-:Y:S03]  /*7ef90*/  STL [R1+0x32b0], R29 ;  /* 0x0032b01d01007387 */ /* 0x000fe60000100800 */
[----:B0-----:R-:W2:Y:S01]  /*7efa0*/  LDL.LU R0, [R1+0x32f4] ;  /* 0x0032f40001007983 */ /* 0x001ea20000300800 */
[----:B------:R-:W-:-:S05]  /*7efb0*/  IADD3 R28, P1, R28, UR8, RZ ;  /* 0x000000081c1c7c10 */ /* 0x000fca000ff3e0ff */
        /* <DEDUP_REMOVED lines=31> */
[----:B--2---:R-:W-:-:S05]  /*7f1b0*/  IADD3.X R0, R0, UR5, RZ, P2, !PT ;  /* 0x0000000500007c10 */ /* 0x004fca00097fe4ff */
[----:B------:R0:W-:Y:S04]  /*7f1c0*/  STL [R1+0x32b8], R0 ;  /* 0x0032b80001007387 */ /* 0x0001e80000100800 */
[----:B0-----:R-:W2:Y:S02]  /*7f1d0*/  LDL.LU R0, [R1+0x34ac] ;  /* 0x0034ac0001007983 */ /* 0x001ea40000300800 */
[----:B--2---:R-:W-:-:S05]  /*7f1e0*/  IADD3 R0, P2, R0, UR8, RZ ;  /* 0x0000000800007c10 */ /* 0x004fca000ff5e0ff */
[----:B------:R0:W-:Y:S04]  /*7f1f0*/  STL [R1+0x32f4], R0 ;  /* 0x0032f40001007387 */ /* 0x0001e80000100800 */
[----:B0-----:R-:W2:Y:S01]  /*7f200*/  LDL.LU R0, [R1+0x34a8] ;  /* 0x0034a80001007983 */ /* 0x001ea20000300800 */
[----:B----4-:R-:W-:Y:S01]  /*7f210*/  IADD3.X R7, R7, UR5, RZ, P4, !PT ;  /* 0x0000000507077c10 */ /* 0x010fe2000a7fe4ff */
[----:B---3--:R-:W-:Y:S01]  /*7f220*/  IADD3 R2, P4, R2, UR8, RZ ;  /* 0x0000000802027c10 */ /* 0x008fe2000ff9e0ff */
        /* <DEDUP_REMOVED lines=18> */
[----:B--2---:R-:W-:Y:S01]  /*7f350*/  IADD3.X R0, R0, UR5, RZ, P3, !PT ;  /* 0x0000000500007c10 */ /* 0x004fe20009ffe4ff */
[----:B------:R-:W-:-:S04]  /*7f360*/  IADD3 R3, P3, R3, UR8, RZ ;  /* 0x0000000803037c10 */ /* 0x000fc8000ff7e0ff */
[----:B------:R0:W-:Y:S01]  /*7f370*/  STL [R1+0x32c0], R0 ;  /* 0x0032c00001007387 */ /* 0x0001e20000100800 */
[----:B------:R-:W-:Y:S02]  /*7f380*/  STL [R1+0x32fc], R3 ;  /* 0x0032fc0301007387 */ /* 0x000fe40000100800 */
[----:B------:R-:W-:Y:S02]  /*7f390*/  STL [R1+0x32c8], R7 ;  /* 0x0032c80701007387 */ /* 0x000fe40000100800 */
[----:B------:R-:W-:Y:S01]  /*7f3a0*/  STL [R1+0x3304], R2 ;  /* 0x0033040201007387 */ /* 0x000fe20000100800 */
[----:B------:R-:W-:Y:S01]  /*7f3b0*/  STL [R1+0x32d0], R6 ;  /* 0x0032d00601007387 */ /* 0x000fe20000100800 */
[----:B------:R-:W-:Y:S02]  /*7f3c0*/  STL [R1+0x330c], R14 ;  /* 0x00330c0e01007387 */ /* 0x000fe40000100800 */
        /* <DEDUP_REMOVED lines=77> */
[----:B--2---:R-:W-:-:S05]  /*7f8a0*/  IADD3 R0, P6, R0, UR8, RZ ;  /* 0x0000000800007c10 */ /* 0x004fca000ffde0ff */
[----:B------:R0:W-:Y:S04]  /*7f8b0*/  STL [R1+0x3374], R0 ;  /* 0x0033740001007387 */ /* 0x0001e80000100800 */
[----:B0-----:R0:W5:Y:S01]  /*7f8c0*/  LDL.LU R0, [R1+0x349c] ;  /* 0x00349c0001007983 */ /* 0x0011620000300800 */
[----:B------:R1:W-:Y:S03]  /*7f8d0*/  STL [R1+0x3340], R23 ;  /* 0x0033401701007387 */ /* 0x0003e60000100800 */
[----:B-1----:R0:W5:Y:S01]  /*7f8e0*/  LDL.LU R23, [R1+0x3498] ;  /* 0x0034980001177983 */ /* 0x0021620000300800 */
[----:B------:R1:W-:Y:S03]  /*7f8f0*/  STL [R1+0x337c], R27 ;  /* 0x00337c1b01007387 */ /* 0x0003e60000100800 */
[----:B-1----:R0:W5:Y:S01]  /*7f900*/  LDL.LU R27, [R1+0x3494] ;  /* 0x00349400011b7983 */ /* 0x0021620000300800 */
[----:B------:R1:W-:Y:S03]  /*7f910*/  STL [R1+0x3348], R14 ;  /* 0x0033480e01007387 */ /* 0x0003e60000100800 */
[----:B-1----:R0:W5:Y:S01]  /*7f920*/  LDL.LU R14, [R1+0x3490] ;  /* 0x00349000010e7983 */ /* 0x0021620000300800 */
[----:B------:R1:W-:Y:S03]  /*7f930*/  STL [R1+0x3384], R9 ;  /* 0x0033840901007387 */ /* 0x0003e60000100800 */
[----:B-1----:R-:W2:Y:S01]  /*7f940*/  LDL.LU R9, [R1+0x348c] ;  /* 0x00348c0001097983 */ /* 0x002ea20000300800 */
[----:B------:R1:W-:Y:S03]  /*7f950*/  STL [R1+0x3350], R8 ;  /* 0x0033500801007387 */ /* 0x0003e60000100800 */
[----:B-1----:R-:W3:Y:S01]  /*7f960*/  LDL.LU R8, [R1+0x3488] ;  /* 0x0034880001087983 */ /* 0x002ee20000300800 */
[----:B------:R1:W-:Y:S03]  /*7f970*/  STL [R1+0x338c], R5 ;  /* 0x00338c0501007387 */ /* 0x0003e60000100800 */
[----:B-1----:R-:W4:Y:S01]  /*7f980*/  LDL.LU R5, [R1+0x3484] ;  /* 0x0034840001057983 */ /* 0x002f220000300800 */
[----:B------:R1:W-:Y:S03]  /*7f990*/  STL [R1+0x3358], R4 ;  /* 0x0033580401007387 */ /* 0x0003e60000100800 */
[----:B-1----:R-:W4:Y:S01]  /*7f9a0*/  LDL.LU R4, [R1+0x3480] ;  /* 0x0034800001047983 */ /* 0x002f220000300800 */
[----:B------:R-:W-:Y:S01]  /*7f9b0*/  IADD3.X R11, R11, UR5, RZ, P5, !PT ;  /* 0x000000050b0b7c10 */ /* 0x000fe2000affe4ff */
[----:B------:R-:W-:-:S02]  /*7f9c0*/  IADD3 R13, P5, R13, UR8, RZ ;  /* 0x000000080d0d7c10 */ /* 0x000fc4000ffbe0ff */
[----:B------:R1:W-:Y:S01]  /*7f9d0*/  STL [R1+0x3394], R10 ;  /* 0x0033940a01007387 */ /* 0x0003e20000100800 */
[----:B------:R-:W-:Y:S01]  /*7f9e0*/  IADD3.X R17, R17, UR5, RZ, P6, !PT ;  /* 0x0000000511117c10 */ /* 0x000fe2000b7fe4ff */
[----:B------:R-:W-:Y:S01]  /*7f9f0*/  IADD3 R12, P6, R12, UR8, RZ ;  /* 0x000000080c0c7c10 */ /* 0x000fe2000ffde0ff */
[----:B------:R-:W-:Y:S01]  /*7fa00*/  IADD3.X R16, R16, UR5, RZ, P1, !PT ;  /* 0x0000000510107c10 */ /* 0x000fe20008ffe4ff */
[----:B------:R-:W-:Y:S01]  /*7fa10*/  IADD3 R29, P1, R29, UR8, RZ ;  /* 0x000000081d1d7c10 */ /* 0x000fe2000ff3e0ff */
[----:B-1----:R0:W5:Y:S01]  /*7fa20*/  LDL.LU R10, [R1+0x347c] ;  /* 0x00347c00010a7983 */ /* 0x0021620000300800 */
[----:B------:R1:W-:Y:S01]  /*7fa30*/  STL [R1+0x3360], R11 ;  /* 0x0033600b01007387 */ /* 0x0003e20000100800 */
        /* <DEDUP_REMOVED lines=16> */
[----:B------:R-:W-:-:S02]  /*7fb40*/  IADD3.X R18, R18, UR5, RZ, P6, !PT ;  /* 0x0000000512127c10 */ /* 0x000fc4000b7fe4ff */
[----:B------:R-:W-:Y:S01]  /*7fb50*/  IADD3.X R19, R19, UR5, RZ, P1, !PT ;  /* 0x0000000513137c10 */ /* 0x000fe20008ffe4ff */
[----:B-1----:R0:W5:Y:S01]  /*7fb60*/  LDL.LU R16, [R1+0x3468] ;  /* 0x0034680001107983 */ /* 0x0021620000300800 */
[----:B------:R1:W-:Y:S01]  /*7fb70*/  STL [R1+0x33ac], R29 ;  /* 0x0033ac1d01007387 */ /* 0x0003e20000100800 */
[----:B------:R-:W-:Y:S02]  /*7fb80*/  IADD3.X R20, R20, UR5, RZ, P2, !PT ;  /* 0x0000000514147c10 */ /* 0x000fe400097fe4ff */
[----:B------:R-:W-:Y:S01]  /*7fb90*/  IADD3.X R21, R21, UR5, RZ, P3, !PT ;  /* 0x0000000515157c10 */ /* 0x000fe20009ffe4ff */
[----:B-1----:R0:W5:Y:S01]  /*7fba0*/  LDL.LU R29, [R1+0x3464] ;  /* 0x00346400011d7983 */ /* 0x0021620000300800 */
[----:B------:R1:W-:Y:S02]  /*7fbb0*/  STL [R1+0x3378], R28 ;  /* 0x0033781c01007387 */ /* 0x0003e40000100800 */
[----:B------:R2:W-:Y:S02]  /*7fbc0*/  STL [R1+0x33b4], R3 ;  /* 0x0033b40301007387 */ /* 0x0005e40000100800 */
[----:B------:R3:W-:Y:S01]  /*7fbd0*/  STL [R1+0x3380], R7 ;  /* 0x0033800701007387 */ /* 0x0007e20000100800 */
[----:B------:R4:W-:Y:S01]  /*7fbe0*/  STL [R1+0x33bc], R2 ;  /* 0x0033bc0201007387 */ /* 0x0009e20000100800 */
[----:B------:R0:W-:Y:S02]  /*7fbf0*/  STL [R1+0x3388], R6 ;  /* 0x0033880601007387 */ /* 0x0001e40000100800 */
[----:B------:R0:W-:Y:S02]  /*7fc00*/  STL [R1+0x33c4], R24 ;  /* 0x0033c41801007387 */ /* 0x0001e40000100800 */
[----:B------:R0:W-:Y:S01]  /*7fc10*/  STL [R1+0x3390], R25 ;  /* 0x0033901901007387 */ /* 0x0001e20000100800 */
[----:B------:R0:W-:Y:S04]  /*7fc20*/  STL [R1+0x33c8], R26 ;  /* 0x0033c81a01007387 */ /* 0x0001e80000100800 */
[----:B-1----:R-:W1:Y:S01]  /*7fc30*/  S2R R28, SR_TID.X ;  /* 0x00000000001c7919 */ /* 0x002e620000002100 */
[----:B------:R-:W-:Y:S01]  /*7fc40*/  IADD3.X R22, R22, UR5, RZ, P4, !PT ;  /* 0x0000000516167c10 */ /* 0x000fe2000a7fe4ff */
[----:B------:R0:W-:Y:S02]  /*7fc50*/  STL [R1+0x3398], R18 ;  /* 0x0033981201007387 */ /* 0x0001e40000100800 */
[----:B------:R0:W-:Y:S01]  /*7fc60*/  STL [R1+0x33a0], R19 ;  /* 0x0033a01301007387 */ /* 0x0001e20000100800 */
[----:B------:R-:W-:Y:S01]  /*7fc70*/  IADD3.X R15, R15, UR5, RZ, P5, !PT ;  /* 0x000000050f0f7c10 */ /* 0x000fe2000affe4ff */
[----:B------:R0:W-:Y:S01]  /*7fc80*/  STL [R1+0x33a8], R20 ;  /* 0x0033a81401007387 */ /* 0x0001e20000100800 */
[----:B------:R0:W-:Y:S02]  /*7fc90*/  STL [R1+0x33b0], R21 ;  /* 0x0033b01501007387 */ /* 0x0001e40000100800 */
[----:B------:R0:W-:Y:S01]  /*7fca0*/  STL [R1+0x33b8], R22 ;  /* 0x0033b81601007387 */ /* 0x0001e20000100800 */
[----:B-1----:R-:W-:-:S05]  /*7fcb0*/  LOP3.LUT R28, R28, 0x7f, RZ, 0xc0, !PT ;  /* 0x0000007f1c1c7812 */ /* 0x002fca00078ec0ff */
[----:B------:R-:W-:Y:S02]  /*7fcc0*/  IMAD.SHL.U32 R28, R28, 0x2, RZ ;  /* 0x000000021c1c7824 */ /* 0x000fe400078e00ff */
[----:B--2---:R-:W-:Y:S02]  /*7fcd0*/  IMAD.MOV.U32 R3, RZ, RZ, R9 ;  /* 0x000000ffff037224 */ /* 0x004fe400078e0009 */
[----:B---3--:R-:W-:Y:S02]  /*7fce0*/  IMAD.MOV.U32 R7, RZ, RZ, R8 ;  /* 0x000000ffff077224 */ /* 0x008fe400078e0008 */
[----:B----4-:R-:W-:-:S05]  /*7fcf0*/  IMAD.MOV.U32 R2, RZ, RZ, R5 ;  /* 0x000000ffff027224 */ /* 0x010fca00078e0005 */
[----:B------:R1:W-:Y:S01]  /*7fd00*/  STL.64 [R1+0x3b8], R2 ;  /* 0x0003b80201007387 */ /* 0x0003e20000100a00 */
[----:B------:R1:W-:Y:S02]  /*7fd10*/  STL [R1+0x33c0], R15 ;  /* 0x0033c00f01007387 */ /* 0x0003e40000100800 */
[----:B0-----:R-:W-:-:S05]  /*7fd20*/  IMAD.MOV.U32 R6, RZ, RZ, R4 ;  /* 0x000000ffff067224 */ /* 0x001fca00078e0004 */
[----:B------:R1:W-:Y:S01]  /*7fd30*/  STL.64 [R1+0x3c0], R6 ;  /* 0x0003c00601007387 */ /* 0x0003e20000100a00 */
[----:B------:R-:W-:Y:S01]  /*7fd40*/  @!P0 CALL.REL.NOINC `(.L_x_1) ;  /* 0x0000001000008944 */ /* 0x000fe20003c00000 */
[----:B------:R-:W-:Y:S05]  /*7fd50*/  BRA `(.L_x_2) ;  /* 0xfff9315000007947 */ /* 0x000fea000383ffff */
.L_x_1:
[----:B------:R-:W2:Y:S01]  /*7fd60*/  LDL.LU R5, [R1+0x51c] ;  /* 0x00051c0001057983 */ /* 0x000ea20000300800 */
[----:B-----5:R-:W-:Y:S02]  /*7fd70*/  IMAD.MOV.U32 R0, RZ, RZ, R14 ;  /* 0x000000ffff007224 */ /* 0x020fe400078e000e */
[----:B------:R-:W-:Y:S01]  /*7fd80*/  IMAD.MOV.U32 R26, RZ, RZ, R10 ;  /* 0x000000ffff1a7224 */ /* 0x000fe200078e000a */
[----:B------:R-:W2:Y:S01]  /*7fd90*/  LDL.LU R25, [R1+0x518] ;  /* 0x0005180001197983 */ /* 0x000ea20000300800 */
[----:B------:R-:W-:-:S03]  /*7fda0*/  IMAD.MOV.U32 R28, RZ, RZ, R11 ;  /* 0x000000ffff1c7224 */ /* 0x000fc600078e000b */
[----:B------:R-:W3:Y:S04]  /*7fdb0*/  LDL.LU R9, [R1+0x52c] ;  /* 0x00052c0001097983 */ /* 0x000ee80000300800 */
[----:B------:R-:W3:Y:S04]  /*7fdc0*/  LDL.LU R24, [R1+0x528] ;  /* 0x0005280001187983 */ /* 0x000ee80000300800 */
[----:B------:R-:W4:Y:S04]  /*7fdd0*/  LDL.LU R4, [R1+0x244] ;  /* 0x0002440001047983 */ /* 0x000f280000300800 */
[----:B------:R-:W4:Y:S04]  /*7fde0*/  LDL.LU R8, [R1+0x504] ;  /* 0x0005040001087983 */ /* 0x000f280000300800 */
[----:B------:R-:W4:Y:S04]  /*7fdf0*/  LDL.LU R22, [R1+0x500] ;  /* 0x0005000001167983 */ /* 0x000f280000300800 */
[----:B-1----:R-:W4:Y:S04]  /*7fe00*/  LDL.LU R3, [R1+0x514] ;  /* 0x0005140001037983 */ /* 0x002f280000300800 */
        /* <DEDUP_REMOVED lines=10> */
[----:B------:R-:W4:Y:S01]  /*7feb0*/  LDL.LU R11, [R1+0x530] ;  /* 0x00053000010b7983 */ /* 0x000f220000300800 */
[----:B------:R-:W-:-:S02]  /*7fec0*/  F2FP.PACK_AB R27, R0, R27 ;  /* 0x0000001b001b723e */ /* 0x000fc400000000ff */
[----:B------:R-:W-:Y:S01]  /*7fed0*/  F2FP.PACK_AB R26, R28, R26 ;  /* 0x0000001a1c1a723e */ /* 0x000fe200000000ff */
[----:B------:R0:W-:Y:S04]  /*7fee0*/  STL [R1+0x3560], R13 ;  /* 0x0035600d01007387 */ /* 0x0001e80000100800 */
[----:B------:R1:W-:Y:S04]  /*7fef0*/  STL [R1+0x355c], R12 ;  /* 0x00355c0c01007387 */ /* 0x0003e80000100800 */
[----:B------:R-:W-:Y:S04]  /*7ff00*/  STL [R1+0x3464], R27 ;  /* 0x0034641b01007387 */ /* 0x000fe80000100800 */
[----:B------:R-:W-:Y:S01]  /*7ff10*/  STL [R1+0x3468], R26 ;  /* 0x0034681a01007387 */ /* 0x000fe20000100800 */
[----:B--2---:R-:W-:-:S02]  /*7ff20*/  F2FP.PACK_AB R25, R5, R25 ;  /* 0x000000190519723e */ /* 0x004fc400000000ff */
[----:B---3--:R-:W-:-:S03]  /*7ff30*/  F2FP.PACK_AB R24, R9, R24 ;  /* 0x000000180918723e */ /* 0x008fc600000000ff */
[----:B------:R-:W-:Y:S01]  /*7ff40*/  STL [R1+0x346c], R25 ;  /* 0x00346c1901007387 */ /* 0x000fe20000100800 */
[----:B----4-:R-:W-:-:S03]  /*7ff50*/  F2FP.PACK_AB R23, R4, R23 ;  /* 0x000000170417723e */ /* 0x010fc600000000ff */
[----:B------:R-:W-:Y:S01]  /*7ff60*/  STL [R1+0x3470], R24 ;  /* 0x0034701801007387 */ /* 0x000fe20000100800 */
[----:B------:R-:W-:-:S03]  /*7ff70*/  F2FP.PACK_AB R22, R8, R22 ;  /* 0x000000160816723e */ /* 0x000fc600000000ff */
        /* <DEDUP_REMOVED lines=12> */
[----:B------:R-:W-:Y:S04]  /*80040*/  STL [R1+0x348c], R17 ;  /* 0x00348c1101007387 */ /* 0x000fe80000100800 */
[----:B------:R-:W-:Y:S04]  /*80050*/  STL [R1+0x3490], R16 ;  /* 0x0034901001007387 */ /* 0x000fe80000100800 */
[----:B0-----:R-:W2:Y:S01]  /*80060*/  LDL.LU R13, [R1+0x544] ;  /* 0x00054400010d7983 */ /* 0x001ea20000300800 */
[----:B------:R-:W-:-:S03]  /*80070*/  F2FP.PACK_AB R15, R10, R11 ;  /* 0x0000000b0a0f723e */ /* 0x000fc600000000ff */
[----:B------:R-:W2:Y:S04]  /*80080*/  LDL.LU R14, [R1+0x540] ;  /* 0x00054000010e7983 */ /* 0x000ea80000300800 */
[----:B-1----:R-:W3:Y:S04]  /*80090*/  LDL.LU R12, [R1+0x554] ;  /* 0x00055400010c7983 */ /* 0x002ee80000300800 */
[----:B------:R-:W4:Y:S04]  /*800a0*/  LDL.LU R11, [R1+0x578] ;  /* 0x00057800010b7983 */ /* 0x000f280000300800 */
[----:B----4-:R0:W-:Y:S04]  /*800b0*/  STL [R1+0x3558], R11 ;  /* 0x0035580b01007387 */ /* 0x0101e80000100800 */
[----:B0-----:R-:W4:Y:S04]  /*800c0*/  LDL.LU R11, [R1+0x564] ;  /* 0x00056400010b7983 */ /* 0x001f280000300800 */
[----:B------:R-:W2:Y:S04]  /*800d0*/  LDL.LU R10, [R1+0x588] ;  /* 0x00058800010a7983 */ /* 0x000ea80000300800 */
[----:B--2---:R0:W-:Y:S04]  /*800e0*/  STL [R1+0x3554], R10 ;  /* 0x0035540a01007387 */ /* 0x0041e80000100800 */
[----:B0-----:R-:W2:Y:S04]  /*800f0*/  LDL.LU R10, [R1+0x57c] ;  /* 0x00057c00010a7983 */ /* 0x001ea80000300800 */
[----:B------:R-:W2:Y:S01]  /*80100*/  LDL.LU R9, [R1+0x598] ;  /* 0x0005980001097983 */ /* 0x000ea20000300800 */
[----:B------:R-:W-:-:S03]  /*80110*/  F2FP.PACK_AB R14, R13, R14 ;  /* 0x0000000e0d0e723e */ /* 0x000fc600000000ff */
[----:B--2---:R0:W-:Y:S04]  /*80120*/  STL [R1+0x3550], R9 ;  /* 0x0035500901007387 */ /* 0x0041e80000100800 */
        /* <DEDUP_REMOVED lines=23> */
[----:B------:R0:W-:Y:S04]  /*802a0*/  STL [R1+0x3494], R15 ;  /* 0x0034940f01007387 */ /* 0x0001e80000100800 */
[----:B0-----:R-:W2:Y:S04]  /*802b0*/  LDL.LU R15, [R1+0x594] ;  /* 0x00059400010f7983 */ /* 0x001ea80000300800 */
[----:B------:R-:W3:Y:S04]  /*802c0*/  LDL.LU R13, [R1+0x3560] ;  /* 0x00356000010d7983 */ /* 0x000ee80000300800 */
[----:B------:R0:W-:Y:S04]  /*802d0*/  STL [R1+0x3498], R14 ;  /* 0x0034980e01007387 */ /* 0x0001e80000100800 */
[----:B0-----:R-:W2:Y:S01]  /*802e0*/  LDL.LU R14, [R1+0x584] ;  /* 0x00058400010e7983 */ /* 0x001ea20000300800 */
[----:B---3--:R-:W-:-:S03]  /*802f0*/  F2FP.PACK_AB R13, R12, R13 ;  /* 0x0000000d0c0d723e */ /* 0x008fc600000000ff */
[----:B------:R-:W4:Y:S04]  /*80300*/  LDL.LU R12, [R1+0x355c] ;  /* 0x00355c00010c7983 */ /* 0x000f280000300800 */
[----:B------:R0:W-:Y:S04]  /*80310*/  STL [R1+0x349c], R13 ;  /* 0x00349c0d01007387 */ /* 0x0001e80000100800 */
[----:B0-----:R-:W3:Y:S01]  /*80320*/  LDL.LU R13, [R1+0x574] ;  /* 0x00057400010d7983 */ /* 0x001ee20000300800 */
[----:B----4-:R-:W-:-:S03]  /*80330*/  F2FP.PACK_AB R12, R11, R12 ;  /* 0x0000000c0b0c723e */ /* 0x010fc600000000ff */
[----:B------:R-:W4:Y:S04]  /*80340*/  LDL.LU R11, [R1+0x3558] ;  /* 0x00355800010b7983 */ /* 0x000f280000300800 */
[----:B------:R0:W-:Y:S04]  /*80350*/  STL [R1+0x34a0], R12 ;  /* 0x0034a00c01007387 */ /* 0x0001e80000100800 */
[----:B0-----:R-:W2:Y:S01]  /*80360*/  LDL.LU R12, [R1+0x5ac] ;  /* 0x0005ac00010c7983 */ /* 0x001ea20000300800 */
[----:B----4-:R-:W-:-:S03]  /*80370*/  F2FP.PACK_AB R11, R10, R11 ;  /* 0x0000000b0a0b723e */ /* 0x010fc600000000ff */
[----:B------:R-:W2:Y:S04]  /*80380*/  LDL.LU R10, [R1+0x3554] ;  /* 0x00355400010a7983 */ /* 0x000ea80000300800 */
[----:B------:R0:W-:Y:S04]  /*80390*/  STL [R1+0x34a4], R11 ;  /* 0x0034a40b01007387 */ /* 0x0001e80000100800 */
[----:B0-----:R-:W4:Y:S01]  /*803a0*/  LDL.LU R11, [R1+0x59c] ;  /* 0x00059c00010b7983 */ /* 0x001f220000300800 */
[----:B--2---:R-:W-:-:S03]  /*803b0*/  F2FP.PACK_AB R10, R9, R10 ;  /* 0x0000000a090a723e */ /* 0x004fc600000000ff */
[----:B------:R-:W4:Y:S01]  /*803c0*/  LDL.LU R9, [R1+0x3550] ;  /* 0x0035500001097983 */ /* 0x000f220000300800 */
[----:B------:R-:W-:Y:S02]  /*803d0*/  F2FP.PACK_AB R8, R12, R8 ;  /* 0x000000080c08723e */ /* 0x000fe400000000ff */
[----:B---3--:R-:W-:Y:S01]  /*803e0*/  F2FP.PACK_AB R7, R13, R7 ;  /* 0x000000070d07723e */ /* 0x008fe200000000ff */
[----:B------:R-:W-:Y:S01]  /*803f0*/  STL [R1+0x34a8], R10 ;  /* 0x0034a80a01007387 */ /* 0x000fe20000100800 */
[----:B------:R-:W-:Y:S02]  /*80400*/  F2FP.PACK_AB R6, R14, R6 ;  /* 0x000000060e06723e */ /* 0x000fe400000000ff */
[----:B------:R-:W-:Y:S02]  /*80410*/  F2FP.PACK_AB R5, R15, R5 ;  /* 0x000000050f05723e */ /* 0x000fe400000000ff */
[----:B------:R-:W-:Y:S02]  /*80420*/  F2FP.PACK_AB R4, R16, R4 ;  /* 0x000000041004723e */ /* 0x000fe400000000ff */
[----:B----4-:R-:W-:-:S05]  /*80430*/  F2FP.PACK_AB R9, R11, R9 ;  /* 0x000000090b09723e */ /* 0x010fca00000000ff */
[----:B------:R-:W-:Y:S04]  /*80440*/  STL [R1+0x34ac], R9 ;  /* 0x0034ac0901007387 */ /* 0x000fe80000100800 */
[----:B------:R-:W-:Y:S04]  /*80450*/  STL [R1+0x34b0], R8 ;  /* 0x0034b00801007387 */ /* 0x000fe80000100800 */
[----:B------:R-:W-:Y:S04]  /*80460*/  STL [R1+0x34b4], R7 ;  /* 0x0034b40701007387 */ /* 0x000fe80000100800 */
[----:B------:R0:W-:Y:S04]  /*80470*/  STL [R1+0x34b8], R6 ;  /* 0x0034b80601007387 */ /* 0x0001e80000100800 */
[----:B------:R1:W-:Y:S04]  /*80480*/  STL [R1+0x34bc], R5 ;  /* 0x0034bc0501007387 */ /* 0x0003e80000100800 */
[----:B------:R2:W-:Y:S01]  /*80490*/  STL [R1+0x34c0], R4 ;  /* 0x0034c00401007387 */ /* 0x0005e20000100800 */
[----:B0-----:R-:W-:-:S02]  /*804a0*/  F2FP.PACK_AB R6, R19, R20 ;  /* 0x000000141306723e */ /* 0x001fc400000000ff */
[----:B-1----:R-:W-:Y:S02]  /*804b0*/  F2FP.PACK_AB R5, R17, R18 ;  /* 0x000000121105723e */ /* 0x002fe400000000ff */
[----:B--2---:R-:W-:-:S03]  /*804c0*/  F2FP.PACK_AB R4, R21, R22 ;  /* 0x000000161504723e */ /* 0x004fc600000000ff */
[----:B------:R0:W-:Y:S04]  /*804d0*/  STL [R1+0xc], R5 ;  /* 0x00000c0501007387 */ /* 0x0001e80000100800 */
[----:B------:R1:W-:Y:S04]  /*804e0*/  STL [R1+0x8], R6 ;  /* 0x0000080601007387 */ /* 0x0003e80000100800 */
[----:B------:R2:W-:Y:S01]  /*804f0*/  STL [R1+0x4], R4 ;  /* 0x0000040401007387 */ /* 0x0005e20000100800 */
[----:B0-----:R-:W-:Y:S02]  /*80500*/  F2FP.PACK_AB R5, R23, R24 ;  /* 0x000000181705723e */ /* 0x001fe400000000ff */
[----:B-1----:R-:W-:-:S03]  /*80510*/  F2FP.PACK_AB R6, R25, R26 ;  /* 0x0000001a1906723e */ /* 0x002fc600000000ff */
[----:B------:R-:W-:Y:S01]  /*80520*/  STL [R1], R5 ;  /* 0x0000000501007387 */ /* 0x000fe20000100800 */
[----:B--2---:R-:W-:-:S03]  /*80530*/  F2FP.PACK_AB R4, R27, R29 ;  /* 0x0000001d1b04723e */ /* 0x004fc600000000ff */
[----:B------:R-:W-:Y:S04]  /*80540*/  STL [R1+0x1c], R6 ;  /* 0x00001c0601007387 */ /* 0x000fe80000100800 */
[----:B------:R0:W-:Y:S04]  /*80550*/  STL [R1+0x18], R4 ;  /* 0x0000180401007387 */ /* 0x0001e80000100800 */
[----:B0-----:R-:W2:Y:S01]  /*80560*/  LDL.LU R4, [R1+0x688] ;  /* 0x0006880001047983 */ /* 0x001ea20000300800 */
[----:B------:R-:W-:Y:S02]  /*80570*/  F2FP.PACK_AB R5, R0, R28 ;  /* 0x0000001c0005723e */ /* 0x000fe400000000ff */
[----:B------:R-:W-:-:S03]  /*80580*/  F2FP.PACK_AB R0, R3, R2 ;  /* 0x000000020300723e */ /* 0x000fc600000000ff */
[----:B------:R-:W-:Y:S04]  /*80590*/  STL [R1+0x14], R5 ;  /* 0x0000140501007387 */ /* 0x000fe80000100800 */
[----:B--2---:R0:W-:Y:S04]  /*805a0*/  STL [R1+0x34c8], R4 ;  /* 0x0034c80401007387 */ /* 0x0041e80000100800 */
[----:B------:R-:W-:Y:S04]  /*805b0*/  STL [R1+0x10], R0 ;  /* 0x0000100001007387 */ /* 0x000fe80000100800 */
[----:B0-----:R-:W2:Y:S04]  /*805c0*/  LDL.LU R4, [R1+0x678] ;  /* 0x0006780001047983 */ /* 0x001ea80000300800 */
[----:B--2---:R0:W-:Y:S04]  /*805d0*/  STL [R1+0x34d0], R4 ;  /* 0x0034d00401007387 */ /* 0x0041e80000100800 */
        /* <DEDUP_REMOVED lines=31> */
[----:B------:R-:W3:Y:S04]  /*807d0*/  LDL.LU R5, [R1+0x69c] ;  /* 0x00069c0001057983 */ /* 0x000ee80000300800 */
[----:B---3--:R0:W-:Y:S04]  /*807e0*/  STL [R1+0x34c4], R5 ;  /* 0x0034c40501007387 */ /* 0x0081e80000100800 */
[----:B0-----:R-:W3:Y:S04]  /*807f0*/  LDL.LU R5, [R1+0x68c] ;  /* 0x00068c0001057983 */ /* 0x001ee80000300800 */
        /* <DEDUP_REMOVED lines=33> */
[----:B0-----:R-:W2:Y:S04]  /*80a10*/  LDL.LU R5, [R1+0x5fc] ;  /* 0x0005fc0001057983 */ /* 0x001ea80000300800 */
[----:B------:R-:W3:Y:S04]  /*80a20*/  LDL.LU R6, [R1+0x698] ;  /* 0x0006980001067983 */ /* 0x000ee80000300800 */
[----:B------:R-:W4:Y:S04]  /*80a30*/  LDL.LU R7, [R1+0x6ac] ;  /* 0x0006ac0001077983 */ /* 0x000f280000300800 */
[----:B------:R-:W4:Y:S04]  /*80a40*/  LDL.LU R8, [R1+0x6a8] ;  /* 0x0006a80001087983 */ /* 0x000f280000300800 */
        /* <DEDUP_REMOVED lines=23> */
[----:B------:R-:W3:Y:S01]  /*80bc0*/  LDL.LU R2, [R1+0x6e0] ;  /* 0x0006e00001027983 */ /* 0x000ee20000300800 */
[----:B--2---:R-:W-:-:S03]  /*80bd0*/  F2FP.PACK_AB R4, R5, R4 ;  /* 0x000000040504723e */ /* 0x004fc600000000ff */
[----:B------:R-:W2:Y:S04]  /*80be0*/  LDL.LU R5, [R1+0x354c] ;  /* 0x00354c0001057983 */ /* 0x000ea80000300800 */
[----:B------:R0:W-:Y:S04]  /*80bf0*/  STL [R1+0x2c], R4 ;  /* 0x00002c0401007387 */ /* 0x0001e80000100800 */
[----:B0-----:R-:W2:Y:S02]  /*80c00*/  LDL.LU R4, [R1+0x3548] ;  /* 0x0035480001047983 */ /* 0x001ea40000300800 */
[----:B--2---:R-:W-:-:S02]  /*80c10*/  F2FP.PACK_AB R4, R5, R4 ;  /* 0x000000040504723e */ /* 0x004fc400000000ff */
        /* <DEDUP_REMOVED lines=64> */
[----:B------:R-:W2:Y:S01]  /*81020*/  LDL.LU R5, [R1+0x34c4] ;  /* 0x0034c40001057983 */ /* 0x000ea20000300800 */
[----:B----4-:R-:W-:-:S03]  /*81030*/  F2FP.PACK_AB R8, R7, R8 ;  /* 0x000000080708723e */ /* 0x010fc600000000ff */
[----:B------:R0:W-:Y:S01]  /*81040*/  STL [R1+0x68], R4 ;  /* 0x0000680401007387 */ /* 0x0001e20000100800 */
[----:B---3--:R-:W-:Y:S02]  /*81050*/  F2FP.PACK_AB R10, R9, R10 ;  /* 0x0000000a090a723e */ /* 0x008fe400000000ff */
[----:B------:R-:W-:Y:S01]  /*81060*/  F2FP.PACK_AB R12, R11, R12 ;  /* 0x0000000c0b0c723e */ /* 0x000fe200000000ff */
[----:B0-----:R0:W5:Y:S01]  /*81070*/  LDL.LU R4, [R1+0x34c0] ;  /* 0x0034c00001047983 */ /* 0x0011620000300800 */
[----:B------:R-:W-:Y:S02]  /*81080*/  F2FP.PACK_AB R14, R13, R14 ;  /* 0x0000000e0d0e723e */ /* 0x000fe400000000ff */
[----:B------:R-:W-:Y:S02]  /*81090*/  F2FP.PACK_AB R16, R15, R16 ;  /* 0x000000100f10723e */ /* 0x000fe400000000ff */
[----:B------:R-:W-:Y:S02]  /*810a0*/  F2FP.PACK_AB R18, R17, R18 ;  /* 0x000000121112723e */ /* 0x000fe400000000ff */
[----:B------:R-:W-:-:S02]  /*810b0*/  F2FP.PACK_AB R20, R19, R20 ;  /* 0x000000141314723e */ /* 0x000fc400000000ff */
[----:B------:R-:W-:Y:S02]  /*810c0*/  F2FP.PACK_AB R22, R21, R22 ;  /* 0x000000161516723e */ /* 0x000fe400000000ff */
[----:B------:R-:W-:Y:S02]  /*810d0*/  F2FP.PACK_AB R24, R23, R24 ;  /* 0x000000181718723e */ /* 0x000fe400000000ff */
[----:B------:R-:W-:Y:S02]  /*810e0*/  F2FP.PACK_AB R26, R25, R26 ;  /* 0x0000001a191a723e */ /* 0x000fe400000000ff */
[----:B------:R-:W-:Y:S02]  /*810f0*/  F2FP.PACK_AB R29, R27, R29 ;  /* 0x0000001d1b1d723e */ /* 0x000fe400000000ff */
[----:B------:R-:W-:Y:S02]  /*81100*/  F2FP.PACK_AB R28, R0, R28 ;  /* 0x0000001c001c723e */ /* 0x000fe400000000ff */
[----:B------:R-:W-:-:S02]  /*81110*/  F2FP.PACK_AB R0, R3, R2 ;  /* 0x000000020300723e */ /* 0x000fc400000000ff */
[----:B--2---:R-:W-:Y:S02]  /*81120*/  F2FP.PACK_AB R6, R5, R6 ;  /* 0x000000060506723e */ /* 0x004fe400000000ff */
[----:B------:R0:W5:Y:S04]  /*81130*/  LDL.LU R5, [R1+0x34bc] ;  /* 0x0034bc0001057983 */ /* 0x0001680000300800 */
[----:B------:R1:W-:Y:S04]  /*81140*/  STL [R1+0x64], R6 ;  /* 0x0000640601007387 */ /* 0x0003e80000100800 */
[----:B-1----:R0:W5:Y:S04]  /*81150*/  LDL.LU R6, [R1+0x34b8] ;  /* 0x0034b80001067983 */ /* 0x0021680000300800 */
        /* <DEDUP_REMOVED lines=32> */
[----:B------:R0:W-:Y:S04]  /*81360*/  STL [R1+0x90], R0 ;  /* 0x0000900001007387 */ /* 0x0001e80000100800 */
[----:B------:R0:W-:Y:S02]  /*81370*/  STL [R1+0x94], R28 ;  /* 0x0000941c01007387 */ /* 0x0001e40000100800 */
.L_x_0:
[----:B0-----:R-:W2:Y:S04]  /*81380*/  LDL.LU R28, [R1+0x9c] ;  /* 0x00009c00011c7983 */ /* 0x001ea80000300800 */
[----:B------:R-:W3:Y:S04]  /*81390*/  LDL.LU R3, [R1+0x90] ;  /* 0x0000900001037983 */ /* 0x000ee80000300800 */
[----:B------:R-:W4:Y:S04]  /*813a0*/  LDL.LU R2, [R1+0x94] ;  /* 0x0000940001027983 */ /* 0x000f280000300800 */
[----:B------:R-:W4:Y:S04]  /*813b0*/  LDL.LU R0, [R1+0x8c] ;  /* 0x00008c0001007983 */ /* 0x000f280000300800 */
[----:B-----5:R-:W-:Y:S04]  /*813c0*/  STL.64 [R1+0x3510], R6 ;  /* 0x0035100601007387 */ /* 0x020fe80000100a00 */
[----:B------:R-:W-:Y:S04]  /*813d0*/  STL.64 [R1+0x3508], R4 ;  /* 0x0035080401007387 */ /* 0x000fe80000100a00 */
[----:B------:R0:W-:Y:S04]  /*813e0*/  STL.64 [R1+0x3500], R10 ;  /* 0x0035000a01007387 */ /* 0x0001e80000100a00 */
[----:B0-----:R-:W4:Y:S04]  /*813f0*/  LDL.LU R11, [R1+0x98] ;  /* 0x00009800010b7983 */ /* 0x001f280000300800 */
[----:B------:R-:W-:Y:S04]  /*81400*/  STL.64 [R1+0x34f8], R8 ;  /* 0x0034f80801007387 */ /* 0x000fe80000100a00 */
[----:B------:R0:W-:Y:S04]  /*81410*/  STL.64 [R1+0x34f0], R14 ;  /* 0x0034f00e01007387 */ /* 0x0001e80000100a00 */
[----:B0-----:R-:W4:Y:S04]  /*81420*/  LDL.LU R15, [R1+0x54] ;  /* 0x00005400010f7983 */ /* 0x001f280000300800 */
[----:B------:R-:W4:Y:S04]  /*81430*/  LDL.LU R14, [R1+0x50] ;  /* 0x00005000010e7983 */ /* 0x000f280000300800 */
        /* <DEDUP_REMOVED lines=12> */
[----:B------:R-:W4:Y:S04]  /*81500*/  LDL.LU R5, [R1+0x44] ;  /* 0x0000440001057983 */ /* 0x000f280000300800 */
[----:B------:R-:W4:Y:S04]  /*81510*/  LDL.LU R6, [R1+0x48] ;  /* 0x0000480001067983 */ /* 0x000f280000300800 */
[----:B------:R-:W4:Y:S04]  /*81520*/  LDL.LU R7, [R1+0x4c] ;  /* 0x00004c0001077983 */ /* 0x000f280000300800 */
[----:B------:R-:W4:Y:S04]  /*81530*/  LDL.LU R4, [R1+0x40] ;  /* 0x0000400001047983 */ /* 0x000f280000300800 */
[----:B------:R2:W-:Y:S04]  /*81540*/  STL.64 [R1+0x34c8], R20 ;  /* 0x0034c81401007387 */ /* 0x0005e80000100a00 */
[----:B------:R3:W-:Y:S04]  /*81550*/  STL.64 [R1+0x34c0], R26 ;  /* 0x0034c01a01007387 */ /* 0x0007e80000100a00 */
[----:B------:R0:W-:Y:S04]  /*81560*/  STL.64 [R1+0x34b8], R24 ;  /* 0x0034b81801007387 */ /* 0x0001e80000100a00 */
[----:B------:R-:W4:Y:S04]  /*81570*/  LDL.LU R8, [R1+0x30] ;  /* 0x0000300001087983 */ /* 0x000f280000300800 */
[----:B------:R-:W4:Y:S04]  /*81580*/  LDL.LU R9, [R1+0x34] ;  /* 0x0000340001097983 */ /* 0x000f280000300800 */
[----:B------:R-:W4:Y:S04]  /*81590*/  LDL.LU R10, [R1+0x38] ;  /* 0x00003800010a7983 */ /* 0x000f280000300800 */
[----:B------:R-:W1:Y:S01]  /*815a0*/  S2R R29, SR_TID.X ;  /* 0x00000000001d7919 */ /* 0x000e620000002100 */
[----:B--2---:R-:W-:-:S02]  /*815b0*/  IMAD.MOV.U32 R21, RZ, RZ, R28 ;  /* 0x000000ffff157224 */ /* 0x004fc400078e001c */
[C---:B-1----:R-:W-:Y:S02]  /*815c0*/  IMAD.SHL.U32 R28, R29.reuse, 0x20, RZ ;  /* 0x000000201d1c7824 */ /* 0x042fe400078e00ff */
[----:B---3--:R-:W-:Y:S02]  /*815d0*/  IMAD.MOV.U32 R26, RZ, RZ, R3 ;  /* 0x000000ffff1a7224 */ /* 0x008fe400078e0003 */
[C---:B------:R-:W-:Y:S02]  /*815e0*/  IMAD.SHL.U32 R3, R29.reuse, 0x4, RZ ;  /* 0x000000041d037824 */ /* 0x040fe400078e00ff */
[----:B----4-:R-:W-:Y:S02]  /*815f0*/  IMAD.MOV.U32 R27, RZ, RZ, R2 ;  /* 0x000000ffff1b7224 */ /* 0x010fe400078e0002 */
[----:B------:R-:W-:Y:S02]  /*81600*/  IMAD.SHL.U32 R2, R29, 0x8, RZ ;  /* 0x000000081d027824 */ /* 0x000fe400078e00ff */
[----:B0-----:R-:W-:-:S02]  /*81610*/  IMAD.MOV.U32 R25, RZ, RZ, R0 ;  /* 0x000000ffff197224 */ /* 0x001fc400078e0000 */
[----:B------:R-:W-:Y:S01]  /*81620*/  IMAD.SHL.U32 R0, R29, 0x100, RZ ;  /* 0x000001001d007824 */ /* 0x000fe200078e00ff */
[----:B------:R-:W-:-:S04]  /*81630*/  LOP3.LUT R2, R2, 0x300, RZ, 0xc0, !PT ;  /* 0x0000030002027812 */ /* 0x000fc800078ec0ff */
[----:B------:R-:W-:Y:S02]  /*81640*/  LOP3.LUT R0, R0, 0x1800, RZ, 0xc0, !PT ;  /* 0x0000180000007812 */ /* 0x000fe400078ec0ff */
[----:B------:R-:W-:Y:S01]  /*81650*/  LOP3.LUT R2, R2, 0x70, R3, 0xf8, !PT ;  /* 0x0000007002027812 */ /* 0x000fe200078ef803 */
[----:B------:R-:W-:Y:S02]  /*81660*/  IMAD.SHL.U32 R3, R29, 0x400, RZ ;  /* 0x000004001d037824 */ /* 0x000fe400078e00ff */
[----:B------:R-:W-:Y:S02]  /*81670*/  IMAD.MOV.U32 R20, RZ, RZ, R11 ;  /* 0x000000ffff147224 */ /* 0x000fe400078e000b */
[----:B------:R-:W2:Y:S04]  /*81680*/  LDL.LU R11, [R1+0x3c] ;  /* 0x00003c00010b7983 */ /* 0x000ea80000300800 */
[----:B------:R-:W-:Y:S04]  /*81690*/  STL.64 [R1+0x3540], R18 ;  /* 0x0035401201007387 */ /* 0x000fe80000100a00 */
[----:B------:R0:W-:Y:S04]  /*816a0*/  STL.64 [R1+0x3538], R16 ;  /* 0x0035381001007387 */ /* 0x0001e80000100a00 */
[----:B0-----:R-:W3:Y:S04]  /*816b0*/  LDL.LU R16, [R1+0x80] ;  /* 0x0000800001107983 */ /* 0x001ee80000300800 */
[----:B------:R-:W3:Y:S04]  /*816c0*/  LDL.LU R17, [R1+0x84] ;  /* 0x0000840001117983 */ /* 0x000ee80000300800 */
[----:B------:R-:W4:Y:S01]  /*816d0*/  LDL.LU R18, [R1+0x88] ;  /* 0x0000880001127983 */ /* 0x000f220000300800 */
[----:B------:R-:W-:Y:S01]  /*816e0*/  IMAD.MOV.U32 R19, RZ, RZ, R25 ;  /* 0x000000ffff137224 */ /* 0x000fe200078e0019 */
[----:B------:R-:W-:-:S04]  /*816f0*/  LOP3.LUT R0, R0, 0x60, R28, 0xf8, !PT ;  /* 0x0000006000007812 */ /* 0x000fc800078ef81c */
[----:B------:R-:W-:Y:S01]  /*81700*/  LOP3.LUT R0, R0, R2, RZ, 0x3c, !PT ;  /* 0x0000000200007212 */ /* 0x000fe200078e3cff */
[----:B------:R-:W-:Y:S06]  /*81710*/  BAR.SYNC.DEFER_BLOCKING 0x0 ;  /* 0x0000000000007b1d */ /* 0x000fec0000010000 */
[----:B----4-:R-:W-:Y:S04]  /*81720*/  STL.64 [R1+0x3550], R18 ;  /* 0x0035501201007387 */ /* 0x010fe80000100a00 */
[----:B---3--:R-:W-:Y:S04]  /*81730*/  STL.64 [R1+0x3548], R16 ;  /* 0x0035481001007387 */ /* 0x008fe80000100a00 */
[----:B--2---:R0:W-:Y:S04]  /*81740*/  STL.64 [R1+0x3520], R10 ;  /* 0x0035200a01007387 */ /* 0x0041e80000100a00 */
[----:B------:R1:W-:Y:S04]  /*81750*/  STL.64 [R1+0x3518], R8 ;  /* 0x0035180801007387 */ /* 0x0003e80000100a00 */
[----:B------:R2:W-:Y:S04]  /*81760*/  STL.64 [R1+0x3530], R6 ;  /* 0x0035300601007387 */ /* 0x0005e80000100a00 */
[----:B------:R3:W-:Y:S04]  /*81770*/  STL.64 [R1+0x3528], R4 ;  /* 0x0035280401007387 */ /* 0x0007e80000100a00 */
[----:B0-----:R-:W4:Y:S01]  /*81780*/  LDL.LU R10, [R1+0x58] ;  /* 0x00005800010a7983 */ /* 0x001f220000300800 */
[----:B-1----:R-:W-:-:S02]  /*81790*/  IMAD.MOV.U32 R8, RZ, RZ, R14 ;  /* 0x000000ffff087224 */ /* 0x002fc400078e000e */
[----:B--2---:R-:W-:Y:S01]  /*817a0*/  IMAD.MOV.U32 R6, RZ, RZ, R12 ;  /* 0x000000ffff067224 */ /* 0x004fe200078e000c */
[----:B------:R-:W4:Y:S01]  /*817b0*/  LDL.LU R11, [R1+0x5c] ;  /* 0x00005c00010b7983 */ /* 0x000f220000300800 */
[----:B------:R-:W-:-:S03]  /*817c0*/  IMAD.MOV.U32 R7, RZ, RZ, R13 ;  /* 0x000000ffff077224 */ /* 0x000fc600078e000d */
[----:B------:R-:W2:Y:S01]  /*817d0*/  LDL.LU R12, [R1+0x20] ;  /* 0x00002000010c7983 */ /* 0x000ea20000300800 */
[----:B------:R-:W-:-:S03]  /*817e0*/  IMAD.MOV.U32 R9, RZ, RZ, R15 ;  /* 0x000000ffff097224 */ /* 0x000fc600078e000f */
[----:B------:R-:W2:Y:S01]  /*817f0*/  LDL.LU R13, [R1+0x24] ;  /* 0x00002400010d7983 */ /* 0x000ea20000300800 */
[----:B------:R-:W-:-:S03]  /*81800*/  IMAD.MOV.U32 R18, RZ, RZ, R20 ;  /* 0x000000ffff127224 */ /* 0x000fc600078e0014 */
[----:B------:R-:W2:Y:S01]  /*81810*/  LDL.LU R14, [R1+0x28] ;  /* 0x00002800010e7983 */ /* 0x000ea20000300800 */
[----:B------:R-:W-:-:S03]  /*81820*/  IMAD.MOV.U32 R19, RZ, RZ, R21 ;  /* 0x000000ffff137224 */ /* 0x000fc600078e0015 */
[----:B------:R-:W2:Y:S01]  /*81830*/  LDL.LU R15, [R1+0x2c] ;  /* 0x00002c00010f7983 */ /* 0x000ea20000300800 */
[----:B---3--:R-:W-:-:S03]  /*81840*/  IMAD.MOV.U32 R4, RZ, RZ, R22 ;  /* 0x000000ffff047224 */ /* 0x008fc600078e0016 */
[----:B------:R-:W3:Y:S01]  /*81850*/  LDL.LU R20, [R1+0x10] ;  /* 0x0000100001147983 */ /* 0x000ee20000300800 */
[----:B------:R-:W-:Y:S02]  /*81860*/  IMAD.MOV.U32 R16, RZ, RZ, R26 ;  /* 0x000000ffff107224 */ /* 0x000fe400078e001a */
[----:B------:R-:W-:Y:S01]  /*81870*/  IMAD.MOV.U32 R17, RZ, RZ, R27 ;  /* 0x000000ffff117224 */ /* 0x000fe200078e001b */
[----:B------:R-:W3:Y:S01]  /*81880*/  LDL.LU R21, [R1+0x14] ;  /* 0x0000140001157983 */ /* 0x000ee20000300800 */
[----:B------:R-:W-:-:S03]  /*81890*/  IMAD.MOV.U32 R5, RZ, RZ, R23 ;  /* 0x000000ffff057224 */ /* 0x000fc600078e0017 */
[----:B------:R-:W3:Y:S04]  /*818a0*/  LDL.LU R22, [R1+0x18] ;  /* 0x0000180001167983 */ /* 0x000ee80000300800 */
[----:B------:R-:W3:Y:S04]  /*818b0*/  LDL.LU R23, [R1+0x1c] ;  /* 0x00001c0001177983 */ /* 0x000ee80000300800 */
[----:B------:R-:W2:Y:S04]  /*818c0*/  LDL.LU R24, [R1] ;  /* 0x0000000001187983 */ /* 0x000ea80000300800 */
[----:B------:R-:W2:Y:S04]  /*818d0*/  LDL.LU R25, [R1+0x4] ;  /* 0x0000040001197983 */ /* 0x000ea80000300800 */
[----:B------:R-:W2:Y:S04]  /*818e0*/  LDL.LU R26, [R1+0x8] ;  /* 0x00000800011a7983 */ /* 0x000ea80000300800 */
[----:B------:R-:W2:Y:S04]  /*818f0*/  LDL.LU R27, [R1+0xc] ;  /* 0x00000c00011b7983 */ /* 0x000ea80000300800 */
[----:B------:R0:W-:Y:S04]  /*81900*/  STS.128 [R0], R16 ;  /* 0x0000001000007388 */ /* 0x0001e80000000c00 */
[----:B0-----:R-:W2:Y:S04]  /*81910*/  LDL.LU.64 R18, [R1+0x3550] ;  /* 0x0035500001127983 */ /* 0x001ea80000300a00 */
[----:B------:R-:W2:Y:S04]  /*81920*/  LDL.LU.64 R16, [R1+0x3548] ;  /* 0x0035480001107983 */ /* 0x000ea80000300a00 */
[----:B--2---:R0:W-:Y:S04]  /*81930*/  STS.128 [R0+0x80], R16 ;  /* 0x0000801000007388 */ /* 0x0041e80000000c00 */
[----:B0-----:R-:W2:Y:S04]  /*81940*/  LDL.LU.64 R18, [R1+0x3540] ;  /* 0x0035400001127983 */ /* 0x001ea80000300a00 */
[----:B------:R-:W2:Y:S04]  /*81950*/  LDL.LU.64 R16, [R1+0x3538] ;  /* 0x0035380001107983 */ /* 0x000ea80000300a00 */
[----:B------:R-:W-:Y:S01]  /*81960*/  STS.128 [R0+0x400], R4 ;  /* 0x0004000400007388 */ /* 0x000fe20000000c00 */
[----:B------:R-:W-:-:S02]  /*81970*/  LOP3.LUT R29, R29, 0x7f, RZ, 0xc0, !PT ;  /* 0x0000007f1d1d7812 */ /* 0x000fc400078ec0ff */
[----:B------:R-:W-:-:S05]  /*81980*/  LOP3.LUT R3, R3, 0x1800, RZ, 0xc0, !PT ;  /* 0x0000180003037812 */ /* 0x000fca00078ec0ff */
[----:B------:R-:W-:-:S05]  /*81990*/  IMAD R2, R29, 0x10, R3 ;  /* 0x000000101d027824 */ /* 0x000fca00078e0203 */
[C---:B------:R-:W-:Y:S02]  /*819a0*/  LOP3.LUT R28, R2.reuse, 0x20, RZ, 0x3c, !PT ;  /* 0x00000020021c7812 */ /* 0x040fe400078e3cff */
[C---:B------:R-:W-:Y:S01]  /*819b0*/  LOP3.LUT R29, R2.reuse, 0x40, RZ, 0x3c, !PT ;  /* 0x00000040021d7812 */ /* 0x040fe200078e3cff */
[----:B--2---:R-:W-:Y:S04]  /*819c0*/  STS.128 [R0+0x480], R16 ;  /* 0x0004801000007388 */ /* 0x004fe80000000c00 */
[----:B------:R-:W-:Y:S06]  /*819d0*/  BAR.SYNC.DEFER_BLOCKING 0x0 ;  /* 0x0000000000007b1d */ /* 0x000fec0000010000 */
[----:B------:R-:W0:Y:S04]  /*819e0*/  LDS.128 R4, [R2] ;  /* 0x0000000002047984 */ /* 0x000e280000000c00 */
[----:B0-----:R-:W-:Y:S04]  /*819f0*/  STL.64 [R1+0x60], R4 ;  /* 0x0000600401007387 */ /* 0x001fe80000100a00 */
[----:B------:R-:W-:Y:S04]  /*81a00*/  STL.64 [R1+0x68], R6 ;  /* 0x0000680601007387 */ /* 0x000fe80000100a00 */
[----:B------:R-:W0:Y:S01]  /*81a10*/  LDS.128 R4, [R28] ;  /* 0x000000001c047984 */ /* 0x000e220000000c00 */
[----:B------:R-:W-:-:S03]  /*81a20*/  LOP3.LUT R16, R2, 0x60, RZ, 0x3c, !PT ;  /* 0x0000006002107812 */ /* 0x000fc600078e3cff */
[----:B0-----:R-:W-:Y:S04]  /*81a30*/  STL.64 [R1+0xa0], R4 ;  /* 0x0000a00401007387 */ /* 0x001fe80000100a00 */
[----:B------:R-:W-:Y:S04]  /*81a40*/  STL.64 [R1+0xa8], R6 ;  /* 0x0000a80601007387 */ /* 0x000fe80000100a00 */
[----:B------:R-:W0:Y:S04]  /*81a50*/  LDS.128 R4, [R29] ;  /* 0x000000001d047984 */ /* 0x000e280000000c00 */
[----:B0-----:R-:W-:Y:S04]  /*81a60*/  STL.64 [R1+0xb0], R4 ;  /* 0x0000b00401007387 */ /* 0x001fe80000100a00 */
[----:B------:R-:W-:Y:S04]  /*81a70*/  STL.64 [R1+0xb8], R6 ;  /* 0x0000b80601007387 */ /* 0x000fe80000100a00 */
[----:B------:R-:W0:Y:S04]  /*81a80*/  LDS.128 R4, [R16] ;  /* 0x0000000010047984 */ /* 0x000e280000000c00 */
[----:B------:R-:W-:Y:S06]  /*81a90*/  BAR.SYNC.DEFER_BLOCKING 0x0 ;  /* 0x0000000000007b1d */ /* 0x000fec0000010000 */
[----:B----4-:R-:W-:Y:S04]  /*81aa0*/  STS.128 [R0], R8 ;  /* 0x0000000800007388 */ /* 0x010fe80000000c00 */
[----:B0-----:R-:W-:Y:S04]  /*81ab0*/  STL.64 [R1+0xc0], R4 ;  /* 0x0000c00401007387 */ /* 0x001fe80000100a00 */
[----:B------:R0:W-:Y:S04]  /*81ac0*/  STL.64 [R1+0xc8], R6 ;  /* 0x0000c80601007387 */ /* 0x0001e80000100a00 */
[----:B0-----:R-:W2:Y:S04]  /*81ad0*/  LDL.LU.64 R6, [R1+0x3530] ;  /* 0x0035300001067983 */ /* 0x001ea80000300a00 */
[----:B------:R-:W2:Y:S04]  /*81ae0*/  LDL.LU.64 R4, [R1+0x3528] ;  /* 0x0035280001047983 */ /* 0x000ea80000300a00 */
[----:B------:R-:W4:Y:S04]  /*81af0*/  LDL R3, [R1+0x33d0] ;  /* 0x0033d00001037983 */ /* 0x000f280000100800 */
[----:B------:R-:W3:Y:S04]  /*81b00*/  LDL.LU.64 R10, [R1+0x3520] ;  /* 0x00352000010a7983 */ /* 0x000ee80000300a00 */
[----:B------:R-:W3:Y:S04]  /*81b10*/  LDL.LU.64 R8, [R1+0x3518] ;  /* 0x0035180001087983 */ /* 0x000ee80000300a00 */
[----:B------:R-:W-:Y:S04]  /*81b20*/  STS.128 [R0+0x480], R12 ;  /* 0x0004800c00007388 */ /* 0x000fe80000000c00 */
[----:B--2---:R0:W-:Y:S04]  /*81b30*/  STS.128 [R0+0x80], R4 ;  /* 0x0000800400007388 */ /* 0x0041e80000000c00 */
[----:B---3--:R1:W-:Y:S04]  /*81b40*/  STS.128 [R0+0x400], R8 ;  /* 0x0004000800007388 */ /* 0x0083e80000000c00 */
[----:B0-----:R-:W2:Y:S04]  /*81b50*/  LDL.LU.64 R6, [R1+0x3510] ;  /* 0x0035100001067983 */ /* 0x001ea80000300a00 */
[----:B------:R-:W2:Y:S04]  /*81b60*/  LDL.LU.64 R4, [R1+0x3508] ;  /* 0x0035080001047983 */ /* 0x000ea80000300a00 */
[----:B------:R-:W-:Y:S06]  /*81b70*/  BAR.SYNC.DEFER_BLOCKING 0x0 ;  /* 0x0000000000007b1d */ /* 0x000fec0000010000 */
[----:B-1----:R-:W3:Y:S04]  /*81b80*/  LDL.LU.64 R10, [R1+0x3500] ;  /* 0x00350000010a7983 */ /* 0x002ee80000300a00 */
[----:B------:R-:W3:Y:S04]  /*81b90*/  LDL.LU.64 R8, [R1+0x34f8] ;  /* 0x0034f80001087983 */ /* 0x000ee80000300a00 */
[----:B------:R-:W0:Y:S04]  /*81ba0*/  LDS.128 R12, [R2] ;  /* 0x00000000020c7984 */ /* 0x000e280000000c00 */
[----:B------:R-:W-:Y:S04]  /*81bb0*/  LDS.128 R16, [R16] ;  /* 0x0000000010107984 */ /* 0x000fe80000000c00 */
[----:B0-----:R-:W-:Y:S04]  /*81bc0*/  STL.64 [R1+0x50], R12 ;  /* 0x0000500c01007387 */ /* 0x001fe80000100a00 */
[----:B------:R-:W-:Y:S04]  /*81bd0*/  STL.64 [R1+0x58], R14 ;  /* 0x0000580e01007387 */ /* 0x000fe80000100a00 */
[----:B------:R-:W0:Y:S04]  /*81be0*/  LDS.128 R12, [R28] ;  /* 0x000000001c0c7984 */ /* 0x000e280000000c00 */
[----:B0-----:R-:W-:Y:S04]  /*81bf0*/  STL.64 [R1+0x90], R12 ;  /* 0x0000900c01007387 */ /* 0x001fe80000100a00 */
[----:B------:R-:W-:Y:S04]  /*81c00*/  STL.64 [R1+0x98], R14 ;  /* 0x0000980e01007387 */ /* 0x000fe80000100a00 */
[----:B------:R-:W0:Y:S04]  /*81c10*/  LDS.128 R12, [R29] ;  /* 0x000000001d0c7984 */ /* 0x000e280000000c00 */
[----:B------:R-:W-:Y:S06]  /*81c20*/  BAR.SYNC.DEFER_BLOCKING 0x0 ;  /* 0x0000000000007b1d */ /* 0x000fec0000010000 */
[----:B0-----:R-:W-:Y:S04]  /*81c30*/  STL.64 [R1+0x80], R12 ;  /* 0x0000800c01007387 */ /* 0x001fe80000100a00 */
[----:B------:R0:W-:Y:S04]  /*81c40*/  STL.64 [R1+0x88], R14 ;  /* 0x0000880e01007387 */ /* 0x0001e80000100a00 */
[----:B0-----:R-:W4:Y:S04]  /*81c50*/  LDL.LU.64 R14, [R1+0x34f0] ;  /* 0x0034f000010e7983 */ /* 0x001f280000300a00 */
[----:B------:R-:W4:Y:S04]  /*81c60*/  LDL.LU.64 R12, [R1+0x34e8] ;  /* 0x0034e800010c7983 */ /* 0x000f280000300a00 */
[----:B------:R-:W-:Y:S04]  /*81c70*/  STS.128 [R0], R20 ;  /* 0x0000001400007388 */ /* 0x000fe80000000c00 */
[----:B------:R-:W-:Y:S04]  /*81c80*/  STS.128 [R0+0x80], R24 ;  /* 0x0000801800007388 */ /* 0x000fe80000000c00 */
[----:B------:R-:W-:Y:S04]  /*81c90*/  STL.64 [R1+0x70], R16 ;  /* 0x0000701001007387 */ /* 0x000fe80000100a00 */
[----:B------:R0:W-:Y:S04]  /*81ca0*/  STL.64 [R1+0x78], R18 ;  /* 0x0000781201007387 */ /* 0x0001e80000100a00 */
[----:B0-----:R-:W4:Y:S04]  /*81cb0*/  LDL.LU.64 R18, [R1+0x34e0] ;  /* 0x0034e00001127983 */ /* 0x001f280000300a00 */
[----:B------:R-:W4:Y:S04]  /*81cc0*/  LDL.LU.64 R16, [R1+0x34d8] ;  /* 0x0034d80001107983 */ /* 0x000f280000300a00 */
[----:B------:R-:W4:Y:S04]  /*81cd0*/  LDL.LU.64 R22, [R1+0x34d0] ;  /* 0x0034d00001167983 */ /* 0x000f280000300a00 */
[----:B------:R-:W4:Y:S04]  /*81ce0*/  LDL.LU.64 R20, [R1+0x34c8] ;  /* 0x0034c80001147983 */ /* 0x000f280000300a00 */
[----:B------:R-:W4:Y:S04]  /*81cf0*/  LDL.LU.64 R26, [R1+0x34c0] ;  /* 0x0034c000011a7983 */ /* 0x000f280000300a00 */
[----:B------:R-:W4:Y:S04]  /*81d00*/  LDL.LU.64 R24, [R1+0x34b8] ;  /* 0x0034b80001187983 */ /* 0x000f280000300a00 */
[----:B--2---:R-:W-:Y:S04]  /*81d10*/  STS.128 [R0+0x400], R4 ;  /* 0x0004000400007388 */ /* 0x004fe80000000c00 */
[----:B---3--:R-:W-:Y:S04]  /*81d20*/  STS.128 [R0+0x480], R8 ;  /* 0x0004800800007388 */ /* 0x008fe80000000c00 */
[----:B------:R-:W-:Y:S06]  /*81d30*/  BAR.SYNC.DEFER_BLOCKING 0x0 ;  /* 0x0000000000007b1d */ /* 0x000fec0000010000 */
[----:B------:R-:W0:Y:S04]  /*81d40*/  LDS.128 R4, [R2] ;  /* 0x0000000002047984 */ /* 0x000e280000000c00 */
[----:B------:R-:W1:Y:S04]  /*81d50*/  LDS.128 R8, [R28] ;  /* 0x000000001c087984 */ /* 0x000e680000000c00 */
[----:B0-----:R-:W-:Y:S04]  /*81d60*/  STL.64 [R1+0x40], R4 ;  /* 0x0000400401007387 */ /* 0x001fe80000100a00 */
[----:B------:R0:W-:Y:S04]  /*81d70*/  STL.64 [R1+0x48], R6 ;  /* 0x0000480601007387 */ /* 0x0001e80000100a00 */
[----:B-1----:R-:W-:Y:S04]  /*81d80*/  STL.64 [R1+0x30], R8 ;  /* 0x0000300801007387 */ /* 0x002fe80000100a00 */
[----:B------:R-:W-:Y:S04]  /*81d90*/  STL.64 [R1+0x38], R10 ;  /* 0x0000380a01007387 */ /* 0x000fe80000100a00 */
[----:B------:R-:W1:Y:S01]  /*81da0*/  LDS.128 R8, [R29] ;  /* 0x000000001d087984 */ /* 0x000e620000000c00 */
[----:B0-----:R-:W-:-:S03]  /*81db0*/  LOP3.LUT R7, R2, 0x60, RZ, 0x3c, !PT ;  /* 0x0000006002077812 */ /* 0x001fc600078e3cff */
[----:B------:R0:W-:Y:S04]  /*81dc0*/  STL [R1+0x34b4], R29 ;  /* 0x0034b41d01007387 */ /* 0x0001e80000100800 */
[----:B0-----:R-:W2:Y:S04]  /*81dd0*/  LDL.LU R29, [R1+0x60] ;  /* 0x00006000011d7983 */ /* 0x001ea80000300800 */
[----:B-1----:R-:W-:Y:S04]  /*81de0*/  STL.64 [R1+0x20], R8 ;  /* 0x0000200801007387 */ /* 0x002fe80000100a00 */
[----:B------:R-:W-:Y:S04]  /*81df0*/  STL.64 [R1+0x28], R10 ;  /* 0x0000280a01007387 */ /* 0x000fe80000100a00 */
[----:B------:R-:W0:Y:S04]  /*81e00*/  LDS.128 R8, [R7] ;  /* 0x0000000007087984 */ /* 0x000e280000000c00 */
[----:B------:R-:W-:Y:S06]  /*81e10*/  BAR.SYNC.DEFER_BLOCKING 0x0 ;  /* 0x0000000000007b1d */ /* 0x000fec0000010000 */
[----:B------:R-:W3:Y:S04]  /*81e20*/  LDL.LU R6, [R1+0x33e8] ;  /* 0x0033e80001067983 */ /* 0x000ee80000300800 */
[----:B----4-:R1:W-:Y:S04]  /*81e30*/  STS.128 [R0], R12 ;  /* 0x0000000c00007388 */ /* 0x0103e80000000c00 */
[----:B0-----:R-:W-:Y:S04]  /*81e40*/  STL.64 [R1+0x10], R8 ;  /* 0x0000100801007387 */ /* 0x001fe80000100a00 */
[----:B------:R-:W-:Y:S04]  /*81e50*/  STL.64 [R1+0x18], R10 ;  /* 0x0000180a01007387 */ /* 0x000fe80000100a00 */
[----:B-1----:R-:W4:Y:S04]  /*81e60*/  LDL.LU R12, [R1+0x33ec] ;  /* 0x0033ec00010c7983 */ /* 0x002f280000300800 */
[----:B------:R-:W2:Y:S04]  /*81e70*/  LDL.LU R13, [R1+0x33f0] ;  /* 0x0033f000010d7983 */ /* 0x000ea80000300800 */
[----:B------:R-:W2:Y:S04]  /*81e80*/  LDL R14, [R1+0x33d4] ;  /* 0x0033d400010e7983 */ /* 0x000ea80000100800 */
[----:B------:R-:W2:Y:S04]  /*81e90*/  LDL.LU R15, [R1+0x33cc] ;  /* 0x0033cc00010f7983 */ /* 0x000ea80000300800 */
[----:B------:R-:W-:Y:S04]  /*81ea0*/  STS.128 [R0+0x80], R16 ;  /* 0x0000801000007388 */ /* 0x000fe80000000c00 */
[----:B------:R-:W-:Y:S04]  /*81eb0*/  STS.128 [R0+0x400], R20 ;  /* 0x0004001400007388 */ /* 0x000fe80000000c00 */
[----:B------:R-:W-:Y:S04]  /*81ec0*/  STS.128 [R0+0x480], R24 ;  /* 0x0004801800007388 */ /* 0x000fe80000000c00 */
[----:B------:R-:W-:Y:S01]  /*81ed0*/  BAR.SYNC.DEFER_BLOCKING 0x0 ;  /* 0x0000000000007b1d */ /* 0x000fe20000010000 */
[C---:B------:R-:W-:Y:S01]  /*81ee0*/  ISETP.GE.AND P3, PT, R3.reuse, c[0x0][0x178], PT ;  /* 0x00005e0003007a0c */ /* 0x040fe20003f66270 */
[----:B------:R-:W-:-:S05]  /*81ef0*/  IMAD R3, R3, c[0x0][0x194], RZ ;  /* 0x0000650003037a24 */ /* 0x000fca00078e02ff */
[----:B------:R-:W-:-:S04]  /*81f00*/  LEA R4, P0, R3, c[0x0][0x170], 0x1 ;  /* 0x00005c0003047a11 */ /* 0x000fc800078008ff */
[----:B------:R-:W-:Y:S01]  /*81f10*/  LEA.HI.X.SX32 R5, R3, c[0x0][0x174], 0x1, P0 ;  /* 0x00005d0003057a11 */ /* 0x000fe200000f0eff */
[----:B------:R-:W0:Y:S04]  /*81f20*/  LDS.128 R8, [R2] ;  /* 0x0000000002087984 */ /* 0x000e280000000c00 */
[----:B0-----:R0:W-:Y:S04]  /*81f30*/  STL [R1+0x34b0], R9 ;  /* 0x0034b00901007387 */ /* 0x0011e80000100800 */
[----:B0-----:R-:W4:Y:S04]  /*81f40*/  LDL R9, [R1+0x33d0] ;  /* 0x0033d00001097983 */ /* 0x001f280000100800 */
[----:B------:R-:W-:Y:S04]  /*81f50*/  STL [R1+0x3478], R10 ;  /* 0x0034780a01007387 */ /* 0x000fe80000100800 */
[----:B------:R0:W-:Y:S04]  /*81f60*/  STL [R1+0x346c], R11 ;  /* 0x00346c0b01007387 */ /* 0x0001e80000100800 */
[----:B------:R-:W4:Y:S04]  /*81f70*/  LDL R27, [R1+0x33dc] ;  /* 0x0033dc00011b7983 */ /* 0x000f280000100800 */
[----:B0-----:R-:W4:Y:S04]  /*81f80*/  LDL R11, [R1+0x33d8] ;  /* 0x0033d800010b7983 */ /* 0x001f280000100800 */
[----:B------:R-:W4:Y:S01]  /*81f90*/  LDL.LU R10, [R1+0x40] ;  /* 0x00004000010a7983 */ /* 0x000f220000300800 */
[----:B---3--:R-:W-:-:S02]  /*81fa0*/  ISETP.GE.AND P2, PT, R6, c[0x0][0x17c], PT ;  /* 0x00005f0006007a0c */ /* 0x008fc40003f46270 */
[C---:B--2---:R-:W-:Y:S01]  /*81fb0*/  ISETP.LT.AND P3, PT, R15.reuse, c[0x0][0x17c], !P3 ;  /* 0x00005f000f007a0c */ /* 0x044fe20005f61270 */
[----:B------:R-:W-:-:S04]  /*81fc0*/  IMAD R16, R15, c[0x0][0x198], RZ ;  /* 0x000066000f107a24 */ /* 0x000fc800078e02ff */
[----:B------:R-:W-:Y:S01]  /*81fd0*/  IMAD.WIDE R6, R16, 0x2, R4 ;  /* 0x0000000210067825 */ /* 0x000fe200078e0204 */
[----:B----4-:R-:W-:Y:S02]  /*81fe0*/  ISETP.GE.AND P0, PT, R12, c[0x0][0x17c], PT ;  /* 0x00005f000c007a0c */ /* 0x010fe40003f06270 */
[----:B------:R-:W-:-:S05]  /*81ff0*/  ISETP.GE.AND P1, PT, R13, c[0x0][0x17c], PT ;  /* 0x00005f000d007a0c */ /* 0x000fca0003f26270 */
[----:B------:R-:W-:Y:S01]  /*82000*/  @P3 STG.E.U16 [R6.64], R29 ;  /* 0x0000001d06003986 */ /* 0x000fe2000c101506 */
[C---:B------:R-:W-:Y:S01]  /*82010*/  ISETP.GE.AND P3, PT, R14.reuse, c[0x0][0x178], PT ;  /* 0x00005e000e007a0c */ /* 0x040fe20003f66270 */
[----:B------:R-:W-:Y:S01]  /*82020*/  IMAD R2, R14, c[0x0][0x194], RZ ;  /* 0x000065000e027a24 */ /* 0x000fe200078e02ff */
[C---:B------:R-:W-:Y:S02]  /*82030*/  ISETP.GE.AND P4, PT, R15.reuse, c[0x0][0x17c], PT ;  /* 0x00005f000f007a0c */ /* 0x040fe40003f86270 */
[----:B------:R-:W-:Y:S02]  /*82040*/  ISETP.LT.AND P3, PT, R15, c[0x0][0x17c], !P3 ;  /* 0x00005f000f007a0c */ /* 0x000fe40005f61270 */
[----:B------:R0:W1:Y:S04]  /*82050*/  LDS.128 R12, [R28] ;  /* 0x000000001c0c7984 */ /* 0x0000680000000c00 */
[----:B0-----:R-:W2:Y:S04]  /*82060*/  LDL.LU R28, [R1+0xa0] ;  /* 0x0000a000011c7983 */ /* 0x001ea80000300800 */
[----:B-1----:R-:W-:Y:S04]  /*82070*/  STL [R1+0x3488], R13 ;  /* 0x0034880d01007387 */ /* 0x002fe80000100800 */
[----:B------:R0:W-:Y:S04]  /*82080*/  STL [R1+0x3474], R14 ;  /* 0x0034740e01007387 */ /* 0x0001e80000100800 */
[----:B0-----:R-:W3:Y:S04]  /*82090*/  LDL.LU R14, [R1+0x50] ;  /* 0x00005000010e7983 */ /* 0x001ee80000300800 */
[----:B------:R0:W-:Y:S04]  /*820a0*/  STL [R1+0x3470], R15 ;  /* 0x0034700f01007387 */ /* 0x0001e80000100800 */
[----:B0-----:R-:W4:Y:S01]  /*820b0*/  LDL R15, [R1+0x33d4] ;  /* 0x0033d400010f7983 */ /* 0x001f220000100800 */
[----:B------:R-:W-:-:S03]  /*820c0*/  PRMT R22, R29, 0x7632, R22 ;  /* 0x000076321d167816 */ /* 0x000fc60000000016 */
[----:B------:R-:W2:Y:S01]  /*820d0*/  LDL.LU R29, [R1+0x34b4] ;  /* 0x0034b400011d7983 */ /* 0x000ea20000300800 */
[----:B------:R-:W-:Y:S01]  /*820e0*/  IMAD.MOV.U32 R0, RZ, RZ, c[0x0][0x194] ;  /* 0x00006500ff007624 */ /* 0x000fe200078e00ff */
[----:B------:R-:W-:Y:S02]  /*820f0*/  LEA R24, P5, R2, c[0x0][0x170], 0x1 ;  /* 0x00005c0002187a11 */ /* 0x000fe400078a08ff */
[----:B------:R-:W2:Y:S01]  /*82100*/  LDL.LU R13, [R1+0x33f4] ;  /* 0x0033f400010d7983 */ /* 0x000ea20000300800 */
[----:B------:R-:W-:-:S04]  /*82110*/  IMAD R3, R0, 0x100, R3 ;  /* 0x0000010000037824 */ /* 0x000fc800078e0203 */
[----:B------:R-:W-:Y:S01]  /*82120*/  IMAD R0, R0, 0x80, R3 ;  /* 0x0000008000007824 */ /* 0x000fe200078e0203 */
[C---:B------:R-:W-:Y:S02]  /*82130*/  LEA R6, P6, R3.reuse, c[0x0][0x170], 0x1 ;  /* 0x00005c0003067a11 */ /* 0x040fe400078c08ff */
[----:B------:R-:W-:Y:S02]  /*82140*/  LEA.HI.X.SX32 R25, R2, c[0x0][0x174], 0x1, P5 ;  /* 0x00005d0002197a11 */ /* 0x000fe400028f0eff */
[C---:B------:R-:W-:Y:S02]  /*82150*/  LEA R2, P5, R0.reuse, c[0x0][0x170], 0x1 ;  /* 0x00005c0000027a11 */ /* 0x040fe400078a08ff */
[----:B------:R-:W-:Y:S02]  /*82160*/  LEA.HI.X.SX32 R7, R3, c[0x0][0x174], 0x1, P6 ;  /* 0x00005d0003077a11 */ /* 0x000fe400030f0eff */
[----:B------:R-:W-:Y:S02]  /*82170*/  ISETP.LT.AND P6, PT, R27, c[0x0][0x178], !P4 ;  /* 0x00005e001b007a0c */ /* 0x000fe400067c1270 */
[----:B------:R-:W-:-:S02]  /*82180*/  LEA.HI.X.SX32 R3, R0, c[0x0][0x174], 0x1, P5 ;  /* 0x00005d0000037a11 */ /* 0x000fc400028f0eff */
[----:B------:R-:W-:Y:S02]  /*82190*/  ISETP.LT.AND P5, PT, R9, c[0x0][0x178], !P2 ;  /* 0x00005e0009007a0c */ /* 0x000fe400057a1270 */
[----:B------:R-:W-:Y:S01]  /*821a0*/  ISETP.LT.AND P4, PT, R11, c[0x0][0x178], !P4 ;  /* 0x00005e000b007a0c */ /* 0x000fe20006781270 */
[C---:B------:R-:W-:Y:S01]  /*821b0*/  IMAD.WIDE R20, R16.reuse, 0x2, R24 ;  /* 0x0000000210147825 */ /* 0x040fe200078e0218 */
[----:B------:R-:W-:-:S03]  /*821c0*/  IADD3 R0, R16, c[0x0][0x198], RZ ;  /* 0x0000660010007a10 */ /* 0x000fc60007ffe0ff */
[----:B------:R-:W-:-:S04]  /*821d0*/  IMAD.WIDE R18, R16, 0x2, R6 ;  /* 0x0000000210127825 */ /* 0x000fc800078e0206 */
[----:B------:R-:W-:Y:S01]  /*821e0*/  IMAD.WIDE R16, R16, 0x2, R2 ;  /* 0x0000000210107825 */ /* 0x000fe200078e0202 */
[----:B---3--:R0:W-:Y:S04]  /*821f0*/  @P3 STG.E.U16 [R20.64], R14 ;  /* 0x0000000e14003986 */ /* 0x0081e8000c101506 */
[----:B------:R-:W-:Y:S04]  /*82200*/  @P6 STG.E.U16 [R18.64], R10 ;  /* 0x0000000a12006986 */ /* 0x000fe8000c101506 */
[----:B------:R-:W-:Y:S01]  /*82210*/  @P4 STG.E.U16 [R16.64], R8 ;  /* 0x0000000810004986 */ /* 0x000fe2000c101506 */
[----:B0-----:R-:W-:-:S05]  /*82220*/  IMAD.WIDE R20, R0, 0x2, R4 ;  /* 0x0000000200147825 */ /* 0x001fca00078e0204 */
[----:B------:R0:W-:Y:S02]  /*82230*/  @P5 STG.E.U16 [R20.64], R22 ;  /* 0x0000001614005986 */ /* 0x0001e4000c101506 */
[----:B0-----:R-:W-:Y:S02]  /*82240*/  PRMT R22, R10, 0x7632, R22 ;  /* 0x000076320a167816 */ /* 0x001fe40000000016 */
[----:B------:R-:W3:Y:S01]  /*82250*/  LDL.LU R10, [R1+0x33f8] ;  /* 0x0033f800010a7983 */ /* 0x000ee20000300800 */
[----:B----4-:R-:W-:Y:S02]  /*82260*/  ISETP.LT.AND P4, PT, R15, c[0x0][0x178], !P2 ;  /* 0x00005e000f007a0c */ /* 0x010fe40005781270 */
[----:B------:R-:W-:Y:S02]  /*82270*/  ISETP.LT.AND P6, PT, R27, c[0x0][0x178], !P2 ;  /* 0x00005e001b007a0c */ /* 0x000fe400057c1270 */
[----:B------:R-:W-:Y:S01]  /*82280*/  ISETP.LT.AND P2, PT, R11, c[0x0][0x178], !P2 ;  /* 0x00005e000b007a0c */ /* 0x000fe20005741270 */
[----:B------:R-:W-:Y:S01]  /*82290*/  IMAD.WIDE R18, R0, 0x2, R24 ;  /* 0x0000000200127825 */ /* 0x000fe200078e0218 */
[----:B------:R-:W-:-:S02]  /*822a0*/  ISETP.LT.AND P3, PT, R9, c[0x0][0x178], !P0 ;  /* 0x00005e0009007a0c */ /* 0x000fc40004761270 */
[----:B------:R-:W-:Y:S01]  /*822b0*/  PRMT R23, R14, 0x7632, R23 ;  /* 0x000076320e177816 */ /* 0x000fe20000000017 */
[----:B------:R-:W-:Y:S01]  /*822c0*/  IMAD.WIDE R16, R0, 0x2, R6 ;  /* 0x0000000200107825 */ /* 0x000fe200078e0206 */
[----:B------:R-:W-:Y:S01]  /*822d0*/  PRMT R26, R8, 0x7632, R26 ;  /* 0x00007632081a7816 */ /* 0x000fe2000000001a */
[----:B------:R-:W4:Y:S01]  /*822e0*/  LDL.LU R14, [R1+0x30] ;  /* 0x00003000010e7983 */ /* 0x000f220000300800 */
[C---:B------:R-:W-:Y:S01]  /*822f0*/  IADD3 R8, R0.reuse, c[0x0][0x198], RZ ;  /* 0x0000660000087a10 */ /* 0x040fe20007ffe0ff */
[----:B------:R-:W-:Y:S02]  /*82300*/  IMAD.WIDE R20, R0, 0x2, R2 ;  /* 0x0000000200147825 */ /* 0x000fe400078e0202 */
[----:B------:R-:W-:Y:S04]  /*82310*/  @P4 STG.E.U16 [R18.64], R23 ;  /* 0x0000001712004986 */ /* 0x000fe8000c101506 */
[----:B------:R0:W-:Y:S04]  /*82320*/  @P6 STG.E.U16 [R16.64], R22 ;  /* 0x0000001610006986 */ /* 0x0001e8000c101506 */
[----:B------:R-:W-:Y:S01]  /*82330*/  @P2 STG.E.U16 [R20.64], R26 ;  /* 0x0000001a14002986 */ /* 0x000fe2000c101506 */
[----:B0-----:R-:W-:-:S05]  /*82340*/  IMAD.WIDE R16, R8, 0x2, R4 ;  /* 0x0000000208107825 */ /* 0x001fca00078e0204 */
[----:B--2---:R-:W-:Y:S04]  /*82350*/  @P3 STG.E.U16 [R16.64], R28 ;  /* 0x0000001c10003986 */ /* 0x004fe8000c101506 */
[----:B------:R-:W0:Y:S01]  /*82360*/  LDS.128 R16, [R29] ;  /* 0x000000001d107984 */ /* 0x000e220000000c00 */
[----:B------:R-:W-:-:S03]  /*82370*/  ISETP.LT.AND P6, PT, R11, c[0x0][0x178], !P0 ;  /* 0x00005e000b007a0c */ /* 0x000fc600047c1270 */
[----:B------:R-:W2:Y:S01]  /*82380*/  LDL.LU R11, [R1+0xb0] ;  /* 0x0000b000010b7983 */ /* 0x000ea20000300800 */
[----:B------:R-:W-:Y:S02]  /*82390*/  ISETP.GE.AND P5, PT, R13, c[0x0][0x17c], PT ;  /* 0x00005f000d007a0c */ /* 0x000fe40003fa6270 */
[----:B---3--:R-:W-:Y:S02]  /*823a0*/  ISETP.GE.AND P3, PT, R10, c[0x0][0x17c], PT ;  /* 0x00005f000a007a0c */ /* 0x008fe40003f66270 */
[----:B------:R-:W3:Y:S04]  /*823b0*/  LDL.LU R10, [R1+0x80] ;  /* 0x00008000010a7983 */ /* 0x000ee80000300800 */
[----:B0-----:R0:W-:Y:S04]  /*823c0*/  STL [R1+0x3484], R17 ;  /* 0x0034841101007387 */ /* 0x0011e80000100800 */
[----:B0-----:R-:W2:Y:S04]  /*823d0*/  LDL R17, [R1+0x33d8] ;  /* 0x0033d80001117983 */ /* 0x001ea80000100800 */
[----:B------:R0:W-:Y:S04]  /*823e0*/  STL [R1+0x347c], R18 ;  /* 0x00347c1201007387 */ /* 0x0001e80000100800 */
[----:B0-----:R-:W2:Y:S04]  /*823f0*/  LDL R18, [R1+0x33dc] ;  /* 0x0033dc0001127983 */ /* 0x001ea80000100800 */
[----:B------:R0:W-:Y:S04]  /*82400*/  STL [R1+0x3468], R19 ;  /* 0x0034681301007387 */ /* 0x0001e80000100800 */
[----:B0-----:R-:W2:Y:S04]  /*82410*/  LDL.LU R19, [R1+0x90] ;  /* 0x0000900001137983 */ /* 0x001ea80000300800 */
[----:B------:R-:W3:Y:S01]  /*82420*/  LDL.LU R13, [R1+0x33fc] ;  /* 0x0033fc00010d7983 */ /* 0x000ee20000300800 */
[----:B------:R-:W-:-:S02]  /*82430*/  ISETP.LT.AND P4, PT, R15, c[0x0][0x178], !P0 ;  /* 0x00005e000f007a0c */ /* 0x000fc40004781270 */
[----:B------:R-:W-:Y:S01]  /*82440*/  ISETP.LT.AND P2, PT, R27, c[0x0][0x178], !P0 ;  /* 0x00005e001b007a0c */ /* 0x000fe20004741270 */
[----:B------:R-:W-:Y:S01]  /*82450*/  IMAD.WIDE R20, R8, 0x2, R24 ;  /* 0x0000000208147825 */ /* 0x000fe200078e0218 */
[----:B------:R-:W-:-:S03]  /*82460*/  ISETP.LT.AND P0, PT, R9, c[0x0][0x178], !P1 ;  /* 0x00005e0009007a0c */ /* 0x000fc60004f01270 */
[C---:B------:R-:W-:Y:S01]  /*82470*/  IMAD.WIDE R22, R8.reuse, 0x2, R6 ;  /* 0x0000000208167825 */ /* 0x040fe200078e0206 */
[----:B------:R-:W-:-:S03]  /*82480*/  IADD3 R0, R8, c[0x0][0x198], RZ ;  /* 0x0000660008007a10 */ /* 0x000fc60007ffe0ff */
[----:B------:R-:W-:Y:S01]  /*82490*/  IMAD.WIDE R26, R8, 0x2, R2 ;  /* 0x00000002081a7825 */ /* 0x000fe200078e0202 */
[----:B------:R-:W-:-:S03]  /*824a0*/  PRMT R8, R28, 0x7632, R8 ;  /* 0x000076321c087816 */ /* 0x000fc60000000008 */
[----:B------:R-:W-:Y:S01]  /*824b0*/  IMAD.WIDE R28, R0, 0x2, R4 ;  /* 0x00000002001c7825 */ /* 0x000fe200078e0204 */
[----:B--2---:R-:W-:Y:S04]  /*824c0*/  @P4 STG.E.U16 [R20.64], R19 ;  /* 0x0000001314004986 */ /* 0x004fe8000c101506 */
[----:B----4-:R0:W-:Y:S01]  /*824d0*/  @P2 STG.E.U16 [R22.64], R14 ;  /* 0x0000000e16002986 */ /* 0x0101e2000c101506 */
[----:B------:R-:W-:-:S03]  /*824e0*/  ISETP.LT.AND P2, PT, R15, c[0x0][0x178], !P1 ;  /* 0x00005e000f007a0c */ /* 0x000fc60004f41270 */
[----:B------:R-:W-:Y:S04]  /*824f0*/  @P6 STG.E.U16 [R26.64], R12 ;  /* 0x0000000c1a006986 */ /* 0x000fe8000c101506 */
[----:B------:R1:W-:Y:S01]  /*82500*/  @P0 STG.E.U16 [R28.64], R8 ;  /* 0x000000081c000986 */ /* 0x0003e2000c101506 */
[----:B0-----:R-:W-:Y:S01]  /*82510*/  IMAD.WIDE R22, R0, 0x2, R24 ;  /* 0x0000000200167825 */ /* 0x001fe200078e0218 */
[----:B-1----:R-:W-:-:S05]  /*82520*/  PRMT R8, R19, 0x7632, R8 ;  /* 0x0000763213087816 */ /* 0x002fca0000000008 */
[----:B------:R0:W-:Y:S01]  /*82530*/  @P2 STG.E.U16 [R22.64], R8 ;  /* 0x0000000816002986 */ /* 0x0001e2000c101506 */
[----:B---3--:R-:W-:-:S03]  /*82540*/  ISETP.GE.AND P2, PT, R13, c[0x0][0x17c], PT ;  /* 0x00005f000d007a0c */ /* 0x008fc60003f46270 */
[----:B------:R-:W1:Y:S01]  /*82550*/  S2R R13, SR_TID.X ;  /* 0x00000000000d7919 */ /* 0x000e620000002100 */
[----:B------:R-:W-:Y:S01]  /*82560*/  ISETP.LT.AND P4, PT, R18, c[0x0][0x178], !P1 ;  /* 0x00005e0012007a0c */ /* 0x000fe20004f81270 */
[----:B------:R-:W-:Y:S01]  /*82570*/  IMAD.WIDE R20, R0, 0x2, R6 ;  /* 0x0000000200147825 */ /* 0x000fe200078e0206 */
[----:B------:R-:W-:Y:S02]  /*82580*/  PRMT R29, R14, 0x7632, R29 ;  /* 0x000076320e1d7816 */ /* 0x000fe4000000001d */
[----:B------:R-:W-:Y:S01]  /*82590*/  ISETP.LT.AND P6, PT, R9, c[0x0][0x178], !P5 ;  /* 0x00005e0009007a0c */ /* 0x000fe20006fc1270 */
[----:B------:R-:W-:Y:S01]  /*825a0*/  IMAD.WIDE R26, R0, 0x2, R2 ;  /* 0x00000002001a7825 */ /* 0x000fe200078e0202 */
[----:B------:R-:W-:Y:S01]  /*825b0*/  ISETP.LT.AND P0, PT, R15, c[0x0][0x178], !P5 ;  /* 0x00005e000f007a0c */ /* 0x000fe20006f01270 */
[----:B------:R-:W2:Y:S01]  /*825c0*/  LDL.LU R14, [R1+0x20] ;  /* 0x00002000010e7983 */ /* 0x000ea20000300800 */
[----:B------:R-:W-:-:S05]  /*825d0*/  ISETP.LT.AND P1, PT, R17, c[0x0][0x178], !P1 ;  /* 0x00005e0011007a0c */ /* 0x000fca0004f21270 */
[----:B------:R3:W-:Y:S01]  /*825e0*/  @P4 STG.E.U16 [R20.64], R29 ;  /* 0x0000001d14004986 */ /* 0x0007e2000c101506 */
[----:B------:R-:W-:Y:S02]  /*825f0*/  ISETP.LT.AND P4, PT, R18, c[0x0][0x178], !P5 ;  /* 0x00005e0012007a0c */ /* 0x000fe40006f81270 */
[----:B------:R-:W-:Y:S02]  /*82600*/  ISETP.LT.AND P5, PT, R17, c[0x0][0x178], !P5 ;  /* 0x00005e0011007a0c */ /* 0x000fe40006fa1270 */
[C---:B-1----:R-:W-:Y:S01]  /*82610*/  LOP3.LUT R17, R13.reuse, 0x7f, RZ, 0xc0, !PT ;  /* 0x0000007f0d117812 */ /* 0x042fe200078ec0ff */
[----:B------:R-:W-:Y:S01]  /*82620*/  IMAD.SHL.U32 R13, R13, 0x400, RZ ;  /* 0x000004000d0d7824 */ /* 0x000fe200078e00ff */
[----:B------:R-:W-:-:S04]  /*82630*/  PRMT R28, R12, 0x7632, R28 ;  /* 0x000076320c1c7816 */ /* 0x000fc8000000001c */
[----:B------:R-:W-:Y:S02]  /*82640*/  LOP3.LUT R13, R13, 0x1800, RZ, 0xc0, !PT ;  /* 0x000018000d0d7812 */ /* 0x000fe400078ec0ff */
[----:B------:R-:W-:-:S03]  /*82650*/  IADD3 R12, R0, c[0x0][0x198], RZ ;  /* 0x00006600000c7a10 */ /* 0x000fc60007ffe0ff */
[----:B------:R-:W-:Y:S02]  /*82660*/  IMAD R13, R17, 0x10, R13 ;  /* 0x00000010110d7824 */ /* 0x000fe400078e020d */
[C---:B0-----:R-:W-:Y:S01]  /*82670*/  IMAD.WIDE R22, R12.reuse, 0x2, R4 ;  /* 0x000000020c167825 */ /* 0x041fe200078e0204 */
[----:B------:R-:W-:Y:S02]  /*82680*/  @P1 STG.E.U16 [R26.64], R28 ;  /* 0x0000001c1a001986 */ /* 0x000fe4000c101506 */
[----:B------:R-:W-:Y:S01]  /*82690*/  LOP3.LUT R13, R13, 0x60, RZ, 0x3c, !PT ;  /* 0x000000600d0d7812 */ /* 0x000fe200078e3cff */
[----:B---3--:R-:W-:Y:S01]  /*826a0*/  IMAD.WIDE R20, R12, 0x2, R24 ;  /* 0x000000020c147825 */ /* 0x008fe200078e0218 */
[----:B------:R-:W-:Y:S04]  /*826b0*/  @P6 STG.E.U16 [R22.64], R11 ;  /* 0x0000000b16006986 */ /* 0x000fe8000c101506 */
[----:B------:R-:W-:Y:S04]  /*826c0*/  @P0 STG.E.U16 [R20.64], R10 ;  /* 0x0000000a14000986 */ /* 0x000fe8000c101506 */
[----:B------:R-:W0:Y:S01]  /*826d0*/  LDS.128 R20, [R13] ;  /* 0x000000000d147984 */ /* 0x000e220000000c00 */
[----:B------:R-:W-:-:S03]  /*826e0*/  ISETP.LT.AND P6, PT, R9, c[0x0][0x178], !P3 ;  /* 0x00005e0009007a0c */ /* 0x000fc60005fc1270 */
[----:B------:R-:W3:Y:S04]  /*826f0*/  LDL.LU R9, [R1+0x34b0] ;  /* 0x0034b00001097983 */ /* 0x000ee80000300800 */
[----:B------:R-:W4:Y:S01]  /*82700*/  LDL.LU R17, [R1+0x3400] ;  /* 0x0034000001117983 */ /* 0x000f220000300800 */
[----:B------:R-:W-:-:S03]  /*82710*/  PRMT R0, R11, 0x7632, R0 ;  /* 0x000076320b007816 */ /* 0x000fc60000000000 */
[----:B0-----:R-:W-:Y:S04]  /*82720*/  STL.64 [R1+0x34a8], R20 ;  /* 0x0034a81401007387 */ /* 0x001fe80000100a00 */
[----:B------:R0:W-:Y:S04]  /*82730*/  STL [R1+0x3480], R22 ;  /* 0x0034801601007387 */ /* 0x0001e80000100800 */
[----:B0-----:R-:W3:Y:S04]  /*82740*/  LDL R22, [R1+0x33d0] ;  /* 0x0033d00001167983 */ /* 0x001ee80000100800 */
[----:B------:R0:W-:Y:S04]  /*82750*/  STL [R1+0x3464], R23 ;  /* 0x0034641701007387 */ /* 0x0001e80000100800 */
[----:B0-----:R-:W4:Y:S04]  /*82760*/  LDL.LU R23, [R1+0x33d8] ;  /* 0x0033d80001177983 */ /* 0x001f280000300800 */
[----:B------:R-:W4:Y:S04]  /*82770*/  LDL.LU R11, [R1+0x3404] ;  /* 0x00340400010b7983 */ /* 0x000f280000300800 */
[----:B------:R-:W4:Y:S01]  /*82780*/  LDL.LU R19, [R1+0xc0] ;  /* 0x0000c00001137983 */ /* 0x000f220000300800 */
[C---:B------:R-:W-:Y:S01]  /*82790*/  IADD3 R8, R12.reuse, c[0x0][0x198], RZ ;  /* 0x000066000c087a10 */ /* 0x040fe20007ffe0ff */
[C---:B------:R-:W-:Y:S01]  /*827a0*/  IMAD.WIDE R20, R12.reuse, 0x2, R6 ;  /* 0x000000020c147825 */ /* 0x040fe200078e0206 */
[----:B------:R-:W-:Y:S01]  /*827b0*/  ISETP.LT.AND P0, PT, R15, c[0x0][0x178], !P3 ;  /* 0x00005e000f007a0c */ /* 0x000fe20005f01270 */
[----:B------:R-:W4:Y:S02]  /*827c0*/  LDL.LU R13, [R1+0x70] ;  /* 0x00007000010d7983 */ /* 0x000f240000300800 */
[----:B------:R-:W-:-:S04]  /*827d0*/  IMAD.WIDE R26, R12, 0x2, R2 ;  /* 0x000000020c1a7825 */ /* 0x000fc800078e0202 */
[----:B------:R-:W-:Y:S01]  /*827e0*/  IMAD.WIDE R28, R8, 0x2, R4 ;  /* 0x00000002081c7825 */ /* 0x000fe200078e0204 */
[----:B--2---:R0:W-:Y:S01]  /*827f0*/  @P4 STG.E.U16 [R20.64], R14 ;  /* 0x0000000e14004986 */ /* 0x0041e2000c101506 */
[----:B------:R-:W-:-:S03]  /*82800*/  ISETP.LT.AND P4, PT, R18, c[0x0][0x178], !P3 ;  /* 0x00005e0012007a0c */ /* 0x000fc60005f81270 */
[----:B------:R-:W-:Y:S04]  /*82810*/  @P5 STG.E.U16 [R26.64], R16 ;  /* 0x000000101a005986 */ /* 0x000fe8000c101506 */
[----:B------:R1:W-:Y:S01]  /*82820*/  @P6 STG.E.U16 [R28.64], R0 ;  /* 0x000000001c006986 */ /* 0x0003e2000c101506 */
[----:B------:R-:W-:Y:S01]  /*82830*/  PRMT R12, R14, 0x7632, R12 ;  /* 0x000076320e0c7816 */ /* 0x000fe2000000000c */
[----:B0-----:R-:W-:Y:S01]  /*82840*/  IMAD.WIDE R20, R8, 0x2, R2 ;  /* 0x0000000208147825 */ /* 0x001fe200078e0202 */
[----:B-1----:R-:W-:-:S03]  /*82850*/  PRMT R0, R10, 0x7632, R0 ;  /* 0x000076320a007816 */ /* 0x002fc60000000000 */
[----:B------:R-:W-:Y:S01]  /*82860*/  IMAD.WIDE R28, R8, 0x2, R24 ;  /* 0x00000002081c7825 */ /* 0x000fe200078e0218 */
[----:B------:R-:W-:Y:S01]  /*82870*/  PRMT R16, R16, 0x7632, R16 ;  /* 0x0000763210107816 */ /* 0x000fe20000000010 */
[----:B------:R-:W2:Y:S02]  /*82880*/  LDL.LU R10, [R1+0x10] ;  /* 0x00001000010a7983 */ /* 0x000ea40000300800 */
[C---:B------:R-:W-:Y:S02]  /*82890*/  IMAD.WIDE R26, R8.reuse, 0x2, R6 ;  /* 0x00000002081a7825 */ /* 0x040fe400078e0206 */
[----:B------:R0:W-:Y:S04]  /*828a0*/  @P0 STG.E.U16 [R28.64], R0 ;  /* 0x000000001c000986 */ /* 0x0001e8000c101506 */
[----:B------:R1:W-:Y:S01]  /*828b0*/  @P4 STG.E.U16 [R26.64], R12 ;  /* 0x0000000c1a004986 */ /* 0x0003e2000c101506 */
[----:B0-----:R-:W-:-:S05]  /*828c0*/  IADD3 R0, R8, c[0x0][0x198], RZ ;  /* 0x0000660008007a10 */ /* 0x001fca0007ffe0ff */
[----:B-1----:R-:W-:Y:S01]  /*828d0*/  IMAD.WIDE R26, R0, 0x2, R4 ;  /* 0x00000002001a7825 */ /* 0x002fe200078e0204 */
[----:B---3--:R-:W-:Y:S02]  /*828e0*/  ISETP.LT.AND P5, PT, R22, c[0x0][0x178], !P2 ;  /* 0x00005e0016007a0c */ /* 0x008fe400057a1270 */
[----:B----4-:R-:W-:Y:S02]  /*828f0*/  ISETP.LT.AND P3, PT, R23, c[0x0][0x178], !P3 ;  /* 0x00005e0017007a0c */ /* 0x010fe40005f61270 */
[----:B------:R-:W-:-:S11]  /*82900*/  ISETP.GE.AND P0, PT, R11, c[0x0][0x17c], PT ;  /* 0x00005f000b007a0c */ /* 0x000fd60003f06270 */
[----:B------:R0:W-:Y:S04]  /*82910*/  @P3 STG.E.U16 [R20.64], R16 ;  /* 0x0000001014003986 */ /* 0x0001e8000c101506 */
[----:B------:R1:W-:Y:S04]  /*82920*/  @P5 STG.E.U16 [R26.64], R19 ;  /* 0x000000131a005986 */ /* 0x0003e8000c101506 */
[----:B0-----:R-:W3:Y:S04]  /*82930*/  LDL.LU.64 R20, [R1+0x34a8] ;  /* 0x0034a80001147983 */ /* 0x001ee80000300a00 */
[----:B------:R0:W-:Y:S04]  /*82940*/  STL [R1+0x349c], R16 ;  /* 0x00349c1001007387 */ /* 0x0001e80000100800 */
[----:B------:R-:W4:Y:S04]  /*82950*/  LDL.LU R11, [R1+0x64] ;  /* 0x00006400010b7983 */ /* 0x000f280000300800 */
[----:B------:R-:W4:Y:S04]  /*82960*/  LDL.LU R14, [R1+0x54] ;  /* 0x00005400010e7983 */ /* 0x000f280000300800 */
[----:B-1----:R-:W4:Y:S01]  /*82970*/  LDL.LU R27, [R1+0x3408] ;  /* 0x00340800011b7983 */ /* 0x002f220000300800 */
[----:B------:R-:W-:-:S02]  /*82980*/  ISETP.LT.AND P6, PT, R15, c[0x0][0x178], !P2 ;  /* 0x00005e000f007a0c */ /* 0x000fc400057c1270 */
[----:B------:R-:W-:Y:S02]  /*82990*/  ISETP.LT.AND P4, PT, R18, c[0x0][0x178], !P2 ;  /* 0x00005e0012007a0c */ /* 0x000fe40005781270 */
[----:B------:R-:W-:Y:S01]  /*829a0*/  ISETP.LT.AND P2, PT, R23, c[0x0][0x178], !P2 ;  /* 0x00005e0017007a0c */ /* 0x000fe20005741270 */
[----:B------:R-:W-:Y:S01]  /*829b0*/  IMAD.WIDE R28, R0, 0x2, R24 ;  /* 0x00000002001c7825 */ /* 0x000fe200078e0218 */
[----:B------:R-:W-:-:S03]  /*829c0*/  ISETP.GE.AND P1, PT, R17, c[0x0][0x17c], PT ;  /* 0x00005f0011007a0c */ /* 0x000fc60003f26270 */
[----:B0-----:R-:W-:Y:S01]  /*829d0*/  IMAD.WIDE R16, R0, 0x2, R6 ;  /* 0x0000000200107825 */ /* 0x001fe200078e0206 */
[----:B------:R-:W-:-:S03]  /*829e0*/  ISETP.LT.AND P5, PT, R22, c[0x0][0x178], !P1 ;  /* 0x00005e0016007a0c */ /* 0x000fc60004fa1270 */
[----:B------:R0:W-:Y:S01]  /*829f0*/  @P6 STG.E.U16 [R28.64], R13 ;  /* 0x0000000d1c006986 */ /* 0x0001e2000c101506 */
[C---:B------:R-:W-:Y:S02]  /*82a00*/  IADD3 R8, R0.reuse, c[0x0][0x198], RZ ;  /* 0x0000660000087a10 */ /* 0x040fe40007ffe0ff */
[----:B------:R-:W-:Y:S01]  /*82a10*/  ISETP.LT.AND P3, PT, R15, c[0x0][0x178], !P1 ;  /* 0x00005e000f007a0c */ /* 0x000fe20004f61270 */
[----:B0-----:R-:W-:Y:S01]  /*82a20*/  IMAD.WIDE R28, R0, 0x2, R2 ;  /* 0x00000002001c7825 */ /* 0x001fe200078e0202 */
[----:B------:R-:W-:Y:S02]  /*82a30*/  PRMT R12, R19, 0x7632, R12 ;  /* 0x00007632130c7816 */ /* 0x000fe4000000000c */
[----:B------:R-:W-:Y:S02]  /*82a40*/  PRMT R0, R13, 0x7632, R0 ;  /* 0x000076320d007816 */ /* 0x000fe40000000000 */
[----:B------:R-:W4:Y:S04]  /*82a50*/  LDL.LU R13, [R1+0x44] ;  /* 0x00004400010d7983 */ /* 0x000f280000300800 */
[----:B------:R-:W-:Y:S04]  /*82a60*/  STL [R1+0x34a0], R18 ;  /* 0x0034a01201007387 */ /* 0x000fe80000100800 */
[----:B--2---:R0:W-:Y:S02]  /*82a70*/  @P4 STG.E.U16 [R16.64], R10 ;  /* 0x0000000a10004986 */ /* 0x0041e4000c101506 */
[----:B0-----:R-:W-:-:S02]  /*82a80*/  IMAD.WIDE R16, R8, 0x2, R2 ;  /* 0x0000000208107825 */ /* 0x001fc400078e0202 */
[----:B---3--:R0:W-:Y:S01]  /*82a90*/  @P2 STG.E.U16 [R28.64], R20 ;  /* 0x000000141c002986 */ /* 0x0081e2000c101506 */
[----:B------:R-:W-:Y:S01]  /*82aa0*/  ISETP.LT.AND P2, PT, R18, c[0x0][0x178], !P1 ;  /* 0x00005e0012007a0c */ /* 0x000fe20004f41270 */
[C---:B------:R-:W-:Y:S01]  /*82ab0*/  IMAD.WIDE R18, R8.reuse, 0x2, R6 ;  /* 0x0000000208127825 */ /* 0x040fe200078e0206 */
[----:B------:R-:W-:Y:S02]  /*82ac0*/  ISETP.LT.AND P1, PT, R23, c[0x0][0x178], !P1 ;  /* 0x00005e0017007a0c */ /* 0x000fe40004f21270 */
[----:B----4-:R-:W-:Y:S01]  /*82ad0*/  ISETP.GE.AND P6, PT, R27, c[0x0][0x17c], PT ;  /* 0x00005f001b007a0c */ /* 0x010fe20003fc6270 */
[----:B------:R-:W-:-:S04]  /*82ae0*/  IMAD.WIDE R26, R8, 0x2, R4 ;  /* 0x00000002081a7825 */ /* 0x000fc800078e0204 */
[----:B0-----:R-:W-:Y:S01]  /*82af0*/  IMAD.WIDE R28, R8, 0x2, R24 ;  /* 0x00000002081c7825 */ /* 0x001fe200078e0218 */
[----:B------:R0:W-:Y:S04]  /*82b00*/  @P5 STG.E.U16 [R26.64], R12 ;  /* 0x0000000c1a005986 */ /* 0x0001e8000c101506 */
[----:B------:R1:W-:Y:S01]  /*82b10*/  @P3 STG.E.U16 [R28.64], R0 ;  /* 0x000000001c003986 */ /* 0x0003e2000c101506 */
[----:B0-----:R-:W-:-:S03]  /*82b20*/  PRMT R12, R10, 0x7632, R12 ;  /* 0x000076320a0c7816 */ /* 0x001fc6000000000c */
[----:B-1----:R-:W2:Y:S04]  /*82b30*/  LDL.LU R29, [R1+0x340c] ;  /* 0x00340c00011d7983 */ /* 0x002ea80000300800 */
[----:B------:R-:W3:Y:S04]  /*82b40*/  LDL.LU R10, [R1+0x3410] ;  /* 0x00341000010a7983 */ /* 0x000ee80000300800 */
[----:B------:R0:W-:Y:S01]  /*82b50*/  @P2 STG.E.U16 [R18.64], R12 ;  /* 0x0000000c12002986 */ /* 0x0001e2000c101506 */
[----:B------:R-:W-:-:S03]  /*82b60*/  PRMT R20, R20, 0x7632, R20 ;  /* 0x0000763214147816 */ /* 0x000fc60000000014 */
[----:B0-----:R-:W4:Y:S04]  /*82b70*/  LDL.LU R18, [R1+0x34a0] ;  /* 0x0034a00001127983 */ /* 0x001f280000300800 */
[----:B------:R0:W-:Y:S04]  /*82b80*/  @P1 STG.E.U16 [R16.64], R20 ;  /* 0x0000001410001986 */ /* 0x0001e8000c101506 */
[----:B0-----:R-:W4:Y:S01]  /*82b90*/  LDL.LU R16, [R1+0x349c] ;  /* 0x00349c0001107983 */ /* 0x001f220000300800 */
[----:B------:R-:W-:Y:S02]  /*82ba0*/  ISETP.LT.AND P5, PT, R22, c[0x0][0x178], !P0 ;  /* 0x00005e0016007a0c */ /* 0x000fe400047a1270 */
[----:B------:R-:W-:-:S05]  /*82bb0*/  IADD3 R0, R8, c[0x0][0x198], RZ ;  /* 0x0000660008007a10 */ /* 0x000fca0007ffe0ff */
[----:B------:R-:W-:Y:S01]  /*82bc0*/  IMAD.WIDE R26, R0, 0x2, R4 ;  /* 0x00000002001a7825 */ /* 0x000fe200078e0204 */
[----:B------:R-:W-:-:S05]  /*82bd0*/  ISETP.LT.AND P3, PT, R15, c[0x0][0x178], !P0 ;  /* 0x00005e000f007a0c */ /* 0x000fca0004761270 */
[----:B------:R0:W-:Y:S04]  /*82be0*/  @P5 STG.E.U16 [R26.64], R11 ;  /* 0x0000000b1a005986 */ /* 0x0001e8000c101506 */
[----:B------:R1:W-:Y:S01]  /*82bf0*/  STL.64 [R1+0x3490], R20 ;  /* 0x0034901401007387 */ /* 0x0003e20000100a00 */
[----:B------:R-:W-:Y:S02]  /*82c00*/  ISETP.LT.AND P1, PT, R22, c[0x0][0x178], !P6 ;  /* 0x00005e0016007a0c */ /* 0x000fe40007721270 */
[----:B------:R-:W-:Y:S02]  /*82c10*/  IADD3 R8, R0, c[0x0][0x198], RZ ;  /* 0x0000660000087a10 */ /* 0x000fe40007ffe0ff */
[----:B------:R-:W-:-:S03]  /*82c20*/  PRMT R12, R14, 0x7632, R12 ;  /* 0x000076320e0c7816 */ /* 0x000fc6000000000c */
[----:B0-----:R-:W-:-:S04]  /*82c30*/  IMAD.WIDE R26, R8, 0x2, R4 ;  /* 0x00000002081a7825 */ /* 0x001fc800078e0204 */
[----:B-1----:R-:W-:Y:S01]  /*82c40*/  IMAD.WIDE R20, R0, 0x2, R2 ;  /* 0x0000000200147825 */ /* 0x002fe200078e0202 */
[----:B--2---:R-:W-:-:S03]  /*82c50*/  ISETP.GE.AND P4, PT, R29, c[0x0][0x17c], PT ;  /* 0x00005f001d007a0c */ /* 0x004fc60003f86270 */
[----:B------:R-:W-:Y:S01]  /*82c60*/  IMAD.WIDE R28, R0, 0x2, R24 ;  /* 0x00000002001c7825 */ /* 0x000fe200078e0218 */
[----:B---3--:R-:W-:-:S04]  /*82c70*/  ISETP.GE.AND P2, PT, R10, c[0x0][0x17c], PT ;  /* 0x00005f000a007a0c */ /* 0x008fc80003f46270 */
[----:B------:R-:W-:Y:S01]  /*82c80*/  @P3 STG.E.U16 [R28.64], R14 ;  /* 0x0000000e1c003986 */ /* 0x000fe2000c101506 */
[----:B----4-:R-:W-:-:S03]  /*82c90*/  ISETP.LT.AND P5, PT, R18, c[0x0][0x178], !P0 ;  /* 0x00005e0012007a0c */ /* 0x010fc600047a1270 */
[----:B------:R0:W-:Y:S04]  /*82ca0*/  STL [R1+0x3498], R18 ;  /* 0x0034981201007387 */ /* 0x0001e80000100800 */
[----:B------:R-:W2:Y:S04]  /*82cb0*/  LDL.LU R10, [R1+0xa4] ;  /* 0x0000a400010a7983 */ /* 0x000ea80000300800 */
[----:B------:R-:W3:Y:S01]  /*82cc0*/  LDL.LU R17, [R1+0x94] ;  /* 0x0000940001117983 */ /* 0x000ee20000300800 */
[----:B0-----:R-:W-:Y:S01]  /*82cd0*/  IMAD.WIDE R18, R0, 0x2, R6 ;  /* 0x0000000200127825 */ /* 0x001fe200078e0206 */
[----:B------:R-:W-:-:S04]  /*82ce0*/  PRMT R16, R11, 0x7632, R16 ;  /* 0x000076320b107816 */ /* 0x000fc80000000010 */
[----:B------:R0:W-:Y:S04]  /*82cf0*/  @P5 STG.E.U16 [R18.64], R13 ;  /* 0x0000000d12005986 */ /* 0x0001e8000c101506 */
[----:B------:R-:W4:Y:S01]  /*82d00*/  LDL.LU R11, [R1+0x3414] ;  /* 0x00341400010b7983 */ /* 0x000f220000300800 */
[----:B------:R-:W-:Y:S02]  /*82d10*/  ISETP.LT.AND P0, PT, R23, c[0x0][0x178], !P0 ;  /* 0x00005e0017007a0c */ /* 0x000fe40004701270 */
[----:B------:R-:W-:Y:S01]  /*82d20*/  ISETP.LT.AND P3, PT, R15, c[0x0][0x178], !P6 ;  /* 0x00005e000f007a0c */ /* 0x000fe20007761270 */
[----:B0-----:R-:W2:Y:S01]  /*82d30*/  LDL.LU R18, [R1+0x3498] ;  /* 0x0034980001127983 */ /* 0x001ea20000300800 */
[----:B------:R-:W-:-:S09]  /*82d40*/  IMAD.WIDE R28, R8, 0x2, R24 ;  /* 0x00000002081c7825 */ /* 0x000fd200078e0218 */
[----:B------:R0:W-:Y:S04]  /*82d50*/  @P0 STG.E.U16 [R20.64], R9 ;  /* 0x0000000914000986 */ /* 0x0001e8000c101506 */
[----:B------:R-:W-:Y:S04]  /*82d60*/  @P1 STG.E.U16 [R26.64], R16 ;  /* 0x000000101a001986 */ /* 0x000fe8000c101506 */
[----:B------:R1:W-:Y:S04]  /*82d70*/  @P3 STG.E.U16 [R28.64], R12 ;  /* 0x0000000c1c003986 */ /* 0x0003e8000c101506 */
[----:B0-----:R-:W3:Y:S04]  /*82d80*/  LDL.LU.64 R20, [R1+0x3490] ;  /* 0x0034900001147983 */ /* 0x001ee80000300a00 */
[----:B------:R-:W3:Y:S01]  /*82d90*/  LDL.LU R19, [R1+0x34] ;  /* 0x0000340001137983 */ /* 0x000ee20000300800 */
[----:B-1----:R-:W-:-:S03]  /*82da0*/  PRMT R12, R13, 0x7632, R12 ;  /* 0x000076320d0c7816 */ /* 0x002fc6000000000c */
[----:B------:R-:W3:Y:S01]  /*82db0*/  LDL.LU R13, [R1+0x3418] ;  /* 0x00341800010d7983 */ /* 0x000ee20000300800 */
[----:B------:R-:W-:Y:S01]  /*82dc0*/  ISETP.LT.AND P0, PT, R22, c[0x0][0x178], !P4 ;  /* 0x00005e0016007a0c */ /* 0x000fe20006701270 */
[C---:B------:R-:W-:Y:S01]  /*82dd0*/  IMAD.WIDE R26, R8.reuse, 0x2, R6 ;  /* 0x00000002081a7825 */ /* 0x040fe200078e0206 */
[C---:B------:R-:W-:Y:S02]  /*82de0*/  IADD3 R0, R8.reuse, c[0x0][0x198], RZ ;  /* 0x0000660008007a10 */ /* 0x040fe40007ffe0ff */
[----:B------:R-:W-:Y:S01]  /*82df0*/  PRMT R16, R9, 0x7632, R16 ;  /* 0x0000763209107816 */ /* 0x000fe20000000010 */
[----:B------:R-:W-:Y:S01]  /*82e00*/  IMAD.WIDE R8, R8, 0x2, R2 ;  /* 0x0000000208087825 */ /* 0x000fe200078e0202 */
[----:B--2---:R-:W-:Y:S02]  /*82e10*/  ISETP.LT.AND P5, PT, R18, c[0x0][0x178], !P6 ;  /* 0x00005e0012007a0c */ /* 0x004fe400077a1270 */
[----:B------:R-:W-:Y:S02]  /*82e20*/  ISETP.LT.AND P6, PT, R23, c[0x0][0x178], !P6 ;  /* 0x00005e0017007a0c */ /* 0x000fe400077c1270 */
[----:B----4-:R-:W-:-:S02]  /*82e30*/  ISETP.GE.AND P1, PT, R11, c[0x0][0x17c], PT ;  /* 0x00005f000b007a0c */ /* 0x010fc40003f26270 */
[----:B------:R-:W2:Y:S04]  /*82e40*/  LDL.LU R11, [R1+0x341c] ;  /* 0x00341c00010b7983 */ /* 0x000ea80000300800 */
[----:B------:R-:W4:Y:S04]  /*82e50*/  LDL.LU R14, [R1+0xb4] ;  /* 0x0000b400010e7983 */ /* 0x000f280000300800 */
[----:B------:R0:W-:Y:S04]  /*82e60*/  @P5 STG.E.U16 [R26.64], R12 ;  /* 0x0000000c1a005986 */ /* 0x0001e8000c101506 */
[----:B------:R1:W-:Y:S01]  /*82e70*/  @P6 STG.E.U16 [R8.64], R16 ;  /* 0x0000001008006986 */ /* 0x0003e2000c101506 */
[----:B0-----:R-:W-:Y:S01]  /*82e80*/  IMAD.WIDE R26, R0, 0x2, R4 ;  /* 0x00000002001a7825 */ /* 0x001fe200078e0204 */
[----:B-1----:R-:W-:-:S04]  /*82e90*/  PRMT R16, R10, 0x7632, R16 ;  /* 0x000076320a107816 */ /* 0x002fc80000000010 */
[----:B------:R0:W-:Y:S01]  /*82ea0*/  @P0 STG.E.U16 [R26.64], R10 ;  /* 0x0000000a1a000986 */ /* 0x0001e2000c101506 */
[----:B---3--:R-:W-:-:S03]  /*82eb0*/  ISETP.GE.AND P0, PT, R13, c[0x0][0x17c], PT ;  /* 0x00005f000d007a0c */ /* 0x008fc60003f06270 */
[----:B0-----:R-:W3:Y:S04]  /*82ec0*/  LDL.LU R10, [R1+0x84] ;  /* 0x00008400010a7983 */ /* 0x001ee80000300800 */
[----:B------:R-:W2:Y:S01]  /*82ed0*/  LDL.LU R13, [R1+0x3488] ;  /* 0x00348800010d7983 */ /* 0x000ea20000300800 */
[----:B------:R-:W-:Y:S02]  /*82ee0*/  ISETP.LT.AND P3, PT, R15, c[0x0][0x178], !P4 ;  /* 0x00005e000f007a0c */ /* 0x000fe40006761270 */
[----:B------:R-:W-:Y:S01]  /*82ef0*/  ISETP.LT.AND P5, PT, R18, c[0x0][0x178], !P4 ;  /* 0x00005e0012007a0c */ /* 0x000fe200067a1270 */
[----:B------:R-:W-:Y:S01]  /*82f00*/  IMAD.WIDE R28, R0, 0x2, R24 ;  /* 0x00000002001c7825 */ /* 0x000fe200078e0218 */
[----:B------:R-:W-:-:S03]  /*82f10*/  ISETP.LT.AND P4, PT, R23, c[0x0][0x178], !P4 ;  /* 0x00005e0017007a0c */ /* 0x000fc60006781270 */
[----:B------:R-:W-:Y:S01]  /*82f20*/  IMAD.WIDE R8, R0, 0x2, R6 ;  /* 0x0000000200087825 */ /* 0x000fe200078e0206 */
[----:B------:R-:W-:Y:S02]  /*82f30*/  ISETP.LT.AND P6, PT, R22, c[0x0][0x178], !P2 ;  /* 0x00005e0016007a0c */ /* 0x000fe400057c1270 */
[----:B------:R-:W-:-:S03]  /*82f40*/  IADD3 R12, R0, c[0x0][0x198], RZ ;  /* 0x00006600000c7a10 */ /* 0x000fc60007ffe0ff */
[----:B------:R0:W-:Y:S01]  /*82f50*/  @P3 STG.E.U16 [R28.64], R17 ;  /* 0x000000111c003986 */ /* 0x0001e2000c101506 */
[----:B------:R-:W-:Y:S01]  /*82f60*/  ISETP.LT.AND P3, PT, R15, c[0x0][0x178], !P2 ;  /* 0x00005e000f007a0c */ /* 0x000fe20005761270 */
[----:B------:R-:W-:Y:S02]  /*82f70*/  IMAD.WIDE R26, R0, 0x2, R2 ;  /* 0x00000002001a7825 */ /* 0x000fe400078e0202 */
[----:B------:R1:W-:Y:S01]  /*82f80*/  @P5 STG.E.U16 [R8.64], R19 ;  /* 0x0000001308005986 */ /* 0x0003e2000c101506 */
[----:B------:R-:W-:Y:S02]  /*82f90*/  ISETP.LT.AND P5, PT, R18, c[0x0][0x178], !P2 ;  /* 0x00005e0012007a0c */ /* 0x000fe400057a1270 */
[----:B------:R-:W-:Y:S02]  /*82fa0*/  ISETP.LT.AND P2, PT, R23, c[0x0][0x178], !P2 ;  /* 0x00005e0017007a0c */ /* 0x000fe40005741270 */
[----:B------:R-:W-:Y:S01]  /*82fb0*/  PRMT R0, R17, 0x7632, R0 ;  /* 0x0000763211007816 */ /* 0x000fe20000000000 */
[C---:B0-----:R-:W-:Y:S01]  /*82fc0*/  IMAD.WIDE R28, R12.reuse, 0x2, R4 ;  /* 0x000000020c1c7825 */ /* 0x041fe200078e0204 */
[----:B------:R-:W3:Y:S03]  /*82fd0*/  LDL.LU R17, [R1+0x3484] ;  /* 0x0034840001117983 */ /* 0x000ee60000300800 */
[C---:B-1----:R-:W-:Y:S01]  /*82fe0*/  IMAD.WIDE R8, R12.reuse, 0x2, R6 ;  /* 0x000000020c087825 */ /* 0x042fe200078e0206 */
[----:B--2---:R0:W-:Y:S04]  /*82ff0*/  @P4 STG.E.U16 [R26.64], R13 ;  /* 0x0000000d1a004986 */ /* 0x0041e8000c101506 */
[----:B------:R1:W-:Y:S01]  /*83000*/  @P6 STG.E.U16 [R28.64], R16 ;  /* 0x000000101c006986 */ /* 0x0003e2000c101506 */
[----:B0-----:R-:W-:Y:S01]  /*83010*/  IMAD.WIDE R26, R12, 0x2, R24 ;  /* 0x000000020c1a7825 */ /* 0x001fe200078e0218 */
[----:B------:R-:W-:-:S02]  /*83020*/  PRMT R13, R19, 0x7632, R13 ;  /* 0x00007632130d7816 */ /* 0x000fc4000000000d */
[----:B------:R-:W2:Y:S02]  /*83030*/  LDL.LU R19, [R1+0xc4] ;  /* 0x0000c40001137983 */ /* 0x000ea40000300800 */
[----:B-1----:R-:W-:Y:S02]  /*83040*/  PRMT R16, R13, 0x7632, R16 ;  /* 0x000076320d107816 */ /* 0x002fe40000000010 */
[----:B------:R0:W-:Y:S04]  /*83050*/  @P3 STG.E.U16 [R26.64], R0 ;  /* 0x000000001a003986 */ /* 0x0001e8000c101506 */
[----:B------:R1:W-:Y:S01]  /*83060*/  @P5 STG.E.U16 [R8.64], R13 ;  /* 0x0000000d08005986 */ /* 0x0003e2000c101506 */
[----:B------:R-:W-:-:S03]  /*83070*/  ISETP.GE.AND P3, PT, R11, c[0x0][0x17c], PT ;  /* 0x00005f000b007a0c */ /* 0x000fc60003f66270 */
[----:B------:R-:W2:Y:S01]  /*83080*/  LDL.LU R11, [R1+0x74] ;  /* 0x00007400010b7983 */ /* 0x000ea20000300800 */
[C---:B0-----:R-:W-:Y:S01]  /*83090*/  IADD3 R0, R12.reuse, c[0x0][0x198], RZ ;  /* 0x000066000c007a10 */ /* 0x041fe20007ffe0ff */
[----:B-1----:R-:W-:-:S05]  /*830a0*/  IMAD.WIDE R12, R12, 0x2, R2 ;  /* 0x000000020c0c7825 */ /* 0x002fca00078e0202 */
[----:B------:R0:W-:Y:S04]  /*830b0*/  @P2 STG.E.U16 [R12.64], R16 ;  /* 0x000000100c002986 */ /* 0x0001e8000c101506 */
[----:B0-----:R-:W2:Y:S01]  /*830c0*/  LDL.LU R16, [R1+0x24] ;  /* 0x0000240001107983 */ /* 0x001ea20000300800 */
[----:B------:R-:W-:Y:S02]  /*830d0*/  ISETP.LT.AND P6, PT, R22, c[0x0][0x178], !P1 ;  /* 0x00005e0016007a0c */ /* 0x000fe40004fc1270 */
[----:B------:R-:W-:Y:S01]  /*830e0*/  ISETP.LT.AND P4, PT, R15, c[0x0][0x178], !P1 ;  /* 0x00005e000f007a0c */ /* 0x000fe20004f81270 */
[----:B------:R-:W-:-:S04]  /*830f0*/  IMAD.WIDE R8, R0, 0x2, R4 ;  /* 0x0000000200087825 */ /* 0x000fc800078e0204 */
[----:B------:R-:W-:-:S06]  /*83100*/  IMAD.WIDE R26, R0, 0x2, R24 ;  /* 0x00000002001a7825 */ /* 0x000fcc00078e0218 */
[----:B----4-:R-:W-:Y:S04]  /*83110*/  @P6 STG.E.U16 [R8.64], R14 ;  /* 0x0000000e08006986 */ /* 0x010fe8000c101506 */
[----:B---3--:R0:W-:Y:S01]  /*83120*/  @P4 STG.E.U16 [R26.64], R10 ;  /* 0x0000000a1a004986 */ /* 0x0081e2000c101506 */
[----:B------:R-:W-:Y:S02]  /*83130*/  ISETP.LT.AND P5, PT, R18, c[0x0][0x178], !P1 ;  /* 0x00005e0012007a0c */ /* 0x000fe40004fa1270 */
[----:B------:R-:W-:Y:S01]  /*83140*/  ISETP.LT.AND P1, PT, R23, c[0x0][0x178], !P1 ;  /* 0x00005e0017007a0c */ /* 0x000fe20004f21270 */
[----:B0-----:R-:W3:Y:S01]  /*83150*/  LDL.LU R27, [R1+0x3420] ;  /* 0x00342000011b7983 */ /* 0x001ee20000300800 */
[----:B------:R-:W-:-:S04]  /*83160*/  IMAD.WIDE R12, R0, 0x2, R6 ;  /* 0x00000002000c7825 */ /* 0x000fc800078e0206 */
[----:B------:R-:W-:Y:S01]  /*83170*/  IMAD.WIDE R28, R0, 0x2, R2 ;  /* 0x00000002001c7825 */ /* 0x000fe200078e0202 */
[----:B------:R-:W-:-:S04]  /*83180*/  PRMT R9, R14, 0x7632, R9 ;  /* 0x000076320e097816 */ /* 0x000fc80000000009 */
[----:B--2---:R-:W-:Y:S04]  /*83190*/  @P5 STG.E.U16 [R12.64], R16 ;  /* 0x000000100c005986 */ /* 0x004fe8000c101506 */
[----:B------:R0:W-:Y:S04]  /*831a0*/  @P1 STG.E.U16 [R28.64], R17 ;  /* 0x000000111c001986 */ /* 0x0001e8000c101506 */
[----:B0-----:R-:W2:Y:S04]  /*831b0*/  LDL.LU R29, [R1+0x3424] ;  /* 0x00342400011d7983 */ /* 0x001ea80000300800 */
[----:B------:R-:W4:Y:S01]  /*831c0*/  LDL.LU R14, [R1+0x3428] ;  /* 0x00342800010e7983 */ /* 0x000f220000300800 */
[----:B------:R-:W-:-:S02]  /*831d0*/  ISETP.LT.AND P6, PT, R22, c[0x0][0x178], !P0 ;  /* 0x00005e0016007a0c */ /* 0x000fc400047c1270 */
[----:B------:R-:W-:Y:S02]  /*831e0*/  ISETP.LT.AND P2, PT, R15, c[0x0][0x178], !P0 ;  /* 0x00005e000f007a0c */ /* 0x000fe40004741270 */
[----:B------:R-:W-:Y:S02]  /*831f0*/  IADD3 R8, R0, c[0x0][0x198], RZ ;  /* 0x0000660000087a10 */ /* 0x000fe40007ffe0ff */
[----:B---3--:R-:W-:-:S03]  /*83200*/  ISETP.GE.AND P4, PT, R27, c[0x0][0x17c], PT ;  /* 0x00005f001b007a0c */ /* 0x008fc60003f86270 */
[----:B------:R-:W-:Y:S01]  /*83210*/  IMAD.WIDE R26, R8, 0x2, R4 ;  /* 0x00000002081a7825 */ /* 0x000fe200078e0204 */
[----:B------:R-:W-:Y:S02]  /*83220*/  PRMT R0, R10, 0x7632, R0 ;  /* 0x000076320a007816 */ /* 0x000fe40000000000 */
[----:B------:R-:W-:Y:S01]  /*83230*/  ISETP.LT.AND P1, PT, R18, c[0x0][0x178], !P0 ;  /* 0x00005e0012007a0c */ /* 0x000fe20004721270 */
[----:B------:R-:W-:Y:S01]  /*83240*/  IMAD.WIDE R12, R8, 0x2, R24 ;  /* 0x00000002080c7825 */ /* 0x000fe200078e0218 */
[----:B------:R-:W3:Y:S01]  /*83250*/  LDL.LU R10, [R1+0x14] ;  /* 0x00001400010a7983 */ /* 0x000ee20000300800 */
[----:B------:R-:W-:-:S03]  /*83260*/  ISETP.LT.AND P0, PT, R23, c[0x0][0x178], !P0 ;  /* 0x00005e0017007a0c */ /* 0x000fc60004701270 */
[----:B------:R-:W-:Y:S01]  /*83270*/  @P6 STG.E.U16 [R26.64], R9 ;  /* 0x000000091a006986 */ /* 0x000fe2000c101506 */
[----:B------:R-:W-:Y:S02]  /*83280*/  ISETP.LT.AND P6, PT, R22, c[0x0][0x178], !P3 ;  /* 0x00005e0016007a0c */ /* 0x000fe40005fc1270 */
[----:B------:R-:W-:Y:S01]  /*83290*/  ISETP.LT.AND P5, PT, R15, c[0x0][0x178], !P3 ;  /* 0x00005e000f007a0c */ /* 0x000fe20005fa1270 */
[----:B------:R0:W-:Y:S01]  /*832a0*/  @P2 STG.E.U16 [R12.64], R0 ;  /* 0x000000000c002986 */ /* 0x0001e2000c101506 */
[----:B------:R-:W-:Y:S02]  /*832b0*/  PRMT R28, R16, 0x7632, R28 ;  /* 0x00007632101c7816 */ /* 0x000fe4000000001c */
[----:B------:R-:W-:Y:S02]  /*832c0*/  PRMT R20, R17, 0x7632, R20 ;  /* 0x0000763211147816 */ /* 0x000fe40000000014 */
[C---:B0-----:R-:W-:Y:S01]  /*832d0*/  IADD3 R0, R8.reuse, c[0x0][0x198], RZ ;  /* 0x0000660008007a10 */ /* 0x041fe20007ffe0ff */
[----:B------:R-:W-:-:S04]  /*832e0*/  IMAD.WIDE R12, R8, 0x2, R6 ;  /* 0x00000002080c7825 */ /* 0x000fc800078e0206 */
[----:B------:R-:W-:Y:S01]  /*832f0*/  IMAD.WIDE R8, R8, 0x2, R2 ;  /* 0x0000000208087825 */ /* 0x000fe200078e0202 */
[----:B------:R-:W-:Y:S03]  /*83300*/  @P1 STG.E.U16 [R12.64], R28 ;  /* 0x0000001c0c001986 */ /* 0x000fe6000c101506 */
[C---:B------:R-:W-:Y:S01]  /*83310*/  IMAD.WIDE R16, R0.reuse, 0x2, R4 ;  /* 0x0000000200107825 */ /* 0x040fe200078e0204 */
[----:B------:R0:W-:Y:S03]  /*83320*/  @P0 STG.E.U16 [R8.64], R20 ;  /* 0x0000001408000986 */ /* 0x0001e6000c101506 */
[----:B------:R-:W-:Y:S01]  /*83330*/  IMAD.WIDE R26, R0, 0x2, R24 ;  /* 0x00000002001a7825 */ /* 0x000fe200078e0218 */
[----:B------:R1:W-:Y:S04]  /*83340*/  @P6 STG.E.U16 [R16.64], R19 ;  /* 0x0000001310006986 */ /* 0x0003e8000c101506 */
[----:B------:R1:W-:Y:S01]  /*83350*/  @P5 STG.E.U16 [R26.64], R11 ;  /* 0x0000000b1a005986 */ /* 0x0003e2000c101506 */
[----:B------:R-:W-:-:S03]  /*83360*/  ISETP.LT.AND P5, PT, R22, c[0x0][0x178], !P4 ;  /* 0x00005e0016007a0c */ /* 0x000fc600067a1270 */
[----:B------:R-:W3:Y:S01]  /*83370*/  LDL.LU R22, [R1+0x3480] ;  /* 0x0034800001167983 */ /* 0x000ee20000300800 */
[----:B0-----:R-:W-:Y:S02]  /*83380*/  PRMT R20, R19, 0x7632, R20 ;  /* 0x0000763213147816 */ /* 0x001fe40000000014 */
[----:B------:R-:W-:Y:S02]  /*83390*/  PRMT R9, R11, 0x7632, R9 ;  /* 0x000076320b097816 */ /* 0x000fe40000000009 */
[----:B----4-:R-:W-:Y:S02]  /*833a0*/  ISETP.GE.AND P1, PT, R14, c[0x0][0x17c], PT ;  /* 0x00005f000e007a0c */ /* 0x010fe40003f26270 */
[----:B------:R-:W4:Y:S04]  /*833b0*/  LDL.LU R14, [R1+0x58] ;  /* 0x00005800010e7983 */ /* 0x000f280000300800 */
[----:B-1----:R-:W4:Y:S04]  /*833c0*/  LDL.LU R19, [R1+0x68] ;  /* 0x0000680001137983 */ /* 0x002f280000300800 */
[----:B------:R-:W4:Y:S01]  /*833d0*/  LDL.LU R11, [R1+0x342c] ;  /* 0x00342c00010b7983 */ /* 0x000f220000300800 */
[----:B------:R-:W-:-:S02]  /*833e0*/  ISETP.LT.AND P0, PT, R18, c[0x0][0x178], !P3 ;  /* 0x00005e0012007a0c */ /* 0x000fc40005f01270 */
[----:B------:R-:W-:Y:S02]  /*833f0*/  ISETP.LT.AND P3, PT, R23, c[0x0][0x178], !P3 ;  /* 0x00005e0017007a0c */ /* 0x000fe40005f61270 */
[C---:B------:R-:W-:Y:S02]  /*83400*/  IADD3 R8, R0.reuse, c[0x0][0x198], RZ ;  /* 0x0000660000087a10 */ /* 0x040fe40007ffe0ff */
[----:B------:R-:W-:Y:S01]  /*83410*/  ISETP.LT.AND P6, PT, R15, c[0x0][0x178], !P4 ;  /* 0x00005e000f007a0c */ /* 0x000fe200067c1270 */
[----:B------:R-:W-:-:S04]  /*83420*/  IMAD.WIDE R12, R0, 0x2, R6 ;  /* 0x00000002000c7825 */ /* 0x000fc800078e0206 */
[----:B------:R-:W-:Y:S01]  /*83430*/  IMAD.WIDE R16, R0, 0x2, R2 ;  /* 0x0000000200107825 */ /* 0x000fe200078e0202 */
[----:B--2---:R-:W-:-:S03]  /*83440*/  ISETP.GE.AND P2, PT, R29, c[0x0][0x17c], PT ;  /* 0x00005f001d007a0c */ /* 0x004fc60003f46270 */
[----:B------:R-:W-:Y:S01]  /*83450*/  IMAD.WIDE R26, R8, 0x2, R4 ;  /* 0x00000002081a7825 */ /* 0x000fe200078e0204 */
[----:B---3--:R0:W-:Y:S01]  /*83460*/  @P0 STG.E.U16 [R12.64], R10 ;  /* 0x0000000a0c000986 */ /* 0x0081e2000c101506 */
[----:B------:R-:W-:Y:S02]  /*83470*/  ISETP.LT.AND P0, PT, R18, c[0x0][0x178], !P4 ;  /* 0x00005e0012007a0c */ /* 0x000fe40006701270 */
[----:B------:R-:W-:Y:S01]  /*83480*/  IMAD.WIDE R28, R8, 0x2, R24 ;  /* 0x00000002081c7825 */ /* 0x000fe200078e0218 */
[----:B------:R-:W-:Y:S04]  /*83490*/  @P3 STG.E.U16 [R16.64], R21 ;  /* 0x0000001510003986 */ /* 0x000fe8000c101506 */
[----:B------:R1:W-:Y:S04]  /*834a0*/  @P5 STG.E.U16 [R26.64], R20 ;  /* 0x000000141a005986 */ /* 0x0003e8000c101506 */
[----:B0-----:R-:W2:Y:S04]  /*834b0*/  LDL.LU R12, [R1+0x48] ;  /* 0x00004800010c7983 */ /* 0x001ea80000300800 */
[----:B------:R-:W3:Y:S04]  /*834c0*/  LDL.LU R18, [R1+0x347c] ;  /* 0x00347c0001127983 */ /* 0x000ee80000300800 */
[----:B-1----:R-:W3:Y:S04]  /*834d0*/  LDL.LU R27, [R1+0x33d0] ;  /* 0x0033d000011b7983 */ /* 0x002ee80000300800 */
[----:B------:R0:W-:Y:S04]  /*834e0*/  @P6 STG.E.U16 [R28.64], R9 ;  /* 0x000000091c006986 */ /* 0x0001e8000c101506 */
[----:B0-----:R-:W3:Y:S01]  /*834f0*/  LDL.LU R28, [R1+0x33dc] ;  /* 0x0033dc00011c7983 */ /* 0x001ee20000300800 */
[----:B------:R-:W-:-:S03]  /*83500*/  PRMT R0, R10, 0x7632, R0 ;  /* 0x000076320a007816 */ /* 0x000fc60000000000 */
[----:B------:R-:W3:Y:S01]  /*83510*/  LDL.LU R10, [R1+0x3478] ;  /* 0x00347800010a7983 */ /* 0x000ee20000300800 */
[----:B----4-:R-:W-:-:S03]  /*83520*/  ISETP.GE.AND P3, PT, R11, c[0x0][0x17c], PT ;  /* 0x00005f000b007a0c */ /* 0x010fc60003f66270 */
[----:B------:R-:W4:Y:S01]  /*83530*/  LDL.LU R11, [R1+0x3430] ;  /* 0x00343000010b7983 */ /* 0x000f220000300800 */
[----:B------:R-:W-:Y:S01]  /*83540*/  ISETP.LT.AND P4, PT, R23, c[0x0][0x178], !P4 ;  /* 0x00005e0017007a0c */ /* 0x000fe20006781270 */
[C---:B------:R-:W-:Y:S01]  /*83550*/  IMAD.WIDE R16, R8.reuse, 0x2, R6 ;  /* 0x0000000208107825 */ /* 0x040fe200078e0206 */
[----:B------:R-:W-:Y:S02]  /*83560*/  ISETP.LT.AND P6, PT, R15, c[0x0][0x178], !P2 ;  /* 0x00005e000f007a0c */ /* 0x000fe400057c1270 */
[----:B------:R-:W-:Y:S02]  /*83570*/  PRMT R13, R21, 0x7632, R13 ;  /* 0x00007632150d7816 */ /* 0x000fe4000000000d */
[----:B------:R0:W-:Y:S01]  /*83580*/  @P0 STG.E.U16 [R16.64], R0 ;  /* 0x0000000010000986 */ /* 0x0001e2000c101506 */
[----:B--2---:R-:W-:Y:S01]  /*83590*/  IMAD.MOV.U32 R26, RZ, RZ, R12 ;  /* 0x000000ffff1a7224 */ /* 0x004fe200078e000c */
[C---:B------:R-:W-:Y:S01]  /*835a0*/  IADD3 R12, R8.reuse, c[0x0][0x198], RZ ;  /* 0x00006600080c7a10 */ /* 0x040fe20007ffe0ff */
[----:B------:R-:W-:Y:S01]  /*835b0*/  IMAD.WIDE R8, R8, 0x2, R2 ;  /* 0x0000000208087825 */ /* 0x000fe200078e0202 */
[----:B---3--:R-:W-:-:S04]  /*835c0*/  ISETP.LT.AND P5, PT, R27, c[0x0][0x178], !P2 ;  /* 0x00005e001b007a0c */ /* 0x008fc800057a1270 */
[----:B------:R1:W-:Y:S01]  /*835d0*/  @P4 STG.E.U16 [R8.64], R13 ;  /* 0x0000000d08004986 */ /* 0x0003e2000c101506 */
[----:B------:R-:W-:Y:S01]  /*835e0*/  ISETP.LT.AND P4, PT, R27, c[0x0][0x178], !P1 ;  /* 0x00005e001b007a0c */ /* 0x000fe20004f81270 */
[C---:B0-----:R-:W-:Y:S01]  /*835f0*/  IMAD.WIDE R16, R12.reuse, 0x2, R4 ;  /* 0x000000020c107825 */ /* 0x041fe200078e0204 */
[----:B------:R-:W-:-:S03]  /*83600*/  IADD3 R0, R12, c[0x0][0x198], RZ ;  /* 0x000066000c007a10 */ /* 0x000fc60007ffe0ff */
[----:B------:R-:W-:Y:S01]  /*83610*/  IMAD.WIDE R20, R12, 0x2, R24 ;  /* 0x000000020c147825 */ /* 0x000fe200078e0218 */
[----:B------:R-:W-:Y:S02]  /*83620*/  ISETP.LT.AND P0, PT, R28, c[0x0][0x178], !P2 ;  /* 0x00005e001c007a0c */ /* 0x000fe40005701270 */
[----:B------:R-:W-:Y:S01]  /*83630*/  ISETP.LT.AND P2, PT, R23, c[0x0][0x178], !P2 ;  /* 0x00005e0017007a0c */ /* 0x000fe20005741270 */
[C---:B-1----:R-:W-:Y:S01]  /*83640*/  IMAD.WIDE R8, R12.reuse, 0x2, R6 ;  /* 0x000000020c087825 */ /* 0x042fe200078e0206 */
[----:B------:R0:W-:Y:S03]  /*83650*/  @P5 STG.E.U16 [R16.64], R19 ;  /* 0x0000001310005986 */ /* 0x0001e6000c101506 */
[----:B------:R-:W-:Y:S01]  /*83660*/  IMAD.WIDE R12, R12, 0x2, R2 ;  /* 0x000000020c0c7825 */ /* 0x000fe200078e0202 */
[----:B------:R1:W-:Y:S05]  /*83670*/  @P6 STG.E.U16 [R20.64], R14 ;  /* 0x0000000e14006986 */ /* 0x0003ea000c101506 */
[----:B------:R2:W-:Y:S01]  /*83680*/  @P0 STG.E.U16 [R8.64], R26 ;  /* 0x0000001a08000986 */ /* 0x0005e2000c101506 */
[----:B0-----:R-:W-:-:S03]  /*83690*/  IMAD.WIDE R16, R0, 0x2, R4 ;  /* 0x0000000200107825 */ /* 0x001fc600078e0204 */
[----:B-1----:R-:W3:Y:S01]  /*836a0*/  LDL.LU R21, [R1+0xa8] ;  /* 0x0000a80001157983 */ /* 0x002ee20000300800 */
[----:B------:R-:W-:-:S03]  /*836b0*/  PRMT R20, R19, 0x7632, R20 ;  /* 0x0000763213147816 */ /* 0x000fc60000000014 */
[----:B------:R-:W3:Y:S01]  /*836c0*/  LDL.LU R19, [R1+0x3434] ;  /* 0x0034340001137983 */ /* 0x000ee20000300800 */
[----:B--2---:R-:W-:-:S03]  /*836d0*/  IMAD.MOV.U32 R9, RZ, RZ, R26 ;  /* 0x000000ffff097224 */ /* 0x004fc600078e001a */
[----:B------:R-:W-:Y:S04]  /*836e0*/  @P2 STG.E.U16 [R12.64], R10 ;  /* 0x0000000a0c002986 */ /* 0x000fe8000c101506 */
[----:B------:R0:W-:Y:S02]  /*836f0*/  @P4 STG.E.U16 [R16.64], R20 ;  /* 0x0000001410004986 */ /* 0x0001e4000c101506 */
[----:B0-----:R-:W-:Y:S02]  /*83700*/  PRMT R16, R14, 0x7632, R16 ;  /* 0x000076320e107816 */ /* 0x001fe40000000010 */
[----:B----4-:R-:W-:Y:S02]  /*83710*/  ISETP.GE.AND P0, PT, R11, c[0x0][0x17c], PT ;  /* 0x00005f000b007a0c */ /* 0x010fe40003f06270 */
[----:B------:R-:W2:Y:S04]  /*83720*/  LDL.LU R11, [R1+0x3438] ;  /* 0x00343800010b7983 */ /* 0x000ea80000300800 */
[----:B------:R-:W4:Y:S04]  /*83730*/  LDL.LU R29, [R1+0x98] ;  /* 0x00009800011d7983 */ /* 0x000f280000300800 */
[----:B------:R-:W4:Y:S04]  /*83740*/  LDL.LU R26, [R1+0x38] ;  /* 0x00003800011a7983 */ /* 0x000f280000300800 */
[----:B------:R-:W4:Y:S01]  /*83750*/  LDL.LU R14, [R1+0x3474] ;  /* 0x00347400010e7983 */ /* 0x000f220000300800 */
[----:B------:R-:W-:-:S02]  /*83760*/  ISETP.LT.AND P5, PT, R15, c[0x0][0x178], !P1 ;  /* 0x00005e000f007a0c */ /* 0x000fc40004fa1270 */
[----:B------:R-:W-:Y:S01]  /*83770*/  ISETP.LT.AND P6, PT, R28, c[0x0][0x178], !P1 ;  /* 0x00005e001c007a0c */ /* 0x000fe20004fc1270 */
[C---:B------:R-:W-:Y:S01]  /*83780*/  IMAD.WIDE R12, R0.reuse, 0x2, R24 ;  /* 0x00000002000c7825 */ /* 0x040fe200078e0218 */
[----:B------:R-:W-:Y:S02]  /*83790*/  ISETP.LT.AND P1, PT, R23, c[0x0][0x178], !P1 ;  /* 0x00005e0017007a0c */ /* 0x000fe40004f21270 */
[----:B------:R-:W-:Y:S01]  /*837a0*/  PRMT R10, R9, 0x7632, R10 ;  /* 0x00007632090a7816 */ /* 0x000fe2000000000a */
[----:B------:R-:W-:Y:S01]  /*837b0*/  IMAD.WIDE R8, R0, 0x2, R6 ;  /* 0x0000000200087825 */ /* 0x000fe200078e0206 */
[----:B------:R-:W-:-:S05]  /*837c0*/  ISETP.LT.AND P4, PT, R27, c[0x0][0x178], !P3 ;  /* 0x00005e001b007a0c */ /* 0x000fca0005f81270 */
[----:B------:R0:W-:Y:S04]  /*837d0*/  @P5 STG.E.U16 [R12.64], R16 ;  /* 0x000000100c005986 */ /* 0x0001e8000c101506 */
[----:B------:R1:W-:Y:S01]  /*837e0*/  @P6 STG.E.U16 [R8.64], R10 ;  /* 0x0000000a08006986 */ /* 0x0003e2000c101506 */
[----:B------:R-:W-:Y:S02]  /*837f0*/  ISETP.LT.AND P5, PT, R15, c[0x0][0x178], !P3 ;  /* 0x00005e000f007a0c */ /* 0x000fe40005fa1270 */
[----:B------:R-:W-:Y:S02]  /*83800*/  ISETP.LT.AND P6, PT, R28, c[0x0][0x178], !P3 ;  /* 0x00005e001c007a0c */ /* 0x000fe40005fc1270 */
[----:B0-----:R-:W-:Y:S02]  /*83810*/  IADD3 R16, R0, c[0x0][0x198], RZ ;  /* 0x0000660000107a10 */ /* 0x001fe40007ffe0ff */
[----:B-1----:R-:W-:Y:S01]  /*83820*/  PRMT R10, R10, 0x7632, R10 ;  /* 0x000076320a0a7816 */ /* 0x002fe2000000000a */
[----:B------:R-:W-:Y:S01]  /*83830*/  IMAD.WIDE R8, R0, 0x2, R2 ;  /* 0x0000000200087825 */ /* 0x000fe200078e0202 */
[----:B------:R-:W-:-:S03]  /*83840*/  ISETP.LT.AND P3, PT, R23, c[0x0][0x178], !P3 ;  /* 0x00005e0017007a0c */ /* 0x000fc60005f61270 */
[C---:B------:R-:W-:Y:S01]  /*83850*/  IMAD.WIDE R12, R16.reuse, 0x2, R4 ;  /* 0x00000002100c7825 */ /* 0x040fe200078e0204 */
[----:B------:R0:W-:Y:S01]  /*83860*/  @P1 STG.E.U16 [R8.64], R10 ;  /* 0x0000000a08001986 */ /* 0x0001e2000c101506 */
[----:B------:R-:W-:Y:S02]  /*83870*/  ISETP.LT.AND P1, PT, R27, c[0x0][0x178], !P0 ;  /* 0x00005e001b007a0c */ /* 0x000fe40004721270 */
[C---:B------:R-:W-:Y:S01]  /*83880*/  IADD3 R0, R16.reuse, c[0x0][0x198], RZ ;  /* 0x0000660010007a10 */ /* 0x040fe20007ffe0ff */
[C---:B0-----:R-:W-:Y:S01]  /*83890*/  IMAD.WIDE R8, R16.reuse, 0x2, R24 ;  /* 0x0000000210087825 */ /* 0x041fe200078e0218 */
[----:B---3--:R0:W-:Y:S01]  /*838a0*/  @P4 STG.E.U16 [R12.64], R21 ;  /* 0x000000150c004986 */ /* 0x0081e2000c101506 */
[----:B------:R-:W-:Y:S02]  /*838b0*/  PRMT R10, R21, 0x7632, R10 ;  /* 0x00007632150a7816 */ /* 0x000fe4000000000a */
[----:B------:R-:W-:Y:S02]  /*838c0*/  ISETP.GE.AND P2, PT, R19, c[0x0][0x17c], PT ;  /* 0x00005f0013007a0c */ /* 0x000fe40003f46270 */
[----:B------:R-:W3:Y:S01]  /*838d0*/  LDL.LU R19, [R1+0xb8] ;  /* 0x0000b80001137983 */ /* 0x000ee20000300800 */
[----:B0-----:R-:W-:-:S04]  /*838e0*/  IMAD.WIDE R12, R16, 0x2, R6 ;  /* 0x00000002100c7825 */ /* 0x001fc800078e0206 */
[----:B------:R-:W-:-:S04]  /*838f0*/  IMAD.WIDE R16, R16, 0x2, R2 ;  /* 0x0000000210107825 */ /* 0x000fc800078e0202 */
[C---:B------:R-:W-:Y:S01]  /*83900*/  IMAD.WIDE R20, R0.reuse, 0x2, R4 ;  /* 0x0000000200147825 */ /* 0x040fe200078e0204 */
[----:B--2---:R-:W-:Y:S02]  /*83910*/  ISETP.GE.AND P4, PT, R11, c[0x0][0x17c], PT ;  /* 0x00005f000b007a0c */ /* 0x004fe40003f86270 */
[----:B------:R-:W2:Y:S04]  /*83920*/  LDL.LU R11, [R1+0x88] ;  /* 0x00008800010b7983 */ /* 0x000ea80000300800 */
[----:B----4-:R0:W-:Y:S04]  /*83930*/  @P5 STG.E.U16 [R8.64], R29 ;  /* 0x0000001d08005986 */ /* 0x0101e8000c101506 */
[----:B------:R1:W-:Y:S04]  /*83940*/  @P6 STG.E.U16 [R12.64], R26 ;  /* 0x0000001a0c006986 */ /* 0x0003e8000c101506 */
[----:B------:R4:W-:Y:S04]  /*83950*/  @P3 STG.E.U16 [R16.64], R14 ;  /* 0x0000000e10003986 */ /* 0x0009e8000c101506 */
[----:B------:R4:W-:Y:S01]  /*83960*/  @P1 STG.E.U16 [R20.64], R10 ;  /* 0x0000000a14001986 */ /* 0x0009e2000c101506 */
[----:B0-----:R-:W-:-:S04]  /*83970*/  IMAD.WIDE R8, R0, 0x2, R6 ;  /* 0x0000000200087825 */ /* 0x001fc800078e0206 */
[----:B-1----:R-:W-:-:S04]  /*83980*/  IMAD.WIDE R12, R0, 0x2, R24 ;  /* 0x00000002000c7825 */ /* 0x002fc800078e0218 */
[----:B----4-:R-:W-:Y:S01]  /*83990*/  IMAD.WIDE R16, R0, 0x2, R2 ;  /* 0x0000000200107825 */ /* 0x010fe200078e0202 */
[----:B------:R-:W-:Y:S02]  /*839a0*/  PRMT R21, R29, 0x7632, R21 ;  /* 0x000076321d157816 */ /* 0x000fe40000000015 */
[----:B------:R-:W4:Y:S01]  /*839b0*/  LDL.LU R29, [R1+0x28] ;  /* 0x00002800011d7983 */ /* 0x000f220000300800 */
[----:B------:R-:W-:Y:S02]  /*839c0*/  PRMT R20, R26, 0x7632, R20 ;  /* 0x000076321a147816 */ /* 0x000fe40000000014 */
[----:B------:R-:W-:Y:S01]  /*839d0*/  IADD3 R10, R0, c[0x0][0x198], RZ ;  /* 0x00006600000a7a10 */ /* 0x000fe20007ffe0ff */
[----:B------:R-:W4:Y:S04]  /*839e0*/  LDL.LU R26, [R1+0x3440] ;  /* 0x00344000011a7983 */ /* 0x000f280000300800 */
[----:B------:R-:W4:Y:S01]  /*839f0*/  LDL.LU R0, [R1+0x343c] ;  /* 0x00343c0001007983 */ /* 0x000f220000300800 */
[----:B------:R-:W-:-:S02]  /*83a00*/  ISETP.LT.AND P3, PT, R15, c[0x0][0x178], !P0 ;  /* 0x00005e000f007a0c */ /* 0x000fc40004761270 */
[----:B------:R-:W-:Y:S02]  /*83a10*/  ISETP.LT.AND P1, PT, R28, c[0x0][0x178], !P0 ;  /* 0x00005e001c007a0c */ /* 0x000fe40004721270 */
[----:B------:R-:W-:Y:S02]  /*83a20*/  ISETP.LT.AND P0, PT, R23, c[0x0][0x178], !P0 ;  /* 0x00005e0017007a0c */ /* 0x000fe40004701270 */
[----:B------:R-:W-:Y:S02]  /*83a30*/  ISETP.LT.AND P6, PT, R27, c[0x0][0x178], !P2 ;  /* 0x00005e001b007a0c */ /* 0x000fe400057c1270 */
[----:B------:R-:W-:Y:S02]  /*83a40*/  ISETP.LT.AND P5, PT, R15, c[0x0][0x178], !P2 ;  /* 0x00005e000f007a0c */ /* 0x000fe400057a1270 */
[----:B------:R-:W-:-:S03]  /*83a50*/  PRMT R14, R14, 0x7632, R14 ;  /* 0x000076320e0e7816 */ /* 0x000fc6000000000e */
[----:B------:R0:W-:Y:S04]  /*83a60*/  @P3 STG.E.U16 [R12.64], R21 ;  /* 0x000000150c003986 */ /* 0x0001e8000c101506 */
[----:B------:R1:W-:Y:S01]  /*83a70*/  @P1 STG.E.U16 [R8.64], R20 ;  /* 0x0000001408001986 */ /* 0x0003e2000c101506 */
[----:B------:R-:W-:-:S03]  /*83a80*/  ISETP.LT.AND P1, PT, R28, c[0x0][0x178], !P2 ;  /* 0x00005e001c007a0c */ /* 0x000fc60005721270 */
[----:B------:R3:W-:Y:S01]  /*83a90*/  @P0 STG.E.U16 [R16.64], R14 ;  /* 0x0000000e10000986 */ /* 0x0007e2000c101506 */
[----:B0-----:R-:W-:-:S04]  /*83aa0*/  IMAD.WIDE R12, R10, 0x2, R4 ;  /* 0x000000020a0c7825 */ /* 0x001fc800078e0204 */
[C---:B-1----:R-:W-:Y:S01]  /*83ab0*/  IMAD.WIDE R8, R10.reuse, 0x2, R24 ;  /* 0x000000020a087825 */ /* 0x042fe200078e0218 */
[----:B------:R-:W-:Y:S01]  /*83ac0*/  ISETP.LT.AND P2, PT, R23, c[0x0][0x178], !P2 ;  /* 0x00005e0017007a0c */ /* 0x000fe20005741270 */
[----:B---3--:R0:W-:Y:S01]  /*83ad0*/  @P6 STG.E.U16 [R12.64], R19 ;  /* 0x000000130c006986 */ /* 0x0081e2000c101506 */
[----:B------:R-:W-:Y:S02]  /*83ae0*/  ISETP.LT.AND P6, PT, R27, c[0x0][0x178], !P4 ;  /* 0x00005e001b007a0c */ /* 0x000fe400067c1270 */
[----:B------:R-:W-:Y:S01]  /*83af0*/  PRMT R14, R19, 0x7632, R14 ;  /* 0x00007632130e7816 */ /* 0x000fe2000000000e */
[C---:B0-----:R-:W-:Y:S01]  /*83b00*/  IMAD.WIDE R12, R10.reuse, 0x2, R2 ;  /* 0x000000020a0c7825 */ /* 0x041fe200078e0202 */
[----:B--2---:R0:W-:Y:S01]  /*83b10*/  @P5 STG.E.U16 [R8.64], R11 ;  /* 0x0000000b08005986 */ /* 0x0041e2000c101506 */
[----:B------:R-:W-:Y:S02]  /*83b20*/  ISETP.LT.AND P5, PT, R15, c[0x0][0x178], !P4 ;  /* 0x00005e000f007a0c */ /* 0x000fe400067a1270 */
[----:B0-----:R-:W-:-:S05]  /*83b30*/  IMAD.WIDE R8, R10, 0x2, R6 ;  /* 0x000000020a087825 */ /* 0x001fca00078e0206 */
[----:B----4-:R0:W-:Y:S01]  /*83b40*/  @P1 STG.E.U16 [R8.64], R29 ;  /* 0x0000001d08001986 */ /* 0x0101e2000c101506 */
[----:B------:R-:W-:Y:S02]  /*83b50*/  ISETP.LT.AND P1, PT, R28, c[0x0][0x178], !P4 ;  /* 0x00005e001c007a0c */ /* 0x000fe40006721270 */
[----:B------:R-:W-:Y:S02]  /*83b60*/  ISETP.LT.AND P4, PT, R23, c[0x0][0x178], !P4 ;  /* 0x00005e0017007a0c */ /* 0x000fe40006781270 */
[----:B------:R-:W-:Y:S02]  /*83b70*/  ISETP.GE.AND P3, PT, R0, c[0x0][0x17c], PT ;  /* 0x00005f0000007a0c */ /* 0x000fe40003f66270 */
[----:B------:R-:W-:Y:S01]  /*83b80*/  IADD3 R0, R10, c[0x0][0x198], RZ ;  /* 0x000066000a007a10 */ /* 0x000fe20007ffe0ff */
[----:B------:R1:W-:Y:S04]  /*83b90*/  @P2 STG.E.U16 [R12.64], R18 ;  /* 0x000000120c002986 */ /* 0x0003e8000c101506 */
[----:B------:R-:W-:Y:S01]  /*83ba0*/  IMAD.WIDE R16, R0, 0x2, R4 ;  /* 0x0000000200107825 */ /* 0x000fe200078e0204 */
[----:B------:R-:W-:-:S03]  /*83bb0*/  PRMT R10, R11, 0x7632, R10 ;  /* 0x000076320b0a7816 */ /* 0x000fc6000000000a */
[----:B------:R-:W-:Y:S01]  /*83bc0*/  IMAD.WIDE R20, R0, 0x2, R24 ;  /* 0x0000000200147825 */ /* 0x000fe200078e0218 */
[----:B------:R2:W-:Y:S01]  /*83bd0*/  @P6 STG.E.U16 [R16.64], R14 ;  /* 0x0000000e10006986 */ /* 0x0005e2000c101506 */
[----:B------:R-:W-:Y:S02]  /*83be0*/  ISETP.GE.AND P0, PT, R26, c[0x0][0x17c], PT ;  /* 0x00005f001a007a0c */ /* 0x000fe40003f06270 */
[----:B0-----:R-:W-:Y:S01]  /*83bf0*/  IMAD.WIDE R8, R0, 0x2, R6 ;  /* 0x0000000200087825 */ /* 0x001fe200078e0206 */
[----:B-1----:R-:W-:Y:S01]  /*83c00*/  PRMT R18, R18, 0x7632, R18 ;  /* 0x0000763212127816 */ /* 0x002fe20000000012 */
[----:B------:R-:W3:Y:S02]  /*83c10*/  LDL.LU R26, [R1+0x3444] ;  /* 0x00344400011a7983 */ /* 0x000ee40000300800 */
[----:B------:R-:W-:Y:S02]  /*83c20*/  IMAD.WIDE R12, R0, 0x2, R2 ;  /* 0x00000002000c7825 */ /* 0x000fe400078e0202 */
[----:B------:R-:W-:Y:S01]  /*83c30*/  @P5 STG.E.U16 [R20.64], R10 ;  /* 0x0000000a14005986 */ /* 0x000fe2000c101506 */
[----:B--2---:R-:W-:-:S03]  /*83c40*/  PRMT R14, R29, 0x7632, R14 ;  /* 0x000076321d0e7816 */ /* 0x004fc6000000000e */
[----:B------:R-:W2:Y:S01]  /*83c50*/  LDL.LU R11, [R1+0x18] ;  /* 0x00001800010b7983 */ /* 0x000ea20000300800 */
[----:B------:R-:W-:-:S03]  /*83c60*/  ISETP.LT.AND P5, PT, R15, c[0x0][0x178], !P3 ;  /* 0x00005e000f007a0c */ /* 0x000fc60005fa1270 */
[----:B------:R-:W4:Y:S04]  /*83c70*/  LDL.LU R15, [R1+0x3470] ;  /* 0x00347000010f7983 */ /* 0x000f280000300800 */
[----:B------:R-:W-:Y:S04]  /*83c80*/  @P1 STG.E.U16 [R8.64], R14 ;  /* 0x0000000e08001986 */ /* 0x000fe8000c101506 */
[----:B------:R-:W2:Y:S04]  /*83c90*/  LDL.LU R19, [R1+0x3448] ;  /* 0x0034480001137983 */ /* 0x000ea80000300800 */
[----:B------:R0:W-:Y:S04]  /*83ca0*/  @P4 STG.E.U16 [R12.64], R18 ;  /* 0x000000120c004986 */ /* 0x0001e8000c101506 */
[----:B0-----:R-:W2:Y:S04]  /*83cb0*/  LDL.LU R12, [R1+0xc8] ;  /* 0x0000c800010c7983 */ /* 0x001ea80000300800 */
[----:B------:R-:W3:Y:S01]  /*83cc0*/  LDL.LU R13, [R1+0x78] ;  /* 0x00007800010d7983 */ /* 0x000ee20000300800 */
[----:B------:R-:W-:-:S02]  /*83cd0*/  ISETP.LT.AND P6, PT, R27, c[0x0][0x178], !P3 ;  /* 0x00005e001b007a0c */ /* 0x000fc40005fc1270 */
[----:B------:R-:W-:-:S05]  /*83ce0*/  IADD3 R10, R0, c[0x0][0x198], RZ ;  /* 0x00006600000a7a10 */ /* 0x000fca0007ffe0ff */
[----:B------:R-:W-:-:S04]  /*83cf0*/  IMAD.WIDE R16, R10, 0x2, R4 ;  /* 0x000000020a107825 */ /* 0x000fc800078e0204 */
[----:B------:R-:W-:Y:S02]  /*83d00*/  IMAD.WIDE R20, R10, 0x2, R24 ;  /* 0x000000020a147825 */ /* 0x000fe400078e0218 */
[----:B--2---:R-:W-:Y:S04]  /*83d10*/  @P6 STG.E.U16 [R16.64], R12 ;  /* 0x0000000c10006986 */ /* 0x004fe8000c101506 */
[----:B---3--:R0:W-:Y:S04]  /*83d20*/  @P5 STG.E.U16 [R20.64], R13 ;  /* 0x0000000d14005986 */ /* 0x0081e8000c101506 */
[----:B0-----:R-:W2:Y:S01]  /*83d30*/  LDL.LU R21, [R1+0x33d4] ;  /* 0x0033d40001157983 */ /* 0x001ea20000300800 */
[----:B------:R-:W-:Y:S01]  /*83d40*/  ISETP.LT.AND P2, PT, R28, c[0x0][0x178], !P3 ;  /* 0x00005e001c007a0c */ /* 0x000fe20005f41270 */
[----:B------:R-:W-:Y:S01]  /*83d50*/  IMAD.WIDE R8, R10, 0x2, R6 ;  /* 0x000000020a087825 */ /* 0x000fe200078e0206 */
[----:B------:R-:W-:Y:S01]  /*83d60*/  ISETP.LT.AND P4, PT, R23, c[0x0][0x178], !P3 ;  /* 0x00005e0017007a0c */ /* 0x000fe20005f81270 */
[----:B------:R-:W3:Y:S01]  /*83d70*/  LDL.LU R29, [R1+0x6c] ;  /* 0x00006c00011d7983 */ /* 0x000ee20000300800 */
[----:B------:R-:W-:-:S02]  /*83d80*/  ISETP.LT.AND P5, PT, R27, c[0x0][0x178], !P0 ;  /* 0x00005e001b007a0c */ /* 0x000fc400047a1270 */
[----:B------:R-:W-:Y:S02]  /*83d90*/  IADD3 R0, R10, c[0x0][0x198], RZ ;  /* 0x000066000a007a10 */ /* 0x000fe40007ffe0ff */
[----:B------:R-:W-:-:S05]  /*83da0*/  PRMT R14, R12, 0x7632, R14 ;  /* 0x000076320c0e7816 */ /* 0x000fca000000000e */
[----:B------:R0:W-:Y:S01]  /*83db0*/  @P2 STG.E.U16 [R8.64], R11 ;  /* 0x0000000b08002986 */ /* 0x0001e2000c101506 */
[----:B------:R-:W-:Y:S01]  /*83dc0*/  IMAD.WIDE R16, R0, 0x2, R24 ;  /* 0x0000000200107825 */ /* 0x000fe200078e0218 */
[----:B------:R-:W-:Y:S02]  /*83dd0*/  ISETP.GE.AND P3, PT, R19, c[0x0][0x17c], PT ;  /* 0x00005f0013007a0c */ /* 0x000fe40003f66270 */
[----:B------:R-:W-:Y:S01]  /*83de0*/  ISETP.GE.AND P1, PT, R26, c[0x0][0x17c], PT ;  /* 0x00005f001a007a0c */ /* 0x000fe20003f26270 */
[----:B------:R-:W3:Y:S04]  /*83df0*/  LDL.LU R19, [R1+0x5c] ;  /* 0x00005c0001137983 */ /* 0x000ee80000300800 */
[----:B------:R-:W3:Y:S01]  /*83e00*/  LDL.LU R26, [R1+0x4c] ;  /* 0x00004c00011a7983 */ /* 0x000ee20000300800 */
[----:B0-----:R-:W-:Y:S01]  /*83e10*/  IMAD.WIDE R8, R10, 0x2, R2 ;  /* 0x000000020a087825 */ /* 0x001fe200078e0202 */
[----:B------:R-:W-:-:S03]  /*83e20*/  PRMT R10, R13, 0x7632, R10 ;  /* 0x000076320d0a7816 */ /* 0x000fc6000000000a */
[----:B------:R-:W-:Y:S01]  /*83e30*/  IMAD.WIDE R12, R0, 0x2, R4 ;  /* 0x00000002000c7825 */ /* 0x000fe200078e0204 */
[----:B------:R-:W-:Y:S04]  /*83e40*/  @P4 STG.E.U16 [R8.64], R22 ;  /* 0x0000001608004986 */ /* 0x000fe8000c101506 */
[----:B------:R-:W-:Y:S01]  /*83e50*/  @P5 STG.E.U16 [R12.64], R14 ;  /* 0x0000000e0c005986 */ /* 0x000fe2000c101506 */
[----:B--2---:R-:W-:-:S13]  /*83e60*/  ISETP.LT.AND P6, PT, R21, c[0x0][0x178], !P0 ;  /* 0x00005e0015007a0c */ /* 0x004fda00047c1270 */
[----:B------:R0:W-:Y:S04]  /*83e70*/  @P6 STG.E.U16 [R16.64], R10 ;  /* 0x0000000a10006986 */ /* 0x0001e8000c101506 */
[----:B0-----:R-:W2:Y:S04]  /*83e80*/  LDL.LU R16, [R1+0x3450] ;  /* 0x0034500001107983 */ /* 0x001ea80000300800 */
[----:B------:R-:W4:Y:S01]  /*83e90*/  LDL.LU R17, [R1+0x344c] ;  /* 0x00344c0001117983 */ /* 0x000f220000300800 */
[----:B------:R-:W-:Y:S02]  /*83ea0*/  ISETP.LT.AND P2, PT, R28, c[0x0][0x178], !P0 ;  /* 0x00005e001c007a0c */ /* 0x000fe40004741270 */
[----:B------:R-:W-:-:S02]  /*83eb0*/  ISETP.LT.AND P0, PT, R23, c[0x0][0x178], !P0 ;  /* 0x00005e0017007a0c */ /* 0x000fc40004701270 */
[----:B------:R-:W-:Y:S02]  /*83ec0*/  PRMT R10, R11, 0x7632, R10 ;  /* 0x000076320b0a7816 */ /* 0x000fe4000000000a */
[----:B------:R-:W4:Y:S01]  /*83ed0*/  LDL.LU R11, [R1+0x346c] ;  /* 0x00346c00010b7983 */ /* 0x000f220000300800 */
[----:B------:R-:W-:Y:S01]  /*83ee0*/  ISETP.LT.AND P4, PT, R27, c[0x0][0x178], !P1 ;  /* 0x00005e001b007a0c */ /* 0x000fe20004f81270 */
[----:B------:R-:W-:Y:S01]  /*83ef0*/  IMAD.WIDE R8, R0, 0x2, R6 ;  /* 0x0000000200087825 */ /* 0x000fe200078e0206 */
[----:B------:R-:W-:Y:S02]  /*83f00*/  ISETP.LT.AND P6, PT, R21, c[0x0][0x178], !P1 ;  /* 0x00005e0015007a0c */ /* 0x000fe40004fc1270 */
[----:B------:R-:W-:Y:S01]  /*83f10*/  ISETP.LT.AND P5, PT, R28, c[0x0][0x178], !P1 ;  /* 0x00005e001c007a0c */ /* 0x000fe20004fa1270 */
[----:B------:R-:W-:Y:S01]  /*83f20*/  IMAD.WIDE R12, R0, 0x2, R2 ;  /* 0x00000002000c7825 */ /* 0x000fe200078e0202 */
[----:B------:R-:W-:Y:S02]  /*83f30*/  PRMT R22, R22, 0x7632, R22 ;  /* 0x0000763216167816 */ /* 0x000fe40000000016 */
[----:B------:R-:W-:Y:S01]  /*83f40*/  IADD3 R0, R0, c[0x0][0x198], RZ ;  /* 0x0000660000007a10 */ /* 0x000fe20007ffe0ff */
[----:B------:R0:W-:Y:S04]  /*83f50*/  @P2 STG.E.U16 [R8.64], R10 ;  /* 0x0000000a08002986 */ /* 0x0001e8000c101506 */
[----:B------:R1:W-:Y:S01]  /*83f60*/  @P0 STG.E.U16 [R12.64], R22 ;  /* 0x000000160c000986 */ /* 0x0003e2000c101506 */
[----:B---3--:R-:W-:Y:S01]  /*83f70*/  PRMT R20, R19, 0x7632, R20 ;  /* 0x0000763213147816 */ /* 0x008fe20000000014 */
[----:B0-----:R-:W-:-:S04]  /*83f80*/  IMAD.WIDE R8, R0, 0x2, R4 ;  /* 0x0000000200087825 */ /* 0x001fc800078e0204 */
[----:B-1----:R-:W-:Y:S01]  /*83f90*/  IMAD.WIDE R12, R0, 0x2, R24 ;  /* 0x00000002000c7825 */ /* 0x002fe200078e0218 */
[----:B------:R-:W-:Y:S01]  /*83fa0*/  @P4 STG.E.U16 [R8.64], R29 ;  /* 0x0000001d08004986 */ /* 0x000fe2000c101506 */
[----:B------:R-:W-:-:S03]  /*83fb0*/  PRMT R18, R26, 0x7632, R18 ;  /* 0x000076321a127816 */ /* 0x000fc60000000012 */
[----:B------:R-:W3:Y:S04]  /*83fc0*/  LDL.LU R22, [R1+0xac] ;  /* 0x0000ac0001167983 */ /* 0x000ee80000300800 */
[----:B------:R0:W-:Y:S04]  /*83fd0*/  @P6 STG.E.U16 [R12.64], R19 ;  /* 0x000000130c006986 */ /* 0x0001e8000c101506 */
[----:B0-----:R-:W3:Y:S01]  /*83fe0*/  LDL.LU R19, [R1+0x9c] ;  /* 0x00009c0001137983 */ /* 0x001ee20000300800 */
[----:B------:R-:W-:Y:S02]  /*83ff0*/  PRMT R10, R29, 0x7632, R10 ;  /* 0x000076321d0a7816 */ /* 0x000fe4000000000a */
[----:B--2---:R-:W-:-:S02]  /*84000*/  ISETP.GE.AND P2, PT, R16, c[0x0][0x17c], PT ;  /* 0x00005f0010007a0c */ /* 0x004fc40003f46270 */
[----:B----4-:R-:W-:Y:S01]  /*84010*/  ISETP.GE.AND P0, PT, R17, c[0x0][0x17c], PT ;  /* 0x00005f0011007a0c */ /* 0x010fe20003f06270 */
[----:B------:R-:W-:-:S05]  /*84020*/  IMAD.WIDE R16, R0, 0x2, R6 ;  /* 0x0000000200107825 */ /* 0x000fca00078e0206 */
[----:B------:R0:W-:Y:S04]  /*84030*/  @P5 STG.E.U16 [R16.64], R26 ;  /* 0x0000001a10005986 */ /* 0x0001e8000c101506 */
[----:B0-----:R-:W2:Y:S04]  /*84040*/  LDL.LU R26, [R1+0x3454] ;  /* 0x00345400011a7983 */ /* 0x001ea80000300800 */
[----:B------:R-:W4:Y:S01]  /*84050*/  LDL.LU R29, [R1+0x3c] ;  /* 0x00003c00011d7983 */ /* 0x000f220000300800 */
[----:B------:R-:W-:Y:S02]  /*84060*/  ISETP.LT.AND P1, PT, R23, c[0x0][0x178], !P1 ;  /* 0x00005e0017007a0c */ /* 0x000fe40004f21270 */
[----:B------:R-:W-:Y:S01]  /*84070*/  ISETP.LT.AND P4, PT, R27, c[0x0][0x178], !P3 ;  /* 0x00005e001b007a0c */ /* 0x000fe20005f81270 */
[C---:B------:R-:W-:Y:S01]  /*84080*/  IMAD.WIDE R8, R0.reuse, 0x2, R2 ;  /* 0x0000000200087825 */ /* 0x040fe200078e0202 */
[----:B------:R-:W-:-:S02]  /*84090*/  IADD3 R0, R0, c[0x0][0x198], RZ ;  /* 0x0000660000007a10 */ /* 0x000fc40007ffe0ff */
[----:B------:R-:W-:Y:S02]  /*840a0*/  ISETP.LT.AND P6, PT, R21, c[0x0][0x178], !P3 ;  /* 0x00005e0015007a0c */ /* 0x000fe40005fc1270 */
[----:B------:R-:W-:Y:S02]  /*840b0*/  ISETP.LT.AND P5, PT, R28, c[0x0][0x178], !P3 ;  /* 0x00005e001c007a0c */ /* 0x000fe40005fa1270 */
[----:B------:R-:W-:-:S03]  /*840c0*/  ISETP.LT.AND P3, PT, R23, c[0x0][0x178], !P3 ;  /* 0x00005e0017007a0c */ /* 0x000fc60005f61270 */
[----:B------:R0:W-:Y:S01]  /*840d0*/  @P1 STG.E.U16 [R8.64], R11 ;  /* 0x0000000b08001986 */ /* 0x0001e2000c101506 */
[----:B------:R-:W-:Y:S01]  /*840e0*/  ISETP.LT.AND P1, PT, R27, c[0x0][0x178], !P2 ;  /* 0x00005e001b007a0c */ /* 0x000fe20005721270 */
[----:B------:R-:W-:Y:S01]  /*840f0*/  IMAD.WIDE R12, R0, 0x2, R24 ;  /* 0x00000002000c7825 */ /* 0x000fe200078e0218 */
[----:B------:R-:W-:-:S03]  /*84100*/  PRMT R14, R11, 0x7632, R14 ;  /* 0x000076320b0e7816 */ /* 0x000fc6000000000e */
[----:B0-----:R-:W-:-:S05]  /*84110*/  IMAD.WIDE R8, R0, 0x2, R4 ;  /* 0x0000000200087825 */ /* 0x001fca00078e0204 */
[----:B------:R0:W-:Y:S01]  /*84120*/  @P4 STG.E.U16 [R8.64], R10 ;  /* 0x0000000a08004986 */ /* 0x0001e2000c101506 */
[----:B------:R-:W-:Y:S01]  /*84130*/  ISETP.LT.AND P4, PT, R21, c[0x0][0x178], !P2 ;  /* 0x00005e0015007a0c */ /* 0x000fe20005781270 */
[C---:B------:R-:W-:Y:S02]  /*84140*/  IMAD.WIDE R16, R0.reuse, 0x2, R6 ;  /* 0x0000000200107825 */ /* 0x040fe400078e0206 */
[----:B------:R1:W-:Y:S04]  /*84150*/  @P6 STG.E.U16 [R12.64], R20 ;  /* 0x000000140c006986 */ /* 0x0003e8000c101506 */
[----:B------:R-:W-:Y:S01]  /*84160*/  @P5 STG.E.U16 [R16.64], R18 ;  /* 0x0000001210005986 */ /* 0x000fe2000c101506 */
[C---:B0-----:R-:W-:Y:S01]  /*84170*/  IADD3 R8, R0.reuse, c[0x0][0x198], RZ ;  /* 0x0000660000087a10 */ /* 0x041fe20007ffe0ff */
[----:B------:R-:W-:-:S02]  /*84180*/  IMAD.WIDE R10, R0, 0x2, R2 ;  /* 0x00000002000a7825 */ /* 0x000fc400078e0202 */
[----:B------:R-:W4:Y:S02]  /*84190*/  LDL.LU R9, [R1+0x3458] ;  /* 0x0034580001097983 */ /* 0x000f240000300800 */
[C---:B-1----:R-:W-:Y:S02]  /*841a0*/  IMAD.WIDE R12, R8.reuse, 0x2, R4 ;  /* 0x00000002080c7825 */ /* 0x042fe400078e0204 */
[----:B------:R0:W-:Y:S04]  /*841b0*/  @P3 STG.E.U16 [R10.64], R14 ;  /* 0x0000000e0a003986 */ /* 0x0001e8000c101506 */
[----:B---3--:R1:W-:Y:S01]  /*841c0*/  @P1 STG.E.U16 [R12.64], R22 ;  /* 0x000000160c001986 */ /* 0x0083e2000c101506 */
[----:B0-----:R-:W-:Y:S01]  /*841d0*/  IMAD.WIDE R10, R8, 0x2, R24 ;  /* 0x00000002080a7825 */ /* 0x001fe200078e0218 */
[----:B------:R-:W-:-:S04]  /*841e0*/  PRMT R14, R22, 0x7632, R14 ;  /* 0x00007632160e7816 */ /* 0x000fc8000000000e */
[----:B------:R0:W-:Y:S01]  /*841f0*/  @P4 STG.E.U16 [R10.64], R19 ;  /* 0x000000130a004986 */ /* 0x0001e2000c101506 */
[----:B------:R-:W-:Y:S02]  /*84200*/  ISETP.LT.AND P5, PT, R28, c[0x0][0x178], !P2 ;  /* 0x00005e001c007a0c */ /* 0x000fe400057a1270 */
[----:B------:R-:W-:Y:S01]  /*84210*/  ISETP.LT.AND P6, PT, R23, c[0x0][0x178], !P2 ;  /* 0x00005e0017007a0c */ /* 0x000fe200057c1270 */
[----:B-1----:R-:W-:-:S04]  /*84220*/  IMAD.WIDE R12, R8, 0x2, R6 ;  /* 0x00000002080c7825 */ /* 0x002fc800078e0206 */
[----:B------:R-:W-:Y:S01]  /*84230*/  IMAD.WIDE R16, R8, 0x2, R2 ;  /* 0x0000000208107825 */ /* 0x000fe200078e0202 */
[----:B--2---:R-:W-:Y:S02]  /*84240*/  ISETP.GE.AND P3, PT, R26, c[0x0][0x17c], PT ;  /* 0x00005f001a007a0c */ /* 0x004fe40003f66270 */
[----:B------:R-:W2:Y:S04]  /*84250*/  LDL.LU R26, [R1+0xbc] ;  /* 0x0000bc00011a7983 */ /* 0x000ea80000300800 */
[----:B------:R-:W3:Y:S04]  /*84260*/  LDL.LU R18, [R1+0x8c] ;  /* 0x00008c0001127983 */ /* 0x000ee80000300800 */
[----:B------:R-:W2:Y:S04]  /*84270*/  LDL.LU R22, [R1+0x2c] ;  /* 0x00002c0001167983 */ /* 0x000ea80000300800 */
[----:B0-----:R-:W2:Y:S04]  /*84280*/  LDL.LU R11, [R1+0x345c] ;  /* 0x00345c00010b7983 */ /* 0x001ea80000300800 */
[----:B----4-:R-:W-:Y:S04]  /*84290*/  @P5 STG.E.U16 [R12.64], R29 ;  /* 0x0000001d0c005986 */ /* 0x010fe8000c101506 */
[----:B------:R0:W-:Y:S02]  /*842a0*/  @P6 STG.E.U16 [R16.64], R15 ;  /* 0x0000000f10006986 */ /* 0x0001e4000c101506 */
[----:B0-----:R-:W-:-:S02]  /*842b0*/  PRMT R16, R19, 0x7632, R16 ;  /* 0x0000763213107816 */ /* 0x001fc40000000010 */
[----:B------:R-:W4:Y:S04]  /*842c0*/  LDL.LU R19, [R1+0x3468] ;  /* 0x0034680001137983 */ /* 0x000f280000300800 */
[----:B------:R-:W3:Y:S01]  /*842d0*/  LDL.LU R17, [R1+0x3460] ;  /* 0x0034600001117983 */ /* 0x000ee20000300800 */
[----:B------:R-:W-:-:S03]  /*842e0*/  PRMT R13, R29, 0x7632, R13 ;  /* 0x000076321d0d7816 */ /* 0x000fc6000000000d */
[----:B------:R-:W4:Y:S01]  /*842f0*/  LDL.LU R29, [R1+0xcc] ;  /* 0x0000cc00011d7983 */ /* 0x000f220000300800 */
[----:B------:R-:W-:Y:S02]  /*84300*/  ISETP.LT.AND P1, PT, R27, c[0x0][0x178], !P0 ;  /* 0x00005e001b007a0c */ /* 0x000fe40004721270 */
[----:B------:R-:W-:Y:S02]  /*84310*/  IADD3 R0, R8, c[0x0][0x198], RZ ;  /* 0x0000660008007a10 */ /* 0x000fe40007ffe0ff */
[----:B------:R-:W-:Y:S02]  /*84320*/  ISETP.LT.AND P5, PT, R21, c[0x0][0x178], !P0 ;  /* 0x00005e0015007a0c */ /* 0x000fe400047a1270 */
[----:B------:R-:W-:Y:S01]  /*84330*/  ISETP.GE.AND P2, PT, R9, c[0x0][0x17c], PT ;  /* 0x00005f0009007a0c */ /* 0x000fe20003f46270 */
[----:B------:R-:W-:Y:S01]  /*84340*/  IMAD.WIDE R8, R0, 0x2, R4 ;  /* 0x0000000200087825 */ /* 0x000fe200078e0204 */
[----:B------:R-:W-:Y:S02]  /*84350*/  ISETP.LT.AND P6, PT, R28, c[0x0][0x178], !P0 ;  /* 0x00005e001c007a0c */ /* 0x000fe400047c1270 */
[----:B------:R-:W-:-:S03]  /*84360*/  ISETP.LT.AND P0, PT, R23, c[0x0][0x178], !P0 ;  /* 0x00005e0017007a0c */ /* 0x000fc60004701270 */
[----:B------:R0:W-:Y:S01]  /*84370*/  @P1 STG.E.U16 [R8.64], R14 ;  /* 0x0000000e08001986 */ /* 0x0001e2000c101506 */
[----:B------:R-:W-:Y:S02]  /*84380*/  ISETP.LT.AND P1, PT, R27, c[0x0][0x178], !P2 ;  /* 0x00005e001b007a0c */ /* 0x000fe40005721270 */
[----:B------:R-:W-:Y:S01]  /*84390*/  PRMT R15, R15, 0x7632, R15 ;  /* 0x000076320f0f7816 */ /* 0x000fe2000000000f */
[C---:B0-----:R-:W-:Y:S01]  /*843a0*/  IMAD.WIDE R8, R0.reuse, 0x2, R24 ;  /* 0x0000000200087825 */ /* 0x041fe200078e0218 */
[----:B------:R-:W-:-:S04]  /*843b0*/  IADD3 R12, R0, c[0x0][0x198], RZ ;  /* 0x00006600000c7a10 */ /* 0x000fc80007ffe0ff */
[----:B------:R0:W-:Y:S01]  /*843c0*/  @P5 STG.E.U16 [R8.64], R16 ;  /* 0x0000001008005986 */ /* 0x0001e2000c101506 */
[----:B------:R-:W-:Y:S01]  /*843d0*/  ISETP.LT.AND P5, PT, R21, c[0x0][0x178], !P2 ;  /* 0x00005e0015007a0c */ /* 0x000fe200057a1270 */
[----:B0-----:R-:W-:Y:S01]  /*843e0*/  IMAD.WIDE R8, R0, 0x2, R2 ;  /* 0x0000000200087825 */ /* 0x001fe200078e0202 */
[----:B--2---:R-:W-:-:S03]  /*843f0*/  ISETP.GE.AND P4, PT, R11, c[0x0][0x17c], PT ;  /* 0x00005f000b007a0c */ /* 0x004fc60003f86270 */
[----:B------:R-:W-:-:S05]  /*84400*/  IMAD.WIDE R10, R0, 0x2, R6 ;  /* 0x00000002000a7825 */ /* 0x000fca00078e0206 */
[----:B------:R0:W-:Y:S01]  /*84410*/  @P6 STG.E.U16 [R10.64], R13 ;  /* 0x0000000d0a006986 */ /* 0x0001e2000c101506 */
[----:B------:R-:W-:Y:S02]  /*84420*/  ISETP.LT.AND P6, PT, R28, c[0x0][0x178], !P2 ;  /* 0x00005e001c007a0c */ /* 0x000fe400057c1270 */
[----:B------:R-:W-:Y:S01]  /*84430*/  ISETP.LT.AND P2, PT, R23, c[0x0][0x178], !P2 ;  /* 0x00005e0017007a0c */ /* 0x000fe20005741270 */
[----:B------:R1:W-:Y:S01]  /*84440*/  @P0 STG.E.U16 [R8.64], R15 ;  /* 0x0000000f08000986 */ /* 0x0003e2000c101506 */
[----:B------:R-:W-:Y:S02]  /*84450*/  ISETP.LT.AND P0, PT, R27, c[0x0][0x178], !P3 ;  /* 0x00005e001b007a0c */ /* 0x000fe40005f01270 */
[C---:B------:R-:W-:Y:S01]  /*84460*/  IADD3 R0, R12.reuse, c[0x0][0x198], RZ ;  /* 0x000066000c007a10 */ /* 0x040fe20007ffe0ff */
[----:B0-----:R-:W-:-:S04]  /*84470*/  IMAD.WIDE R10, R12, 0x2, R4 ;  /* 0x000000020c0a7825 */ /* 0x001fc800078e0204 */
[----:B-1----:R-:W-:Y:S01]  /*84480*/  IMAD.WIDE R8, R12, 0x2, R24 ;  /* 0x000000020c087825 */ /* 0x002fe200078e0218 */
[----:B------:R0:W-:Y:S01]  /*84490*/  @P1 STG.E.U16 [R10.64], R26 ;  /* 0x0000001a0a001986 */ /* 0x0001e2000c101506 */
[----:B------:R-:W-:-:S03]  /*844a0*/  PRMT R16, R26, 0x7632, R16 ;  /* 0x000076321a107816 */ /* 0x000fc60000000010 */
[----:B---3--:R1:W-:Y:S01]  /*844b0*/  @P5 STG.E.U16 [R8.64], R18 ;  /* 0x0000001208005986 */ /* 0x0083e2000c101506 */
[----:B------:R-:W-:Y:S01]  /*844c0*/  ISETP.LT.AND P5, PT, R21, c[0x0][0x178], !P3 ;  /* 0x00005e0015007a0c */ /* 0x000fe20005fa1270 */
[----:B------:R-:W-:-:S04]  /*844d0*/  IMAD.WIDE R14, R0, 0x2, R4 ;  /* 0x00000002000e7825 */ /* 0x000fc800078e0204 */
[C---:B0-----:R-:W-:Y:S01]  /*844e0*/  IMAD.WIDE R10, R12.reuse, 0x2, R6 ;  /* 0x000000020c0a7825 */ /* 0x041fe200078e0206 */
[----:B------:R-:W-:Y:S01]  /*844f0*/  ISETP.GE.AND P1, PT, R17, c[0x0][0x17c], PT ;  /* 0x00005f0011007a0c */ /* 0x000fe20003f26270 */
[----:B------:R-:W2:Y:S02]  /*84500*/  LDL.LU R26, [R1+0x7c] ;  /* 0x00007c00011a7983 */ /* 0x000ea40000300800 */
[----:B------:R-:W-:Y:S02]  /*84510*/  IMAD.WIDE R12, R12, 0x2, R2 ;  /* 0x000000020c0c7825 */ /* 0x000fe400078e0202 */
[----:B------:R-:W-:Y:S01]  /*84520*/  @P6 STG.E.U16 [R10.64], R22 ;  /* 0x000000160a006986 */ /* 0x000fe2000c101506 */
[----:B------:R-:W-:Y:S02]  /*84530*/  ISETP.LT.AND P6, PT, R28, c[0x0][0x178], !P3 ;  /* 0x00005e001c007a0c */ /* 0x000fe40005fc1270 */
[----:B------:R-:W-:Y:S01]  /*84540*/  ISETP.LT.AND P3, PT, R23, c[0x0][0x178], !P3 ;  /* 0x00005e0017007a0c */ /* 0x000fe20005f61270 */
[----:B----4-:R0:W-:Y:S01]  /*84550*/  @P2 STG.E.U16 [R12.64], R19 ;  /* 0x000000130c002986 */ /* 0x0101e2000c101506 */
[----:B-1----:R-:W-:-:S03]  /*84560*/  IMAD.WIDE R8, R0, 0x2, R24 ;  /* 0x0000000200087825 */ /* 0x002fc600078e0218 */
[----:B------:R1:W-:Y:S01]  /*84570*/  @P0 STG.E.U16 [R14.64], R16 ;  /* 0x000000100e000986 */ /* 0x0003e2000c101506 */
[----:B------:R-:W-:Y:S02]  /*84580*/  ISETP.LT.AND P0, PT, R27, c[0x0][0x178], !P4 ;  /* 0x00005e001b007a0c */ /* 0x000fe40006701270 */
[----:B------:R-:W-:Y:S02]  /*84590*/  IADD3 R17, R0, c[0x0][0x198], RZ ;  /* 0x0000660000117a10 */ /* 0x000fe40007ffe0ff */
[----:B0-----:R-:W-:Y:S01]  /*845a0*/  PRMT R13, R18, 0x7632, R13 ;  /* 0x00007632120d7816 */ /* 0x001fe2000000000d */
[----:B------:R-:W-:Y:S01]  /*845b0*/  IMAD.WIDE R10, R0, 0x2, R6 ;  /* 0x00000002000a7825 */ /* 0x000fe200078e0206 */
[----:B------:R-:W-:Y:S02]  /*845c0*/  PRMT R20, R22, 0x7632, R20 ;  /* 0x0000763216147816 */ /* 0x000fe40000000014 */
[----:B------:R-:W-:Y:S01]  /*845d0*/  PRMT R19, R19, 0x7632, R19 ;  /* 0x0000763213137816 */ /* 0x000fe20000000013 */
[----:B------:R0:W-:Y:S01]  /*845e0*/  @P5 STG.E.U16 [R8.64], R13 ;  /* 0x0000000d08005986 */ /* 0x0001e2000c101506 */
[----:B-1----:R-:W-:Y:S01]  /*845f0*/  IMAD.WIDE R14, R17, 0x2, R4 ;  /* 0x00000002110e7825 */ /* 0x002fe200078e0204 */
[----:B------:R-:W-:-:S02]  /*84600*/  ISETP.LT.AND P2, PT, R27, c[0x0][0x178], !P1 ;  /* 0x00005e001b007a0c */ /* 0x000fc40004f41270 */
[----:B------:R-:W-:Y:S01]  /*84610*/  @P6 STG.E.U16 [R10.64], R20 ;  /* 0x000000140a006986 */ /* 0x000fe2000c101506 */
[C---:B------:R-:W-:Y:S01]  /*84620*/  ISETP.LT.AND P5, PT, R21.reuse, c[0x0][0x178], !P4 ;  /* 0x00005e0015007a0c */ /* 0x040fe200067a1270 */
[----:B0-----:R-:W-:Y:S02]  /*84630*/  IMAD.WIDE R12, R0, 0x2, R2 ;  /* 0x00000002000c7825 */ /* 0x001fe400078e0202 */
[----:B------:R-:W3:Y:S01]  /*84640*/  LDL.LU R27, [R1+0x1c] ;  /* 0x00001c00011b7983 */ /* 0x000ee20000300800 */
[----:B------:R-:W-:-:S03]  /*84650*/  ISETP.LT.AND P6, PT, R21, c[0x0][0x178], !P1 ;  /* 0x00005e0015007a0c */ /* 0x000fc60004fc1270 */
[----:B------:R0:W-:Y:S01]  /*84660*/  @P3 STG.E.U16 [R12.64], R19 ;  /* 0x000000130c003986 */ /* 0x0001e2000c101506 */
[----:B------:R-:W-:-:S03]  /*84670*/  ISETP.LT.AND P3, PT, R28, c[0x0][0x178], !P4 ;  /* 0x00005e001c007a0c */ /* 0x000fc60006761270 */
[----:B------:R1:W-:Y:S01]  /*84680*/  @P0 STG.E.U16 [R14.64], R29 ;  /* 0x0000001d0e000986 */ /* 0x0003e2000c101506 */
[----:B------:R-:W-:Y:S02]  /*84690*/  ISETP.LT.AND P0, PT, R28, c[0x0][0x178], !P1 ;  /* 0x00005e001c007a0c */ /* 0x000fe40004f01270 */
[C---:B------:R-:W-:Y:S02]  /*846a0*/  ISETP.LT.AND P4, PT, R23.reuse, c[0x0][0x178], !P4 ;  /* 0x00005e0017007a0c */ /* 0x040fe40006781270 */
[----:B------:R-:W-:Y:S02]  /*846b0*/  ISETP.LT.AND P1, PT, R23, c[0x0][0x178], !P1 ;  /* 0x00005e0017007a0c */ /* 0x000fe40004f21270 */
[----:B------:R-:W4:Y:S01]  /*846c0*/  LDL.LU R23, [R1+0x3464] ;  /* 0x0034640001177983 */ /* 0x000f220000300800 */
[C---:B------:R-:W-:Y:S01]  /*846d0*/  IADD3 R21, R17.reuse, c[0x0][0x198], RZ ;  /* 0x0000660011157a10 */ /* 0x040fe20007ffe0ff */
[----:B0-----:R-:W-:Y:S01]  /*846e0*/  IMAD.WIDE R18, R17, 0x2, R24 ;  /* 0x0000000211127825 */ /* 0x001fe200078e0218 */
[----:B------:R-:W-:-:S03]  /*846f0*/  PRMT R0, R29, 0x7632, R0 ;  /* 0x000076321d007816 */ /* 0x000fc60000000000 */
[----:B------:R-:W-:-:S04]  /*84700*/  IMAD.WIDE R8, R17, 0x2, R6 ;  /* 0x0000000211087825 */ /* 0x000fc800078e0206 */
[----:B------:R-:W-:-:S04]  /*84710*/  IMAD.WIDE R10, R17, 0x2, R2 ;  /* 0x00000002110a7825 */ /* 0x000fc800078e0202 */
[----:B------:R-:W-:-:S04]  /*84720*/  IMAD.WIDE R4, R21, 0x2, R4 ;  /* 0x0000000215047825 */ /* 0x000fc800078e0204 */
[----:B------:R-:W-:-:S04]  /*84730*/  IMAD.WIDE R24, R21, 0x2, R24 ;  /* 0x0000000215187825 */ /* 0x000fc800078e0218 */
[----:B------:R-:W-:-:S04]  /*84740*/  IMAD.WIDE R6, R21, 0x2, R6 ;  /* 0x0000000215067825 */ /* 0x000fc800078e0206 */
[----:B------:R-:W-:Y:S01]  /*84750*/  IMAD.WIDE R2, R21, 0x2, R2 ;  /* 0x0000000215027825 */ /* 0x000fe200078e0202 */
[----:B--2---:R-:W-:Y:S01]  /*84760*/  PRMT R12, R26, 0x7632, R12 ;  /* 0x000076321a0c7816 */ /* 0x004fe2000000000c */
[----:B------:R1:W-:Y:S01]  /*84770*/  @P5 STG.E.U16 [R18.64], R26 ;  /* 0x0000001a12005986 */ /* 0x0003e2000c101506 */
[----:B---3--:R-:W-:-:S03]  /*84780*/  PRMT R13, R27, 0x7632, R13 ;  /* 0x000076321b0d7816 */ /* 0x008fc6000000000d */
[----:B------:R1:W-:Y:S04]  /*84790*/  @P3 STG.E.U16 [R8.64], R27 ;  /* 0x0000001b08003986 */ /* 0x0003e8000c101506 */
[----:B----4-:R1:W-:Y:S04]  /*847a0*/  @P4 STG.E.U16 [R10.64], R23 ;  /* 0x000000170a004986 */ /* 0x0103e8000c101506 */
[----:B------:R1:W-:Y:S04]  /*847b0*/  @P2 STG.E.U16 [R4.64], R0 ;  /* 0x0000000004002986 */ /* 0x0003e8000c101506 */
[----:B------:R1:W-:Y:S04]  /*847c0*/  @P6 STG.E.U16 [R24.64], R12 ;  /* 0x0000000c18006986 */ /* 0x0003e8000c101506 */
[----:B------:R1:W-:Y:S01]  /*847d0*/  @P0 STG.E.U16 [R6.64], R13 ;  /* 0x0000000d06000986 */ /* 0x0003e2000c101506 */
[----:B------:R-:W-:Y:S05]  /*847e0*/  @!P1 EXIT ;  /* 0x000000000000994d */ /* 0x000fea0003800000 */
[----:B-1----:R-:W-:-:S05]  /*847f0*/  PRMT R23, R23, 0x7632, R23 ;  /* 0x0000763217177816 */ /* 0x002fca0000000017 */
[----:B------:R-:W-:Y:S01]  /*84800*/  STG.E.U16 [R2.64], R23 ;  /* 0x0000001702007986 */ /* 0x000fe2000c101506 */
[----:B------:R-:W-:Y:S05]  /*84810*/  EXIT ;  /* 0x000000000000794d */ /* 0x000fea0003800000 */
.L_x_3:
[----:B------:R-:W-:-:S00]  /*84820*/  BRA `(.L_x_3) ;  /* 0xfffffff000007947 */ /* 0x000fc0000383ffff */
[----:B------:R-:W-:-:S00]  /*84830*/  NOP ;  /* 0x0000000000007918 */ /* 0x000fc00000000000 */
        /* <DEDUP_REMOVED lines=12> */
.L_x_4:


//--------------------- .nv.shared.matmul_kernel  --------------------------
	.section	.nv.shared.matmul_kernel,"aw",@nobits
	.sectionflags	@""
	.align	16
